def attn_fwd(
    Q,
    K,
    V,
    Out,
    Lse,
    sm_scale,
    stride_qz,
    stride_qh,
    stride_qm,
    stride_qk,
    stride_kz,
    stride_kh,
    stride_kn,
    stride_kk,
    stride_vz,
    stride_vh,
    stride_vn,
    stride_vk,
    stride_oz,
    stride_oh,
    stride_om,
    stride_ok,
    seqlen_q,
    seqlen_k,
    BLOCK_M: tl.constexpr,
    BLOCK_N: tl.constexpr,
    HEAD_DIM: tl.constexpr,
    CAUSAL: tl.constexpr,
):
    start_m = tl.program_id(0)
    off_hz = tl.program_id(1)
    q_off = off_hz * stride_qh
    k_off = off_hz * stride_kh
    v_off = off_hz * stride_vh
    offs_m = start_m * BLOCK_M + tl.arange(0, BLOCK_M)
    offs_d = tl.arange(0, HEAD_DIM)
    offs_n = tl.arange(0, BLOCK_N)
    q_ptrs = Q + q_off + offs_m[:, None] * stride_qm + offs_d[None, :] * stride_qk
    k_ptrs = K + k_off + offs_d[:, None] * stride_kk + offs_n[None, :] * stride_kn
    v_ptrs = V + v_off + offs_n[:, None] * stride_vn + offs_d[None, :] * stride_vk
    m_i = tl.full([BLOCK_M], float("-inf"), dtype=tl.float32)
    l_i = tl.zeros([BLOCK_M], dtype=tl.float32) + 1.0
    acc = tl.zeros([BLOCK_M, HEAD_DIM], dtype=tl.float32)
    q = tl.load(q_ptrs)
    acc, l_i, m_i = _attn_fwd_inner(
        acc,
        l_i,
        m_i,
        q,
        k_ptrs,
        v_ptrs,
        sm_scale,
        stride_kn,
        stride_vn,
        start_m,
        seqlen_k,
        BLOCK_M,
        BLOCK_N,
        HEAD_DIM,
        CAUSAL,
    )
    acc = acc / l_i[:, None]
    lse = m_i + tl.math.log2(l_i) / 1.4426950408889634
    o_ptrs = (
        Out
        + off_hz * stride_oh
        + offs_m[:, None] * stride_om
        + offs_d[None, :] * stride_ok
    )
    tl.store(o_ptrs, acc.to(Out.dtype.element_ty))
    tl.store(Lse + off_hz * seqlen_q + offs_m, lse)

# config = {"BLOCK_M": 128, "BLOCK_N": 16, "HEAD_DIM": 512, "arch": "sm_90", "causal": false, "dtype": "bf16", "num_stages": 2, "num_warps": 4}
# arch = sm_90


// ===== COMPILED SASS (sm_90a) =====

	.target	sm_90a

	.elftype	@"ET_EXEC"


//--------------------- .note.nv.tkinfo           --------------------------
	.section	.note.nv.tkinfo,"",@"SHT_NOTE"
	.sectionflags	@"SHF_NOTE_NV_TKINFO"
	.tkinfo
        /*0018*/ 	.word	0x00000002
        /*0030*/ 	.string	""
        /*0030*/ 	.string	"ptxas"
        /*0030*/ 	.string	"Cuda compilation tools, release 13.0, V13.0.88"
        /*0030*/ 	.string	"Build cuda_13.0.r13.0/compiler.36424714_0"
        /*0030*/ 	.string	"-v  -suppress-debug-info  -lineinfo  -arch sm_90a "



//--------------------- .note.nv.cuinfo           --------------------------
	.section	.note.nv.cuinfo,"",@"SHT_NOTE"
	.sectionflags	@"SHF_NOTE_NV_CUINFO"
        /*0018*/ 	.short	0x0002
        /*001a*/ 	.short	0x005a
        /*001c*/ 	.short	0x0082
	.zero		2


//--------------------- .nv.info                  --------------------------
	.section	.nv.info,"",@"SHT_CUDA_INFO"
	.align	4


	//----- nvinfo : EIATTR_REGCOUNT
	.align		4
        /*0000*/ 	.byte	0x04, 0x2f
        /*0002*/ 	.short	(.L_2 - .L_1)
	.align		4
.L_1:
        /*0004*/ 	.word	index@(attn_fwd)
        /*0008*/ 	.word	0x000000ff


	//----- nvinfo : EIATTR_FRAME_SIZE
	.align		4
.L_2:
        /*000c*/ 	.byte	0x04, 0x11
        /*000e*/ 	.short	(.L_4 - .L_3)
	.align		4
.L_3:
        /*0010*/ 	.word	index@(attn_fwd)
        /*0014*/ 	.word	0x00001308


	//----- nvinfo : EIATTR_MIN_STACK_SIZE
	.align		4
.L_4:
        /*0018*/ 	.byte	0x04, 0x12
        /*001a*/ 	.short	(.L_6 - .L_5)
	.align		4
.L_5:
        /*001c*/ 	.word	index@(attn_fwd)
        /*0020*/ 	.word	0x00001308
.L_6:


//--------------------- .nv.compat                --------------------------
	.section	.nv.compat,"",@"SHT_CUDA_COMPAT_INFO"
	.align	4
        /*0000*/ 	.byte	0x02, 0x09, 0x01, 0x00, 0x02, 0x02, 0x04, 0x00, 0x02, 0x05, 0x05, 0x00, 0x03, 0x07, 0x01, 0x01
        /*0010*/ 	.byte	0x02, 0x03, 0x00, 0x00, 0x02, 0x06, 0x01, 0x00, 0x04, 0x0b, 0x08, 0x00, 0x00, 0x00, 0x00, 0x00
        /*0020*/ 	.byte	0x00, 0x00, 0x00, 0x00


//--------------------- .nv.info.attn_fwd         --------------------------
	.section	.nv.info.attn_fwd,"",@"SHT_CUDA_INFO"
	.sectionflags	@""
	.align	4


	//----- nvinfo : EIATTR_CUDA_API_VERSION
	.align		4
        /*0000*/ 	.byte	0x04, 0x37
        /*0002*/ 	.short	(.L_8 - .L_7)
.L_7:
        /*0004*/ 	.word	0x00000082


	//----- nvinfo : EIATTR_KPARAM_INFO
	.align		4
.L_8:
        /*0008*/ 	.byte	0x04, 0x17
        /*000a*/ 	.short	(.L_10 - .L_9)
.L_9:
        /*000c*/ 	.word	0x00000000
        /*0010*/ 	.short	0x0019
        /*0012*/ 	.short	0x0080
        /*0014*/ 	.byte	0x00, 0xf4, 0x21, 0x00


	//----- nvinfo : EIATTR_KPARAM_INFO
	.align		4
.L_10:
        /*0018*/ 	.byte	0x04, 0x17
        /*001a*/ 	.short	(.L_12 - .L_11)
.L_11:
        /*001c*/ 	.word	0x00000000
        /*0020*/ 	.short	0x0018
        /*0022*/ 	.short	0x0078
        /*0024*/ 	.byte	0x00, 0xf4, 0x21, 0x00


	//----- nvinfo : EIATTR_KPARAM_INFO
	.align		4
.L_12:
        /*0028*/ 	.byte	0x04, 0x17
        /*002a*/ 	.short	(.L_14 - .L_13)
.L_13:
        /*002c*/ 	.word	0x00000000
        /*0030*/ 	.short	0x0017
        /*0032*/ 	.short	0x0070
        /*0034*/ 	.byte	0x00, 0xf0, 0x11, 0x00


	//----- nvinfo : EIATTR_KPARAM_INFO
	.align		4
.L_14:
        /*0038*/ 	.byte	0x04, 0x17
        /*003a*/ 	.short	(.L_16 - .L_15)
.L_15:
        /*003c*/ 	.word	0x00000000
        /*0040*/ 	.short	0x0016
        /*0042*/ 	.short	0x006c
        /*0044*/ 	.byte	0x00, 0xf0, 0x11, 0x00


	//----- nvinfo : EIATTR_KPARAM_INFO
	.align		4
.L_16:
        /*0048*/ 	.byte	0x04, 0x17
        /*004a*/ 	.short	(.L_18 - .L_17)
.L_17:
        /*004c*/ 	.word	0x00000000
        /*0050*/ 	.short	0x0015
        /*0052*/ 	.short	0x0068
        /*0054*/ 	.byte	0x00, 0xf0, 0x11, 0x00


	//----- nvinfo : EIATTR_KPARAM_INFO
	.align		4
.L_18:
        /*0058*/ 	.byte	0x04, 0x17
        /*005a*/ 	.short	(.L_20 - .L_19)
.L_19:
        /*005c*/ 	.word	0x00000000
        /*0060*/ 	.short	0x0014
        /*0062*/ 	.short	0x0064
        /*0064*/ 	.byte	0x00, 0xf0, 0x11, 0x00


	//----- nvinfo : EIATTR_KPARAM_INFO
	.align		4
.L_20:
        /*0068*/ 	.byte	0x04, 0x17
        /*006a*/ 	.short	(.L_22 - .L_21)
.L_21:
        /*006c*/ 	.word	0x00000000
        /*0070*/ 	.short	0x0013
        /*0072*/ 	.short	0x0060
        /*0074*/ 	.byte	0x00, 0xf0, 0x11, 0x00


	//----- nvinfo : EIATTR_KPARAM_INFO
	.align		4
.L_22:
        /*0078*/ 	.byte	0x04, 0x17
        /*007a*/ 	.short	(.L_24 - .L_23)
.L_23:
        /*007c*/ 	.word	0x00000000
        /*0080*/ 	.short	0x0012
        /*0082*/ 	.short	0x005c
        /*0084*/ 	.byte	0x00, 0xf0, 0x11, 0x00


	//----- nvinfo : EIATTR_KPARAM_INFO
	.align		4
.L_24:
        /*0088*/ 	.byte	0x04, 0x17
        /*008a*/ 	.short	(.L_26 - .L_25)
.L_25:
        /*008c*/ 	.word	0x00000000
        /*0090*/ 	.short	0x0011
        /*0092*/ 	.short	0x0058
        /*0094*/ 	.byte	0x00, 0xf0, 0x11, 0x00


	//----- nvinfo : EIATTR_KPARAM_INFO
	.align		4
.L_26:
        /*0098*/ 	.byte	0x04, 0x17
        /*009a*/ 	.short	(.L_28 - .L_27)
.L_27:
        /*009c*/ 	.word	0x00000000
        /*00a0*/ 	.short	0x0010
        /*00a2*/ 	.short	0x0054
        /*00a4*/ 	.byte	0x00, 0xf0, 0x11, 0x00


	//----- nvinfo : EIATTR_KPARAM_INFO
	.align		4
.L_28:
        /*00a8*/ 	.byte	0x04, 0x17
        /*00aa*/ 	.short	(.L_30 - .L_29)
.L_29:
        /*00ac*/ 	.word	0x00000000
        /*00b0*/ 	.short	0x000f
        /*00b2*/ 	.short	0x0050
        /*00b4*/ 	.byte	0x00, 0xf0, 0x11, 0x00


	//----- nvinfo : EIATTR_KPARAM_INFO
	.align		4
.L_30:
        /*00b8*/ 	.byte	0x04, 0x17
        /*00ba*/ 	.short	(.L_32 - .L_31)
.L_31:
        /*00bc*/ 	.word	0x00000000
        /*00c0*/ 	.short	0x000e
        /*00c2*/ 	.short	0x004c
        /*00c4*/ 	.byte	0x00, 0xf0, 0x11, 0x00


	//----- nvinfo : EIATTR_KPARAM_INFO
	.align		4
.L_32:
        /*00c8*/ 	.byte	0x04, 0x17
        /*00ca*/ 	.short	(.L_34 - .L_33)
.L_33:
        /*00cc*/ 	.word	0x00000000
        /*00d0*/ 	.short	0x000d
        /*00d2*/ 	.short	0x0048
        /*00d4*/ 	.byte	0x00, 0xf0, 0x11, 0x00


	//----- nvinfo : EIATTR_KPARAM_INFO
	.align		4
.L_34:
        /*00d8*/ 	.byte	0x04, 0x17
        /*00da*/ 	.short	(.L_36 - .L_35)
.L_35:
        /*00dc*/ 	.word	0x00000000
        /*00e0*/ 	.short	0x000c
        /*00e2*/ 	.short	0x0044
        /*00e4*/ 	.byte	0x00, 0xf0, 0x11, 0x00


	//----- nvinfo : EIATTR_KPARAM_INFO
	.align		4
.L_36:
        /*00e8*/ 	.byte	0x04, 0x17
        /*00ea*/ 	.short	(.L_38 - .L_37)
.L_37:
        /*00ec*/ 	.word	0x00000000
        /*00f0*/ 	.short	0x000b
        /*00f2*/ 	.short	0x0040
        /*00f4*/ 	.byte	0x00, 0xf0, 0x11, 0x00


	//----- nvinfo : EIATTR_KPARAM_INFO
	.align		4
.L_38:
        /*00f8*/ 	.byte	0x04, 0x17
        /*00fa*/ 	.short	(.L_40 - .L_39)
.L_39:
        /*00fc*/ 	.word	0x00000000
        /*0100*/ 	.short	0x000a
        /*0102*/ 	.short	0x003c
        /*0104*/ 	.byte	0x00, 0xf0, 0x11, 0x00


	//----- nvinfo : EIATTR_KPARAM_INFO
	.align		4
.L_40:
        /*0108*/ 	.byte	0x04, 0x17
        /*010a*/ 	.short	(.L_42 - .L_41)
.L_41:
        /*010c*/ 	.word	0x00000000
        /*0110*/ 	.short	0x0009
        /*0112*/ 	.short	0x0038
        /*0114*/ 	.byte	0x00, 0xf0, 0x11, 0x00


	//----- nvinfo : EIATTR_KPARAM_INFO
	.align		4
.L_42:
        /*0118*/ 	.byte	0x04, 0x17
        /*011a*/ 	.short	(.L_44 - .L_43)
.L_43:
        /*011c*/ 	.word	0x00000000
        /*0120*/ 	.short	0x0008
        /*0122*/ 	.short	0x0034
        /*0124*/ 	.byte	0x00, 0xf0, 0x11, 0x00


	//----- nvinfo : EIATTR_KPARAM_INFO
	.align		4
.L_44:
        /*0128*/ 	.byte	0x04, 0x17
        /*012a*/ 	.short	(.L_46 - .L_45)
.L_45:
        /*012c*/ 	.word	0x00000000
        /*0130*/ 	.short	0x0007
        /*0132*/ 	.short	0x0030
        /*0134*/ 	.byte	0x00, 0xf0, 0x11, 0x00


	//----- nvinfo : EIATTR_KPARAM_INFO
	.align		4
.L_46:
        /*0138*/ 	.byte	0x04, 0x17
        /*013a*/ 	.short	(.L_48 - .L_47)
.L_47:
        /*013c*/ 	.word	0x00000000
        /*0140*/ 	.short	0x0006
        /*0142*/ 	.short	0x002c
        /*0144*/ 	.byte	0x00, 0xf0, 0x11, 0x00


	//----- nvinfo : EIATTR_KPARAM_INFO
	.align		4
.L_48:
        /*0148*/ 	.byte	0x04, 0x17
        /*014a*/ 	.short	(.L_50 - .L_49)
.L_49:
        /*014c*/ 	.word	0x00000000
        /*0150*/ 	.short	0x0005
        /*0152*/ 	.short	0x0028
        /*0154*/ 	.byte	0x00, 0xf0, 0x11, 0x00


	//----- nvinfo : EIATTR_KPARAM_INFO
	.align		4
.L_50:
        /*0158*/ 	.byte	0x04, 0x17
        /*015a*/ 	.short	(.L_52 - .L_51)
.L_51:
        /*015c*/ 	.word	0x00000000
        /*0160*/ 	.short	0x0004
        /*0162*/ 	.short	0x0020
        /*0164*/ 	.byte	0x00, 0xf4, 0x21, 0x00


	//----- nvinfo : EIATTR_KPARAM_INFO
	.align		4
.L_52:
        /*0168*/ 	.byte	0x04, 0x17
        /*016a*/ 	.short	(.L_54 - .L_53)
.L_53:
        /*016c*/ 	.word	0x00000000
        /*0170*/ 	.short	0x0003
        /*0172*/ 	.short	0x0018
        /*0174*/ 	.byte	0x00, 0xf4, 0x21, 0x00


	//----- nvinfo : EIATTR_KPARAM_INFO
	.align		4
.L_54:
        /*0178*/ 	.byte	0x04, 0x17
        /*017a*/ 	.short	(.L_56 - .L_55)
.L_55:
        /*017c*/ 	.word	0x00000000
        /*0180*/ 	.short	0x0002
        /*0182*/ 	.short	0x0010
        /*0184*/ 	.byte	0x00, 0xf4, 0x21, 0x00


	//----- nvinfo : EIATTR_KPARAM_INFO
	.align		4
.L_56:
        /*0188*/ 	.byte	0x04, 0x17
        /*018a*/ 	.short	(.L_58 - .L_57)
.L_57:
        /*018c*/ 	.word	0x00000000
        /*0190*/ 	.short	0x0001
        /*0192*/ 	.short	0x0008
        /*0194*/ 	.byte	0x00, 0xf4, 0x21, 0x00


	//----- nvinfo : EIATTR_KPARAM_INFO
	.align		4
.L_58:
        /*0198*/ 	.byte	0x04, 0x17
        /*019a*/ 	.short	(.L_60 - .L_59)
.L_59:
        /*019c*/ 	.word	0x00000000
        /*01a0*/ 	.short	0x0000
        /*01a2*/ 	.short	0x0000
        /*01a4*/ 	.byte	0x00, 0xf4, 0x21, 0x00


	//----- nvinfo : EIATTR_SPARSE_MMA_MASK
	.align		4
.L_60:
        /*01a8*/ 	.byte	0x03, 0x50
        /*01aa*/ 	.short	0x0000


	//----- nvinfo : EIATTR_MAXREG_COUNT
	.align		4
        /*01ac*/ 	.byte	0x03, 0x1b
        /*01ae*/ 	.short	0x00ff


	//----- nvinfo : EIATTR_NUM_BARRIERS
	.align		4
        /*01b0*/ 	.byte	0x02, 0x4c
        /*01b2*/ 	.byte	0x01
	.zero		1


	//----- nvinfo : EIATTR_ANNOTATIONS
	.align		4
        /*01b4*/ 	.byte	0x04, 0x55
        /*01b6*/ 	.short	(.L_62 - .L_61)


	//   ....[0]....
.L_61:
        /*01b8*/ 	.word	0x00000001
        /*01bc*/ 	.byte	0xd0, 0x01, 0x00, 0x00, 0x01, 0x00, 0x00, 0x00, 0xa0, 0x03, 0x00, 0x00, 0x01, 0x00, 0x00, 0x00
        /* <DEDUP_REMOVED lines=2399> */
        /*97bc*/ 	.byte	0x80, 0x34, 0x04, 0x00


	//----- nvinfo : EIATTR_MERCURY_ISA_VERSION
	.align		4
.L_62:
        /*97c0*/ 	.byte	0x03, 0x5f
        /*97c2*/ 	.short	0x0101


	//----- nvinfo : EIATTR_COOP_GROUP_MASK_REGIDS
	.align		4
        /*97c4*/ 	.byte	0x04, 0x29
        /*97c6*/ 	.short	(.L_64 - .L_63)


	//   ....[0]....
.L_63:
        /*97c8*/ 	.word	0xffffffff


	//   ....[1]....
        /*97cc*/ 	.word	0xffffffff


	//   ....[2]....
        /*97d0*/ 	.word	0xffffffff


	//   ....[3]....
        /*97d4*/ 	.word	0xffffffff


	//   ....[4]....
        /*97d8*/ 	.word	0xffffffff


	//   ....[5]....
        /*97dc*/ 	.word	0xffffffff


	//   ....[6]....
        /*97e0*/ 	.word	0xffffffff


	//   ....[7]....
        /*97e4*/ 	.word	0xffffffff


	//   ....[8]....
        /*97e8*/ 	.word	0xffffffff


	//   ....[9]....
        /*97ec*/ 	.word	0xffffffff


	//   ....[10]....
        /*97f0*/ 	.word	0xffffffff


	//   ....[11]....
        /*97f4*/ 	.word	0xffffffff


	//   ....[12]....
        /*97f8*/ 	.word	0xffffffff


	//   ....[13]....
        /*97fc*/ 	.word	0xffffffff


	//   ....[14]....
        /*9800*/ 	.word	0xffffffff


	//   ....[15]....
        /*9804*/ 	.word	0xffffffff


	//----- nvinfo : EIATTR_COOP_GROUP_INSTR_OFFSETS
	.align		4
.L_64:
        /*9808*/ 	.byte	0x04, 0x28
        /*980a*/ 	.short	(.L_66 - .L_65)


	//   ....[0]....
.L_65:
        /*980c*/ 	.word	0x00018c60


	//   ....[1]....
        /*9810*/ 	.word	0x00018cf0


	//   ....[2]....
        /*9814*/ 	.word	0x00018d00


	//   ....[3]....
        /*9818*/ 	.word	0x00018e10


	//   ....[4]....
        /*981c*/ 	.word	0x00018e20


	//   ....[5]....
        /*9820*/ 	.word	0x00018e30


	//   ....[6]....
        /*9824*/ 	.word	0x00018e50


	//   ....[7]....
        /*9828*/ 	.word	0x00018e70


	//   ....[8]....
        /*982c*/ 	.word	0x0001f8e0


	//   ....[9]....
        /*9830*/ 	.word	0x0001f8f0


	//   ....[10]....
        /*9834*/ 	.word	0x0001f900


	//   ....[11]....
        /*9838*/ 	.word	0x0001f930


	//   ....[12]....
        /*983c*/ 	.word	0x0001f970


	//   ....[13]....
        /*9840*/ 	.word	0x0001f980


	//   ....[14]....
        /*9844*/ 	.word	0x0001f9a0


	//   ....[15]....
        /*9848*/ 	.word	0x0001f9b0


	//----- nvinfo : EIATTR_EXIT_INSTR_OFFSETS
	.align		4
.L_66:
        /*984c*/ 	.byte	0x04, 0x1c
        /*984e*/ 	.short	(.L_68 - .L_67)


	//   ....[0]....
.L_67:
        /*9850*/ 	.word	0x000438d0


	//----- nvinfo : EIATTR_REQNTID
	.align		4
.L_68:
        /*9854*/ 	.byte	0x04, 0x10
        /*9856*/ 	.short	(.L_70 - .L_69)
.L_69:
        /*9858*/ 	.word	0x00000080
        /*985c*/ 	.word	0x00000001
        /*9860*/ 	.word	0x00000001


	//----- nvinfo : EIATTR_CBANK_PARAM_SIZE
	.align		4
.L_70:
        /*9864*/ 	.byte	0x03, 0x19
        /*9866*/ 	.short	0x0088


	//----- nvinfo : EIATTR_PARAM_CBANK
	.align		4
        /*9868*/ 	.byte	0x04, 0x0a
        /*986a*/ 	.short	(.L_72 - .L_71)
	.align		4
.L_71:
        /*986c*/ 	.word	index@(.nv.constant0.attn_fwd)
        /*9870*/ 	.short	0x0210
        /*9872*/ 	.short	0x0088


	//----- nvinfo : EIATTR_SW_WAR
	.align		4
.L_72:
        /*9874*/ 	.byte	0x04, 0x36
        /*9876*/ 	.short	(.L_74 - .L_73)
.L_73:
        /*9878*/ 	.word	0x00000008
.L_74:


//--------------------- .nv.callgraph             --------------------------
	.section	.nv.callgraph,"",@"SHT_CUDA_CALLGRAPH"
	.align	4
	.sectionentsize	8
	.align		4
        /*0000*/ 	.word	0x00000000
	.align		4
        /*0004*/ 	.word	0xffffffff
	.align		4
        /*0008*/ 	.word	0x00000000
	.align		4
        /*000c*/ 	.word	0xfffffffe
	.align		4
        /*0010*/ 	.word	0x00000000
	.align		4
        /*0014*/ 	.word	0xfffffffd
	.align		4
        /*0018*/ 	.word	0x00000000
	.align		4
        /*001c*/ 	.word	0xfffffffc


//--------------------- .nv.constant4             --------------------------
	.section	.nv.constant4,"a",@progbits
	.align	8
	.align		8
.nv.constant4:
        /*0000*/ 	.dword	_$_str


//--------------------- .text.attn_fwd            --------------------------
	.section	.text.attn_fwd,"ax",@progbits
	.align	128
        .global         attn_fwd
        .type           attn_fwd,@function
        .size           attn_fwd,(.L_x_3 - attn_fwd)
        .other          attn_fwd,@"STO_CUDA_ENTRY STV_DEFAULT"
attn_fwd:
.text.attn_fwd:
[----:B------:R-:W0:Y:S01]  /*0000*/  LDC R1, c[0x0][0x28] ;  /* 0x00000a00ff017b82 */ /* 0x000e220000000800 */
[----:B------:R-:W1:Y:S07]  /*0010*/  S2R R92, SR_TID.X ;  /* 0x00000000005c7919 */ /* 0x000e6e0000002100 */
[----:B------:R-:W2:Y:S01]  /*0020*/  LDC.64 R6, c[0x0][0x240] ;  /* 0x00009000ff067b82 */ /* 0x000ea20000000a00 */
[----:B------:R-:W-:Y:S01]  /*0030*/  ULDC.64 UR60, c[0x0][0x208] ;  /* 0x00008200003c7ab9 */ /* 0x000fe20000000a00 */
[----:B0-----:R-:W-:Y:S01]  /*0040*/  IADD3 R1, R1, -0x1308, RZ ;  /* 0xffffecf801017810 */ /* 0x001fe20007ffe0ff */
[----:B------:R-:W0:Y:S01]  /*0050*/  S2R R2, SR_CTAID.X ;  /* 0x0000000000027919 */ /* 0x000e220000002500 */
[----:B------:R-:W2:Y:S04]  /*0060*/  S2R R4, SR_CTAID.Y ;  /* 0x0000000000047919 */ /* 0x000ea80000002600 */
[----:B------:R-:W3:Y:S01]  /*0070*/  LDC.64 R8, c[0x0][0x210] ;  /* 0x00008400ff087b82 */ /* 0x000ee20000000a00 */
[----:B------:R-:W4:Y:S01]  /*0080*/  S2R R5, SR_CgaCtaId ;  /* 0x0000000000057919 */ /* 0x000f220000008800 */
[----:B------:R-:W4:Y:S06]  /*0090*/  S2R R11, SR_TID.X ;  /* 0x00000000000b7919 */ /* 0x000f2c0000002100 */
[----:B------:R-:W4:Y:S01]  /*00a0*/  LDC R0, c[0x0][0x248] ;  /* 0x00009200ff007b82 */ /* 0x000f220000000800 */
[----:B------:R-:W3:Y:S07]  /*00b0*/  S2R R10, SR_TID.X ;  /* 0x00000000000a7919 */ /* 0x000eee0000002100 */
[----:B------:R-:W3:Y:S01]  /*00c0*/  LDC R59, c[0x0][0x248] ;  /* 0x00009200ff3b7b82 */ /* 0x000ee20000000800 */
[----:B-1----:R-:W-:-:S07]  /*00d0*/  LOP3.LUT R3, R92, 0x7f, RZ, 0xc0, !PT ;  /* 0x0000007f5c037812 */ /* 0x002fce00078ec0ff */
[----:B------:R-:W1:Y:S01]  /*00e0*/  LDC R91, c[0x0][0x248] ;  /* 0x00009200ff5b7b82 */ /* 0x000e620000000800 */
[----:B0-----:R-:W-:Y:S01]  /*00f0*/  LEA R3, R2, R3, 0x7 ;  /* 0x0000000302037211 */ /* 0x001fe200078e38ff */
[----:B--2---:R-:W-:Y:S01]  /*0100*/  IMAD R2, R4, R6, RZ ;  /* 0x0000000604027224 */ /* 0x004fe200078e02ff */
[----:B------:R-:W-:-:S03]  /*0110*/  MOV R4, 0x400 ;  /* 0x0000040000047802 */ /* 0x000fc60000000f00 */
[----:B------:R-:W-:Y:S02]  /*0120*/  IMAD R3, R3, R7, RZ ;  /* 0x0000000703037224 */ /* 0x000fe400078e02ff */
[----:B------:R-:W0:Y:S01]  /*0130*/  LDC R93, c[0x0][0x248] ;  /* 0x00009200ff5d7b82 */ /* 0x000e220000000800 */
[----:B----4-:R-:W-:Y:S01]  /*0140*/  IMAD R46, R0, 0x90, RZ ;  /* 0x00000090002e7824 */ /* 0x010fe200078e02ff */
[C---:B------:R-:W-:Y:S01]  /*0150*/  SHF.L.U32 R121, R2.reuse, 0x1, RZ ;  /* 0x0000000102797819 */ /* 0x040fe200000006ff */
[----:B------:R-:W-:Y:S01]  /*0160*/  IMAD.SHL.U32 R120, R3, 0x2, RZ ;  /* 0x0000000203787824 */ /* 0x000fe200078e00ff */
[----:B------:R-:W-:Y:S01]  /*0170*/  LEA R70, R5, R4, 0x18 ;  /* 0x0000000405467211 */ /* 0x000fe200078ec0ff */
[----:B------:R-:W-:Y:S01]  /*0180*/  IMAD.HI R2, R2, 0x2, RZ ;  /* 0x0000000202027827 */ /* 0x000fe200078e02ff */
[----:B------:R-:W-:Y:S02]  /*0190*/  LOP3.LUT R4, R11, 0xf, RZ, 0xc0, !PT ;  /* 0x0000000f0b047812 */ /* 0x000fe400078ec0ff */
[----:B---3--:R-:W-:Y:S01]  /*01a0*/  IADD3 R120, P0, P1, R120, R8, R121 ;  /* 0x0000000878787210 */ /* 0x008fe2000791e079 */
[----:B------:R-:W-:Y:S01]  /*01b0*/  IMAD.HI R3, R3, 0x2, RZ ;  /* 0x0000000203037827 */ /* 0x000fe200078e02ff */
[----:B------:R-:W-:Y:S01]  /*01c0*/  LEA R4, R4, R70, 0x4 ;  /* 0x0000004604047211 */ /* 0x000fe200078e20ff */
[----:B------:R-:W-:Y:S01]  /*01d0*/  STL [R1+0x6d4], R70 ;  /* 0x0006d44601007387 */ /* 0x000fe20000100800 */
[----:B------:R-:W-:Y:S01]  /*01e0*/  LOP3.LUT R6, R10, 0x70, RZ, 0xc0, !PT ;  /* 0x000000700a067812 */ /* 0x000fe200078ec0ff */
[----:B------:R-:W-:Y:S01]  /*01f0*/  IMAD R37, R0, 0x48, RZ ;  /* 0x0000004800257824 */ /* 0x000fe200078e02ff */
[----:B------:R-:W-:Y:S01]  /*0200*/  IADD3.X R121, R3, R9, R2, P0, P1 ;  /* 0x0000000903797210 */ /* 0x000fe200007e2402 */
[----:B------:R-:W2:Y:S01]  /*0210*/  LDC R48, c[0x0][0x248] ;  /* 0x00009200ff307b82 */ /* 0x000ea20000000800 */
[----:B------:R-:W-:-:S02]  /*0220*/  SHF.L.U32 R2, R11, 0x3, RZ ;  /* 0x000000030b027819 */ /* 0x000fc400000006ff */
[----:B------:R-:W-:Y:S01]  /*0230*/  SHF.L.U32 R3, R11, 0x6, RZ ;  /* 0x000000060b037819 */ /* 0x000fe200000006ff */
[----:B------:R-:W-:Y:S01]  /*0240*/  IMAD R9, R0, 0x50, RZ ;  /* 0x0000005000097824 */ /* 0x000fe200078e02ff */
[----:B------:R-:W-:Y:S01]  /*0250*/  LOP3.LUT R5, R2, 0x38, RZ, 0xc0, !PT ;  /* 0x0000003802057812 */ /* 0x000fe200078ec0ff */
[C---:B------:R-:W-:Y:S01]  /*0260*/  IMAD R33, R0.reuse, 0x28, RZ ;  /* 0x0000002800217824 */ /* 0x040fe200078e02ff */
[----:B------:R-:W-:Y:S01]  /*0270*/  LOP3.LUT R3, R3, 0x400, RZ, 0xc0, !PT ;  /* 0x0000040003037812 */ /* 0x000fe200078ec0ff */
[----:B------:R-:W-:Y:S01]  /*0280*/  IMAD R7, R0, 0x30, RZ ;  /* 0x0000003000077824 */ /* 0x000fe200078e02ff */
[----:B------:R-:W-:Y:S01]  /*0290*/  LOP3.LUT R252, R2, 0x300, RZ, 0xc0, !PT ;  /* 0x0000030002fc7812 */ /* 0x000fe200078ec0ff */
[----:B------:R-:W-:Y:S01]  /*02a0*/  IMAD.IADD R5, R70, 0x1, R5 ;  /* 0x0000000146057824 */ /* 0x000fe200078e0205 */
[----:B------:R-:W-:Y:S01]  /*02b0*/  IADD3 R2, P0, R46, R120, RZ ;  /* 0x000000782e027210 */ /* 0x000fe20007f1e0ff */
[----:B------:R-:W-:Y:S01]  /*02c0*/  IMAD R19, R0, 0xa0, RZ ;  /* 0x000000a000137824 */ /* 0x000fe200078e02ff */
[----:B------:R-:W-:Y:S01]  /*02d0*/  IADD3 R252, R252, R4, R3 ;  /* 0x00000004fcfc7210 */ /* 0x000fe20007ffe003 */
[C---:B------:R-:W-:Y:S01]  /*02e0*/  IMAD R69, R0.reuse, 0x18, RZ ;  /* 0x0000001800457824 */ /* 0x040fe200078e02ff */
[----:B------:R-:W-:Y:S01]  /*02f0*/  LEA.HI.X.SX32 R3, R37, R121, 0x1, P0 ;  /* 0x0000007925037211 */ /* 0x000fe200000f0eff */
[C---:B------:R-:W-:Y:S01]  /*0300*/  IMAD R49, R0.reuse, 0xc0, RZ ;  /* 0x000000c000317824 */ /* 0x040fe200078e02ff */
[-C--:B------:R-:W-:Y:S01]  /*0310*/  IADD3 R62, P0, R9, R120.reuse, RZ ;  /* 0x00000078093e7210 */ /* 0x080fe20007f1e0ff */
[----:B------:R-:W-:Y:S01]  /*0320*/  IMAD R11, R0, 0x60, RZ ;  /* 0x00000060000b7824 */ /* 0x000fe200078e02ff */
[----:B------:R-:W-:Y:S01]  /*0330*/  LEA R4, R6, R5, 0x2 ;  /* 0x0000000506047211 */ /* 0x000fe200078e10ff */
[C---:B------:R-:W-:Y:S01]  /*0340*/  IMAD R17, R0.reuse, 0x70, RZ ;  /* 0x0000007000117824 */ /* 0x040fe200078e02ff */
[----:B------:R3:W4:Y:S01]  /*0350*/  LDG.E.U16 R5, desc[UR60][R2.64] ;  /* 0x0000003c02057981 */ /* 0x000722000c1e1500 */
[----:B------:R-:W-:Y:S01]  /*0360*/  LEA.HI.X.SX32 R63, R33, R121, 0x1, P0 ;  /* 0x00000079213f7211 */ /* 0x000fe200000f0eff */
[----:B------:R-:W0:Y:S01]  /*0370*/  LDC R60, c[0x0][0x248] ;  /* 0x00009200ff3c7b82 */ /* 0x000e220000000800 */
[----:B------:R-:W-:Y:S01]  /*0380*/  IADD3 R8, P1, R19, R120, RZ ;  /* 0x0000007813087210 */ /* 0x000fe20007f3e0ff */
[C---:B------:R-:W-:Y:S01]  /*0390*/  IMAD R66, R0.reuse, 0xe0, RZ ;  /* 0x000000e000427824 */ /* 0x040fe200078e02ff */
[----:B------:R-:W-:Y:S01]  /*03a0*/  STL [R1+0xdc0], R252 ;  /* 0x000dc0fc01007387 */ /* 0x000fe20000100800 */
[----:B------:R-:W-:-:S02]  /*03b0*/  IMAD R71, R0, 0x38, RZ ;  /* 0x0000003800477824 */ /* 0x000fc400078e02ff */
[C---:B------:R-:W-:Y:S01]  /*03c0*/  IMAD R29, R0.reuse, 0x12, RZ ;  /* 0x00000012001d7824 */ /* 0x040fe200078e02ff */
[----:B------:R-:W4:Y:S01]  /*03d0*/  LDG.E.U16 R51, desc[UR60][R120.64] ;  /* 0x0000003c78337981 */ /* 0x000f22000c1e1500 */
[-C--:B---3--:R-:W-:Y:S01]  /*03e0*/  IADD3 R2, P0, R7, R120.reuse, RZ ;  /* 0x0000007807027210 */ /* 0x088fe20007f1e0ff */
[----:B------:R-:W3:Y:S01]  /*03f0*/  LDC R197, c[0x0][0x248] ;  /* 0x00009200ffc57b82 */ /* 0x000ee20000000800 */
[-C--:B------:R-:W-:Y:S01]  /*0400*/  LEA.HI.X.SX32 R9, R9, R121.reuse, 0x1, P1 ;  /* 0x0000007909097211 */ /* 0x080fe200008f0eff */
[C---:B------:R-:W-:Y:S01]  /*0410*/  IMAD R31, R0.reuse, 0x22, RZ ;  /* 0x00000022001f7824 */ /* 0x040fe200078e02ff */
[-C--:B------:R-:W-:Y:S01]  /*0420*/  LEA.HI.X.SX32 R3, R69, R121.reuse, 0x1, P0 ;  /* 0x0000007945037211 */ /* 0x080fe200000f0eff */
[C---:B------:R-:W-:Y:S01]  /*0430*/  IMAD R20, R0.reuse, 0xb0, RZ ;  /* 0x000000b000147824 */ /* 0x040fe200078e02ff */
[-C--:B------:R-:W-:Y:S01]  /*0440*/  IADD3 R6, P0, R11, R120.reuse, RZ ;  /* 0x000000780b067210 */ /* 0x080fe20007f1e0ff */
[C---:B------:R-:W-:Y:S01]  /*0450*/  IMAD R35, R0.reuse, 0x32, RZ ;  /* 0x0000003200237824 */ /* 0x040fe200078e02ff */
[-C--:B------:R-:W-:Y:S01]  /*0460*/  IADD3 R12, P1, R49, R120.reuse, RZ ;  /* 0x00000078310c7210 */ /* 0x080fe20007f3e0ff */
[----:B------:R1:W4:Y:S01]  /*0470*/  LDG.E.U16 R67, desc[UR60][R2.64] ;  /* 0x0000003c02437981 */ /* 0x000322000c1e1500 */
[-C--:B------:R-:W-:Y:S01]  /*0480*/  LEA.HI.X.SX32 R7, R7, R121.reuse, 0x1, P0 ;  /* 0x0000007907077211 */ /* 0x080fe200000f0eff */
[----:B------:R-:W3:Y:S01]  /*0490*/  LDC R198, c[0x0][0x248] ;  /* 0x00009200ffc67b82 */ /* 0x000ee20000000800 */
[-C--:B------:R-:W-:Y:S01]  /*04a0*/  IADD3 R10, P0, R17, R120.reuse, RZ ;  /* 0x00000078110a7210 */ /* 0x080fe20007f1e0ff */
[----:B------:R-:W-:Y:S01]  /*04b0*/  IMAD R45, R0, 0x58, RZ ;  /* 0x00000058002d7824 */ /* 0x000fe200078e02ff */
[----:B------:R-:W-:Y:S01]  /*04c0*/  LEA.HI.X.SX32 R13, R11, R121, 0x1, P1 ;  /* 0x000000790b0d7211 */ /* 0x000fe200008f0eff */
[----:B------:R2:W4:Y:S01]  /*04d0*/  LDG.E.U16 R68, desc[UR60][R6.64] ;  /* 0x0000003c06447981 */ /* 0x000522000c1e1500 */
[----:B------:R-:W-:-:S02]  /*04e0*/  IADD3 R16, P1, R66, R120, RZ ;  /* 0x0000007842107210 */ /* 0x000fc40007f3e0ff */
[-C--:B------:R-:W-:Y:S01]  /*04f0*/  LEA.HI.X.SX32 R11, R71, R121.reuse, 0x1, P0 ;  /* 0x00000079470b7211 */ /* 0x080fe200000f0eff */
[C---:B-1----:R-:W-:Y:S01]  /*0500*/  IMAD R3, R0.reuse, 0x9, RZ ;  /* 0x0000000900037824 */ /* 0x042fe200078e02ff */
[-C--:B------:R-:W-:Y:S01]  /*0510*/  IADD3 R2, P0, R29, R120.reuse, RZ ;  /* 0x000000781d027210 */ /* 0x080fe20007f1e0ff */
[C---:B------:R-:W-:Y:S01]  /*0520*/  IMAD R65, R0.reuse, 0xd0, RZ ;  /* 0x000000d000417824 */ /* 0x040fe200078e02ff */
[-C--:B------:R-:W-:Y:S01]  /*0530*/  LEA.HI.X.SX32 R17, R17, R121.reuse, 0x1, P1 ;  /* 0x0000007911117211 */ /* 0x080fe200008f0eff */
[----:B------:R1:W4:Y:S01]  /*0540*/  LDG.E.U16 R44, desc[UR60][R10.64] ;  /* 0x0000003c0a2c7981 */ /* 0x000322000c1e1500 */
[----:B------:R-:W3:Y:S01]  /*0550*/  LDC R222, c[0x0][0x248] ;  /* 0x00009200ffde7b82 */ /* 0x000ee20000000800 */
[C---:B--2---:R-:W-:Y:S01]  /*0560*/  IMAD R7, R0.reuse, 0x11, RZ ;  /* 0x0000001100077824 */ /* 0x044fe200078e02ff */
[-C--:B------:R-:W-:Y:S01]  /*0570*/  IADD3 R6, P1, R31, R120.reuse, RZ ;  /* 0x000000781f067210 */ /* 0x080fe20007f3e0ff */
[----:B------:R-:W-:Y:S01]  /*0580*/  IMAD R55, R0, 0x62, RZ ;  /* 0x0000006200377824 */ /* 0x000fe200078e02ff */
[-C--:B------:R-:W-:Y:S01]  /*0590*/  IADD3 R24, P2, R20, R120.reuse, RZ ;  /* 0x0000007814187210 */ /* 0x080fe20007f5e0ff */
[C---:B------:R-:W-:Y:S01]  /*05a0*/  IMAD R39, R0.reuse, 0x68, RZ ;  /* 0x0000006800277824 */ /* 0x040fe200078e02ff */
[-C--:B------:R-:W-:Y:S01]  /*05b0*/  LEA.HI.X.SX32 R3, R3, R121.reuse, 0x1, P0 ;  /* 0x0000007903037211 */ /* 0x080fe200000f0eff */
[C---:B------:R-:W-:Y:S01]  /*05c0*/  IMAD R58, R0.reuse, 0xf0, RZ ;  /* 0x000000f0003a7824 */ /* 0x040fe200078e02ff */
[-C--:B------:R-:W-:Y:S01]  /*05d0*/  LEA.HI.X.SX32 R7, R7, R121.reuse, 0x1, P1 ;  /* 0x0000007907077211 */ /* 0x080fe200008f0eff */
[C---:B-1----:R-:W-:Y:S01]  /*05e0*/  IMAD R11, R0.reuse, 0x19, RZ ;  /* 0x00000019000b7824 */ /* 0x042fe200078e02ff */
[-C--:B------:R-:W-:Y:S01]  /*05f0*/  IADD3 R10, P0, R35, R120.reuse, RZ ;  /* 0x00000078230a7210 */ /* 0x080fe20007f1e0ff */
[----:B------:R1:W2:Y:S01]  /*0600*/  LDG.E.U16 R87, desc[UR60][R2.64] ;  /* 0x0000003c02577981 */ /* 0x0002a2000c1e1500 */
[-C--:B------:R-:W-:Y:S01]  /*0610*/  LEA.HI.X.SX32 R25, R45, R121.reuse, 0x1, P2 ;  /* 0x000000792d197211 */ /* 0x080fe200010f0eff */
[----:B------:R-:W3:Y:S01]  /*0620*/  LDC R220, c[0x0][0x248] ;  /* 0x00009200ffdc7b82 */ /* 0x000ee20000000800 */
[-C--:B------:R-:W-:Y:S01]  /*0630*/  IADD3 R14, P2, R65, R120.reuse, RZ ;  /* 0x00000078410e7210 */ /* 0x080fe20007f5e0ff */
[----:B------:R0:W2:Y:S01]  /*0640*/  LDG.E.U16 R86, desc[UR60][R6.64] ;  /* 0x0000003c06567981 */ /* 0x0000a2000c1e1500 */
[-C--:B------:R-:W-:Y:S01]  /*0650*/  LEA.HI.X.SX32 R11, R11, R121.reuse, 0x1, P0 ;  /* 0x000000790b0b7211 */ /* 0x080fe200000f0eff */
[C---:B------:R-:W-:Y:S01]  /*0660*/  IMAD R61, R0.reuse, 0x78, RZ ;  /* 0x00000078003d7824 */ /* 0x040fe200078e02ff */
[-C--:B------:R-:W-:Y:S01]  /*0670*/  LEA.HI.X.SX32 R15, R39, R121.reuse, 0x1, P2 ;  /* 0x00000079270f7211 */ /* 0x080fe200010f0eff */
[C---:B------:R-:W-:Y:S01]  /*0680*/  IMAD R47, R0.reuse, 0x42, RZ ;  /* 0x00000042002f7824 */ /* 0x040fe200078e02ff */
[----:B------:R-:W2:Y:S01]  /*0690*/  LDG.E.U16 R57, desc[UR60][R8.64] ;  /* 0x0000003c08397981 */ /* 0x000ea2000c1e1500 */
[----:B-1----:R-:W-:Y:S01]  /*06a0*/  IMAD R3, R0, 0x31, RZ ;  /* 0x0000003100037824 */ /* 0x002fe200078e02ff */
[-C--:B------:R-:W-:Y:S01]  /*06b0*/  IADD3 R22, P2, R58, R120.reuse, RZ ;  /* 0x000000783a167210 */ /* 0x080fe20007f5e0ff */
[C---:B------:R-:W-:Y:S01]  /*06c0*/  IMAD R53, R0.reuse, 0x52, RZ ;  /* 0x0000005200357824 */ /* 0x040fe200078e02ff */
[----:B------:R1:W2:Y:S01]  /*06d0*/  LDG.E.U16 R21, desc[UR60][R12.64] ;  /* 0x0000003c0c157981 */ /* 0x0002a2000c1e1500 */
[-C--:B0-----:R-:W-:Y:S01]  /*06e0*/  IADD3 R6, P0, R55, R120.reuse, RZ ;  /* 0x0000007837067210 */ /* 0x081fe20007f1e0ff */
[C---:B------:R-:W-:Y:S01]  /*06f0*/  IMAD R186, R0.reuse, 0xa2, RZ ;  /* 0x000000a200ba7824 */ /* 0x040fe200078e02ff */
[----:B------:R-:W0:Y:S01]  /*0700*/  LDC R221, c[0x0][0x248] ;  /* 0x00009200ffdd7b82 */ /* 0x000e220000000800 */
[----:B------:R1:W2:Y:S01]  /*0710*/  LDG.E.U16 R64, desc[UR60][R16.64] ;  /* 0x0000003c10407981 */ /* 0x0002a2000c1e1500 */
[-C--:B------:R-:W-:Y:S01]  /*0720*/  LEA.HI.X.SX32 R7, R3, R121.reuse, 0x1, P0 ;  /* 0x0000007903077211 */ /* 0x080fe200000f0eff */
[C---:B------:R-:W-:Y:S01]  /*0730*/  IMAD R3, R0.reuse, 0x72, RZ ;  /* 0x0000007200037824 */ /* 0x040fe200078e02ff */
[----:B------:R-:W-:Y:S01]  /*0740*/  LEA.HI.X.SX32 R23, R61, R121, 0x1, P2 ;  /* 0x000000793d177211 */ /* 0x000fe200010f0eff */
[----:B------:R1:W2:Y:S02]  /*0750*/  LDG.E.U16 R9, desc[UR60][R14.64] ;  /* 0x0000003c0e097981 */ /* 0x0002a4000c1e1500 */
[C---:B-1----:R-:W-:Y:S01]  /*0760*/  IMAD R13, R0.reuse, 0x21, RZ ;  /* 0x00000021000d7824 */ /* 0x042fe200078e02ff */
[----:B------:R-:W-:Y:S01]  /*0770*/  IADD3 R12, P1, R47, R120, RZ ;  /* 0x000000782f0c7210 */ /* 0x000fe20007f3e0ff */
[----:B------:R1:W2:Y:S01]  /*0780*/  LDG.E.U16 R85, desc[UR60][R10.64] ;  /* 0x0000003c0a557981 */ /* 0x0002a2000c1e1500 */
[----:B------:R-:W0:Y:S01]  /*0790*/  LDC R219, c[0x0][0x248] ;  /* 0x00009200ffdb7b82 */ /* 0x000e220000000800 */
[----:B------:R-:W-:-:S02]  /*07a0*/  IMAD R17, R0, 0x39, RZ ;  /* 0x0000003900117824 */ /* 0x000fc400078e02ff */
[----:B------:R1:W2:Y:S01]  /*07b0*/  LDG.E.U16 R131, desc[UR60][R22.64] ;  /* 0x0000003c16837981 */ /* 0x0002a2000c1e1500 */
[C---:B------:R-:W-:Y:S01]  /*07c0*/  IMAD R15, R0.reuse, 0x29, RZ ;  /* 0x00000029000f7824 */ /* 0x040fe200078e02ff */
[-C--:B------:R-:W-:Y:S02]  /*07d0*/  IADD3 R14, P2, R53, R120.reuse, RZ ;  /* 0x00000078350e7210 */ /* 0x080fe40007f5e0ff */
[----:B------:R3:W2:Y:S01]  /*07e0*/  LDG.E.U16 R82, desc[UR60][R6.64] ;  /* 0x0000003c06527981 */ /* 0x0006a2000c1e1500 */
[----:B------:R-:W0:Y:S01]  /*07f0*/  LDC R217, c[0x0][0x248] ;  /* 0x00009200ffd97b82 */ /* 0x000e220000000800 */
[-C--:B-1----:R-:W-:Y:S02]  /*0800*/  IADD3 R10, P0, R3, R120.reuse, RZ ;  /* 0x00000078030a7210 */ /* 0x082fe40007f1e0ff */
[-C--:B------:R-:W-:Y:S01]  /*0810*/  LEA.HI.X.SX32 R13, R13, R121.reuse, 0x1, P1 ;  /* 0x000000790d0d7211 */ /* 0x080fe200008f0eff */
[C---:B------:R-:W-:Y:S01]  /*0820*/  IMAD R184, R0.reuse, 0x92, RZ ;  /* 0x0000009200b87824 */ /* 0x040fe200078e02ff */
[-C--:B------:R-:W-:Y:S01]  /*0830*/  LEA.HI.X.SX32 R15, R15, R121.reuse, 0x1, P2 ;  /* 0x000000790f0f7211 */ /* 0x080fe200010f0eff */
[C---:B------:R-:W-:Y:S01]  /*0840*/  IMAD R23, R0.reuse, 0x82, RZ ;  /* 0x0000008200177824 */ /* 0x040fe200078e02ff */
[-C--:B------:R-:W-:Y:S01]  /*0850*/  LEA.HI.X.SX32 R11, R17, R121.reuse, 0x1, P0 ;  /* 0x00000079110b7211 */ /* 0x080fe200000f0eff */
[----:B------:R1:W2:Y:S01]  /*0860*/  LDG.E.U16 R24, desc[UR60][R24.64] ;  /* 0x0000003c18187981 */ /* 0x0002a2000c1e1500 */
[----:B---3--:R-:W-:Y:S01]  /*0870*/  IMAD R7, R0, 0x51, RZ ;  /* 0x0000005100077824 */ /* 0x008fe200078e02ff */
[----:B------:R-:W-:Y:S01]  /*0880*/  IADD3 R6, P0, R186, R120, RZ ;  /* 0x00000078ba067210 */ /* 0x000fe20007f1e0ff */
[C---:B------:R-:W-:Y:S01]  /*0890*/  IMAD R188, R0.reuse, 0xb2, RZ ;  /* 0x000000b200bc7824 */ /* 0x040fe200078e02ff */
[----:B------:R3:W2:Y:S01]  /*08a0*/  LDG.E.U16 R84, desc[UR60][R12.64] ;  /* 0x0000003c0c547981 */ /* 0x0006a2000c1e1500 */
[C---:B------:R-:W-:Y:S01]  /*08b0*/  IMAD R27, R0.reuse, 0x49, RZ ;  /* 0x00000049001b7824 */ /* 0x040fe200078e02ff */
[----:B------:R-:W-:Y:S01]  /*08c0*/  LEA.HI.X.SX32 R7, R7, R121, 0x1, P0 ;  /* 0x0000007907077211 */ /* 0x000fe200000f0eff */
[----:B------:R-:W0:Y:S01]  /*08d0*/  LDC R218, c[0x0][0x248] ;  /* 0x00009200ffda7b82 */ /* 0x000e220000000800 */
[----:B------:R3:W2:Y:S01]  /*08e0*/  LDG.E.U16 R83, desc[UR60][R14.64] ;  /* 0x0000003c0e537981 */ /* 0x0006a2000c1e1500 */
[----:B-1----:R-:W-:-:S03]  /*08f0*/  IMAD R25, R0, 0x41, RZ ;  /* 0x0000004100197824 */ /* 0x002fc600078e02ff */
[----:B------:R1:W2:Y:S01]  /*0900*/  LDG.E.U16 R81, desc[UR60][R10.64] ;  /* 0x0000003c0a517981 */ /* 0x0002a2000c1e1500 */
[-C--:B---3--:R-:W-:Y:S01]  /*0910*/  IADD3 R12, P1, R23, R120.reuse, RZ ;  /* 0x00000078170c7210 */ /* 0x088fe20007f3e0ff */
[----:B------:R-:W-:Y:S02]  /*0920*/  IMAD R17, R0, 0x59, RZ ;  /* 0x0000005900117824 */ /* 0x000fe400078e02ff */
[----:B------:R3:W2:Y:S01]  /*0930*/  LDG.E.U16 R78, desc[UR60][R6.64] ;  /* 0x0000003c064e7981 */ /* 0x0006a2000c1e1500 */
[----:B------:R-:W0:Y:S01]  /*0940*/  LDC R216, c[0x0][0x248] ;  /* 0x00009200ffd87b82 */ /* 0x000e220000000800 */
[-C--:B------:R-:W-:Y:S01]  /*0950*/  IADD3 R14, P2, R184, R120.reuse, RZ ;  /* 0x00000078b80e7210 */ /* 0x080fe20007f5e0ff */
[C---:B------:R-:W-:Y:S01]  /*0960*/  IMAD R194, R0.reuse, 0xe2, RZ ;  /* 0x000000e200c27824 */ /* 0x040fe200078e02ff */
[-C--:B------:R-:W-:Y:S01]  /*0970*/  LEA.HI.X.SX32 R13, R25, R121.reuse, 0x1, P1 ;  /* 0x00000079190d7211 */ /* 0x080fe200008f0eff */
[----:B------:R-:W-:Y:S01]  /*0980*/  IMAD R190, R0, 0xc2, RZ ;  /* 0x000000c200be7824 */ /* 0x000fe200078e02ff */
[-C--:B-1----:R-:W-:Y:S01]  /*0990*/  IADD3 R10, P0, R188, R120.reuse, RZ ;  /* 0x00000078bc0a7210 */ /* 0x082fe20007f1e0ff */
[C---:B------:R-:W-:Y:S01]  /*09a0*/  IMAD R192, R0.reuse, 0xd2, RZ ;  /* 0x000000d200c07824 */ /* 0x040fe200078e02ff */
[-C--:B------:R-:W-:Y:S01]  /*09b0*/  LEA.HI.X.SX32 R15, R27, R121.reuse, 0x1, P2 ;  /* 0x000000791b0f7211 */ /* 0x080fe200010f0eff */
[----:B------:R1:W2:Y:S01]  /*09c0*/  LDG.E.U16 R80, desc[UR60][R12.64] ;  /* 0x0000003c0c507981 */ /* 0x0002a2000c1e1500 */
[----:B------:R-:W-:Y:S01]  /*09d0*/  LEA.HI.X.SX32 R11, R17, R121, 0x1, P0 ;  /* 0x00000079110b7211 */ /* 0x000fe200000f0eff */
[----:B---3--:R-:W-:Y:S01]  /*09e0*/  IMAD R7, R0, 0x71, RZ ;  /* 0x0000007100077824 */ /* 0x008fe200078e02ff */
[-C--:B------:R-:W-:Y:S01]  /*09f0*/  IADD3 R16, P0, R194, R120.reuse, RZ ;  /* 0x00000078c2107210 */ /* 0x080fe20007f1e0ff */
[C---:B------:R-:W-:Y:S01]  /*0a00*/  IMAD R25, R0.reuse, 0x61, RZ ;  /* 0x0000006100197824 */ /* 0x040fe200078e02ff */
[----:B------:R3:W2:Y:S01]  /*0a10*/  LDG.E.U16 R79, desc[UR60][R14.64] ;  /* 0x0000003c0e4f7981 */ /* 0x0006a2000c1e1500 */
[C---:B------:R-:W-:Y:S01]  /*0a20*/  IMAD R196, R0.reuse, 0xf2, RZ ;  /* 0x000000f200c47824 */ /* 0x040fe200078e02ff */
[----:B------:R-:W0:Y:S01]  /*0a30*/  LDC R215, c[0x0][0x248] ;  /* 0x00009200ffd77b82 */ /* 0x000e220000000800 */
[----:B------:R-:W-:Y:S01]  /*0a40*/  IMAD R27, R0, 0x69, RZ ;  /* 0x00000069001b7824 */ /* 0x000fe200078e02ff */
[----:B------:R-:W2:Y:S01]  /*0a50*/  LDG.E.U16 R62, desc[UR60][R62.64] ;  /* 0x0000003c3e3e7981 */ /* 0x000ea2000c1e1500 */
[----:B-1----:R-:W-:-:S02]  /*0a60*/  IADD3 R12, P1, R190, R120, RZ ;  /* 0x00000078be0c7210 */ /* 0x002fc40007f3e0ff */
[-C--:B------:R-:W-:Y:S01]  /*0a70*/  LEA.HI.X.SX32 R17, R7, R121.reuse, 0x1, P0 ;  /* 0x0000007907117211 */ /* 0x080fe200000f0eff */
[----:B------:R-:W-:Y:S01]  /*0a80*/  IMAD R7, R0, 0x79, RZ ;  /* 0x0000007900077824 */ /* 0x000fe200078e02ff */
[----:B------:R-:W2:Y:S01]  /*0a90*/  LDG.E.U16 R77, desc[UR60][R10.64] ;  /* 0x0000003c0a4d7981 */ /* 0x000ea2000c1e1500 */
[-C--:B---3--:R-:W-:Y:S01]  /*0aa0*/  IADD3 R14, P2, R192, R120.reuse, RZ ;  /* 0x00000078c00e7210 */ /* 0x088fe20007f5e0ff */
[----:B------:R-:W1:Y:S01]  /*0ab0*/  LDC R224, c[0x0][0x248] ;  /* 0x00009200ffe07b82 */ /* 0x000e620000000800 */
[-C--:B------:R-:W-:Y:S01]  /*0ac0*/  LEA.HI.X.SX32 R13, R25, R121.reuse, 0x1, P1 ;  /* 0x00000079190d7211 */ /* 0x080fe200008f0eff */
[----:B------:R-:W-:Y:S01]  /*0ad0*/  IMAD R25, R0, 0xa, RZ ;  /* 0x0000000a00197824 */ /* 0x000fe200078e02ff */
[-C--:B------:R-:W-:Y:S01]  /*0ae0*/  IADD3 R26, P0, R196, R120.reuse, RZ ;  /* 0x00000078c41a7210 */ /* 0x080fe20007f1e0ff */
[C---:B------:R-:W-:Y:S01]  /*0af0*/  IMAD R148, R0.reuse, 0x102, RZ ;  /* 0x0000010200947824 */ /* 0x040fe200078e02ff */
[-C--:B------:R-:W-:Y:S01]  /*0b00*/  LEA.HI.X.SX32 R15, R27, R121.reuse, 0x1, P2 ;  /* 0x000000791b0f7211 */ /* 0x080fe200010f0eff */
[----:B------:R3:W2:Y:S01]  /*0b10*/  LDG.E.U16 R76, desc[UR60][R12.64] ;  /* 0x0000003c0c4c7981 */ /* 0x0006a2000c1e1500 */
[-C--:B------:R-:W-:Y:S01]  /*0b20*/  LEA.HI.X.SX32 R27, R7, R121.reuse, 0x1, P0 ;  /* 0x00000079071b7211 */ /* 0x080fe200000f0eff */
[C---:B------:R-:W-:Y:S01]  /*0b30*/  IMAD R7, R0.reuse, 0x5, RZ ;  /* 0x0000000500077824 */ /* 0x040fe200078e02ff */
[----:B------:R-:W-:Y:S01]  /*0b40*/  IADD3 R6, P0, R25, R120, RZ ;  /* 0x0000007819067210 */ /* 0x000fe20007f1e0ff */
[----:B------:R3:W2:Y:S01]  /*0b50*/  LDG.E.U16 R75, desc[UR60][R14.64] ;  /* 0x0000003c0e4b7981 */ /* 0x0006a2000c1e1500 */
[C---:B------:R-:W-:Y:S01]  /*0b60*/  IMAD R41, R0.reuse, 0x81, RZ ;  /* 0x0000008100297824 */ /* 0x040fe200078e02ff */
[----:B------:R-:W2:Y:S02]  /*0b70*/  LDC R214, c[0x0][0x248] ;  /* 0x00009200ffd67b82 */ /* 0x000ea40000000800 */
[----:B------:R0:W2:Y:S01]  /*0b80*/  LDG.E.U16 R74, desc[UR60][R16.64] ;  /* 0x0000003c104a7981 */ /* 0x0000a2000c1e1500 */
[----:B---3--:R-:W-:Y:S01]  /*0b90*/  IMAD R13, R0, 0x14, RZ ;  /* 0x00000014000d7824 */ /* 0x008fe200078e02ff */
[----:B------:R-:W-:-:S02]  /*0ba0*/  LEA.HI.X.SX32 R7, R7, R121, 0x1, P0 ;  /* 0x0000007907077211 */ /* 0x000fc400000f0eff */
[----:B------:R3:W2:Y:S01]  /*0bb0*/  LDG.E.U16 R73, desc[UR60][R26.64] ;  /* 0x0000003c1a497981 */ /* 0x0006a2000c1e1500 */
[----:B------:R-:W-:Y:S01]  /*0bc0*/  IADD3 R14, P2, R33, R120, RZ ;  /* 0x00000078210e7210 */ /* 0x000fe20007f5e0ff */
[----:B------:R-:W2:Y:S02]  /*0bd0*/  LDC R98, c[0x0][0x248] ;  /* 0x00009200ff627b82 */ /* 0x000ea40000000800 */
[----:B------:R-:W4:Y:S01]  /*0be0*/  LDG.E.U16 R18, desc[UR60][R6.64] ;  /* 0x0000003c06127981 */ /* 0x000f22000c1e1500 */
[----:B------:R-:W-:-:S03]  /*0bf0*/  LEA.HI.X.SX32 R15, R13, R121, 0x1, P2 ;  /* 0x000000790d0f7211 */ /* 0x000fc600010f0eff */
[----:B------:R1:W-:Y:S02]  /*0c00*/  STL [R1+0xbe0], R4 ;  /* 0x000be00401007387 */ /* 0x0003e40000100800 */
[----:B------:R-:W2:Y:S02]  /*0c10*/  LDC R223, c[0x0][0x248] ;  /* 0x00009200ffdf7b82 */ /* 0x000ea40000000800 */
[----:B------:R-:W2:Y:S01]  /*0c20*/  LDG.E.U16 R2, desc[UR60][R14.64] ;  /* 0x0000003c0e027981 */ /* 0x000ea2000c1e1500 */
[----:B------:R-:W-:Y:S01]  /*0c30*/  IADD3 R10, P1, R148, R120, RZ ;  /* 0x00000078940a7210 */ /* 0x000fe20007f3e0ff */
[----:B0-----:R-:W-:-:S03]  /*0c40*/  IMAD R17, R0, 0x24, RZ ;  /* 0x0000002400117824 */ /* 0x001fc600078e02ff */
[-C--:B------:R-:W-:Y:S02]  /*0c50*/  LEA.HI.X.SX32 R11, R41, R121.reuse, 0x1, P1 ;  /* 0x00000079290b7211 */ /* 0x080fe400008f0eff */
[-C--:B------:R-:W-:Y:S01]  /*0c60*/  IADD3 R42, P1, R13, R120.reuse, RZ ;  /* 0x000000780d2a7210 */ /* 0x080fe20007f3e0ff */
[----:B------:R-:W0:Y:S01]  /*0c70*/  LDC R99, c[0x0][0x248] ;  /* 0x00009200ff637b82 */ /* 0x000e220000000800 */
[-C--:B------:R-:W-:Y:S01]  /*0c80*/  IADD3 R12, P0, R17, R120.reuse, RZ ;  /* 0x00000078110c7210 */ /* 0x080fe20007f1e0ff */
[----:B------:R1:W2:Y:S01]  /*0c90*/  LDG.E.U16 R63, desc[UR60][R10.64] ;  /* 0x0000003c0a3f7981 */ /* 0x0002a2000c1e1500 */
[-C--:B------:R-:W-:Y:S01]  /*0ca0*/  LEA.HI.X.SX32 R43, R25, R121.reuse, 0x1, P1 ;  /* 0x00000079192b7211 */ /* 0x080fe200008f0eff */
[C---:B------:R-:W-:Y:S01]  /*0cb0*/  IMAD R25, R0.reuse, 0x1a, RZ ;  /* 0x0000001a00197824 */ /* 0x040fe200078e02ff */
[-C--:B------:R-:W-:Y:S02]  /*0cc0*/  IADD3 R16, P2, R37, R120.reuse, RZ ;  /* 0x0000007825107210 */ /* 0x080fe40007f5e0ff */
[-C--:B------:R-:W-:Y:S01]  /*0cd0*/  LEA.HI.X.SX32 R13, R29, R121.reuse, 0x1, P0 ;  /* 0x000000791d0d7211 */ /* 0x080fe200000f0eff */
[C---:B---3--:R-:W-:Y:S01]  /*0ce0*/  IMAD R27, R0.reuse, 0x34, RZ ;  /* 0x00000034001b7824 */ /* 0x048fe200078e02ff */
[----:B------:R-:W3:Y:S01]  /*0cf0*/  LDC R103, c[0x0][0x248] ;  /* 0x00009200ff677b82 */ /* 0x000ee20000000800 */
[----:B------:R1:W3:Y:S02]  /*0d00*/  LDG.E.U16 R42, desc[UR60][R42.64] ;  /* 0x0000003c2a2a7981 */ /* 0x0002e4000c1e1500 */
[----:B-1----:R-:W-:Y:S01]  /*0d10*/  IMAD R11, R0, 0xd, RZ ;  /* 0x0000000d000b7824 */ /* 0x002fe200078e02ff */
[----:B------:R-:W-:Y:S01]  /*0d20*/  IADD3 R10, P0, R25, R120, RZ ;  /* 0x00000078190a7210 */ /* 0x000fe20007f1e0ff */
[----:B------:R1:W3:Y:S01]  /*0d30*/  LDG.E.U16 R41, desc[UR60][R12.64] ;  /* 0x0000003c0c297981 */ /* 0x0002e2000c1e1500 */
[----:B------:R-:W-:-:S02]  /*0d40*/  LEA.HI.X.SX32 R17, R17, R121, 0x1, P2 ;  /* 0x0000007911117211 */ /* 0x000fc400010f0eff */
[-C--:B------:R-:W-:Y:S01]  /*0d50*/  LEA.HI.X.SX32 R11, R11, R121.reuse, 0x1, P0 ;  /* 0x000000790b0b7211 */ /* 0x080fe200000f0eff */
[----:B------:R-:W3:Y:S02]  /*0d60*/  LDC R100, c[0x0][0x248] ;  /* 0x00009200ff647b82 */ /* 0x000ee40000000800 */
[----:B------:R-:W3:Y:S04]  /*0d70*/  LDG.E.U16 R28, desc[UR60][R16.64] ;  /* 0x0000003c101c7981 */ /* 0x000ee8000c1e1500 */
[----:B------:R1:W3:Y:S01]  /*0d80*/  LDG.E.U16 R22, desc[UR60][R10.64] ;  /* 0x0000003c0a167981 */ /* 0x0002e2000c1e1500 */
[-C--:B------:R-:W-:Y:S01]  /*0d90*/  IADD3 R14, P2, R39, R120.reuse, RZ ;  /* 0x00000078270e7210 */ /* 0x080fe20007f5e0ff */
[C---:B------:R-:W-:Y:S01]  /*0da0*/  IMAD R43, R0.reuse, 0x88, RZ ;  /* 0x00000088002b7824 */ /* 0x040fe200078e02ff */
[CC--:B------:R-:W-:Y:S01]  /*0db0*/  IADD3 R6, P1, R27.reuse, R120.reuse, RZ ;  /* 0x000000781b067210 */ /* 0x0c0fe20007f3e0ff */
[----:B------:R-:W0:Y:S01]  /*0dc0*/  LDC R104, c[0x0][0x248] ;  /* 0x00009200ff687b82 */ /* 0x000e220000000800 */
[----:B------:R-:W-:Y:S01]  /*0dd0*/  LEA.HI.X.SX32 R15, R27, R121, 0x1, P2 ;  /* 0x000000791b0f7211 */ /* 0x000fe200010f0eff */
[----:B------:R-:W-:Y:S01]  /*0de0*/  IMAD R27, R0, 0x44, RZ ;  /* 0x00000044001b7824 */ /* 0x000fe200078e02ff */
[----:B------:R-:W-:-:S02]  /*0df0*/  IADD3 R26, P2, R43, R120, RZ ;  /* 0x000000782b1a7210 */ /* 0x000fc40007f5e0ff */
[-C--:B------:R-:W-:Y:S01]  /*0e00*/  LEA.HI.X.SX32 R7, R25, R121.reuse, 0x1, P1 ;  /* 0x0000007919077211 */ /* 0x080fe200008f0eff */
[C---:B------:R-:W-:Y:S01]  /*0e10*/  IMAD R25, R0.reuse, 0x2a, RZ ;  /* 0x0000002a00197824 */ /* 0x040fe200078e02ff */
[C---:B-1----:R-:W-:Y:S01]  /*0e20*/  IADD3 R12, P0, R27.reuse, R120, RZ ;  /* 0x000000781b0c7210 */ /* 0x042fe20007f1e0ff */
[C---:B------:R-:W-:Y:S01]  /*0e30*/  IMAD R4, R0.reuse, 0xa8, RZ ;  /* 0x000000a800047824 */ /* 0x040fe200078e02ff */
[-C--:B------:R-:W-:Y:S01]  /*0e40*/  LEA.HI.X.SX32 R27, R27, R121.reuse, 0x1, P2 ;  /* 0x000000791b1b7211 */ /* 0x080fe200010f0eff */
[----:B------:R1:W3:Y:S01]  /*0e50*/  LDG.E.U16 R40, desc[UR60][R6.64] ;  /* 0x0000003c06287981 */ /* 0x0002e2000c1e1500 */
[----:B------:R-:W-:Y:S01]  /*0e60*/  LEA.HI.X.SX32 R13, R31, R121, 0x1, P0 ;  /* 0x000000791f0d7211 */ /* 0x000fe200000f0eff */
[C---:B------:R-:W-:Y:S01]  /*0e70*/  IMAD R11, R0.reuse, 0x15, RZ ;  /* 0x00000015000b7824 */ /* 0x040fe200078e02ff */
[----:B------:R-:W0:Y:S01]  /*0e80*/  LDC R102, c[0x0][0x248] ;  /* 0x00009200ff667b82 */ /* 0x000e220000000800 */
[----:B------:R1:W3:Y:S01]  /*0e90*/  LDG.E.U16 R8, desc[UR60][R14.64] ;  /* 0x0000003c0e087981 */ /* 0x0002e2000c1e1500 */
[----:B------:R-:W-:-:S03]  /*0ea0*/  IMAD R29, R0, 0x54, RZ ;  /* 0x00000054001d7824 */ /* 0x000fc600078e02ff */
[----:B------:R1:W3:Y:S02]  /*0eb0*/  LDG.E.U16 R30, desc[UR60][R26.64] ;  /* 0x0000003c1a1e7981 */ /* 0x0002e4000c1e1500 */
[-C--:B-1----:R-:W-:Y:S01]  /*0ec0*/  IADD3 R6, P0, R25, R120.reuse, RZ ;  /* 0x0000007819067210 */ /* 0x082fe20007f1e0ff */
[----:B------:R-:W-:Y:S01]  /*0ed0*/  IMAD R16, R0, 0xc8, RZ ;  /* 0x000000c800107824 */ /* 0x000fe200078e02ff */
[----:B------:R1:W3:Y:S01]  /*0ee0*/  LDG.E.U16 R39, desc[UR60][R12.64] ;  /* 0x0000003c0c277981 */ /* 0x0002e2000c1e1500 */
[----:B------:R-:W0:Y:S01]  /*0ef0*/  LDC R106, c[0x0][0x248] ;  /* 0x00009200ff6a7b82 */ /* 0x000e220000000800 */
[----:B------:R-:W-:Y:S02]  /*0f00*/  IADD3 R14, P2, R4, R120, RZ ;  /* 0x00000078040e7210 */ /* 0x000fe40007f5e0ff */
[-C--:B------:R-:W-:Y:S02]  /*0f10*/  LEA.HI.X.SX32 R7, R11, R121.reuse, 0x1, P0 ;  /* 0x000000790b077211 */ /* 0x080fe400000f0eff */
[----:B------:R-:W-:-:S02]  /*0f20*/  LEA.HI.X.SX32 R15, R29, R121, 0x1, P2 ;  /* 0x000000791d0f7211 */ /* 0x000fc400010f0eff */
[-C--:B------:R-:W-:Y:S01]  /*0f30*/  IADD3 R10, P1, R29, R120.reuse, RZ ;  /* 0x000000781d0a7210 */ /* 0x080fe20007f3e0ff */
[----:B------:R-:W0:Y:S03]  /*0f40*/  LDC R122, c[0x0][0x248] ;  /* 0x00009200ff7a7b82 */ /* 0x000e260000000800 */
[----:B------:R-:W-:Y:S01]  /*0f50*/  LEA.HI.X.SX32 R11, R25, R121, 0x1, P1 ;  /* 0x00000079190b7211 */ /* 0x000fe200008f0eff */
[C---:B------:R-:W-:Y:S02]  /*0f60*/  IMAD R25, R0.reuse, 0x64, RZ ;  /* 0x0000006400197824 */ /* 0x040fe400078e02ff */
[----:B------:R-:W-:Y:S01]  /*0f70*/  IMAD R17, R0, 0x3a, RZ ;  /* 0x0000003a00117824 */ /* 0x000fe200078e02ff */
[-C--:B------:R-:W-:Y:S01]  /*0f80*/  IADD3 R26, P2, R16, R120.reuse, RZ ;  /* 0x00000078101a7210 */ /* 0x080fe20007f5e0ff */
[----:B------:R-:W0:Y:S01]  /*0f90*/  LDC R124, c[0x0][0x248] ;  /* 0x00009200ff7c7b82 */ /* 0x000e220000000800 */
[----:B-1----:R-:W-:-:S07]  /*0fa0*/  IADD3 R12, P0, R25, R120, RZ ;  /* 0x00000078190c7210 */ /* 0x002fce0007f1e0ff */
[----:B------:R-:W1:Y:S01]  /*0fb0*/  LDC R125, c[0x0][0x248] ;  /* 0x00009200ff7d7b82 */ /* 0x000e620000000800 */
[----:B------:R-:W-:-:S07]  /*0fc0*/  LEA.HI.X.SX32 R13, R35, R121, 0x1, P0 ;  /* 0x00000079230d7211 */ /* 0x000fce00000f0eff */
[----:B------:R-:W1:Y:S01]  /*0fd0*/  LDC R132, c[0x0][0x248] ;  /* 0x00009200ff847b82 */ /* 0x000e620000000800 */
[----:B------:R-:W-:-:S07]  /*0fe0*/  LEA.HI.X.SX32 R27, R25, R121, 0x1, P2 ;  /* 0x00000079191b7211 */ /* 0x000fce00010f0eff */
[----:B------:R-:W1:Y:S08]  /*0ff0*/  LDC R133, c[0x0][0x248] ;  /* 0x00009200ff857b82 */ /* 0x000e700000000800 */
        /* <DEDUP_REMOVED lines=23> */
[----:B------:R-:W1:Y:S01]  /*1170*/  LDC R167, c[0x0][0x248] ;  /* 0x00009200ffa77b82 */ /* 0x000e620000000800 */
[----:B----4-:R4:W-:Y:S01]  /*1180*/  STL [R1+0x10c], R18 ;  /* 0x00010c1201007387 */ /* 0x0109e20000100800 */
[----:B------:R-:W-:-:S02]  /*1190*/  IMAD R56, R0, 0xe8, RZ ;  /* 0x000000e800387824 */ /* 0x000fc400078e02ff */
[C---:B------:R-:W-:Y:S01]  /*11a0*/  IMAD R29, R0.reuse, 0x74, RZ ;  /* 0x00000074001d7824 */ /* 0x040fe200078e02ff */
[----:B------:R-:W3:Y:S03]  /*11b0*/  LDG.E.U16 R38, desc[UR60][R10.64] ;  /* 0x0000003c0a267981 */ /* 0x000ee6000c1e1500 */
[----:B------:R-:W1:Y:S01]  /*11c0*/  LDC R170, c[0x0][0x248] ;  /* 0x00009200ffaa7b82 */ /* 0x000e620000000800 */
[----:B--2---:R2:W-:Y:S04]  /*11d0*/  STL [R1+0xf0], R2 ;  /* 0x0000f00201007387 */ /* 0x0045e80000100800 */
[----:B----4-:R4:W3:Y:S01]  /*11e0*/  LDG.E.U16 R18, desc[UR60][R6.64] ;  /* 0x0000003c06127981 */ /* 0x0108e2000c1e1500 */
[----:B------:R-:W-:-:S02]  /*11f0*/  IMAD R31, R0, 0x84, RZ ;  /* 0x00000084001f7824 */ /* 0x000fc400078e02ff */
[C---:B------:R-:W-:Y:S01]  /*1200*/  IMAD R89, R0.reuse, 0x108, RZ ;  /* 0x0000010800597824 */ /* 0x040fe200078e02ff */
[----:B------:R0:W3:Y:S01]  /*1210*/  LDG.E.U16 R37, desc[UR60][R12.64] ;  /* 0x0000003c0c257981 */ /* 0x0000e2000c1e1500 */
[----:B------:R-:W1:Y:S03]  /*1220*/  LDC R162, c[0x0][0x248] ;  /* 0x00009200ffa27b82 */ /* 0x000e660000000800 */
[----:B--2---:R-:W2:Y:S01]  /*1230*/  LDG.E.U16 R2, desc[UR60][R14.64] ;  /* 0x0000003c0e027981 */ /* 0x004ea2000c1e1500 */
[----:B----4-:R-:W-:Y:S01]  /*1240*/  IMAD R7, R0, 0x1d, RZ ;  /* 0x0000001d00077824 */ /* 0x010fe200078e02ff */
[----:B------:R-:W-:-:S03]  /*1250*/  IADD3 R6, P0, R17, R120, RZ ;  /* 0x0000007811067210 */ /* 0x000fc60007f1e0ff */
[----:B------:R-:W4:Y:S01]  /*1260*/  LDC R153, c[0x0][0x248] ;  /* 0x00009200ff997b82 */ /* 0x000f220000000800 */
[----:B------:R-:W-:-:S05]  /*1270*/  LEA.HI.X.SX32 R7, R7, R121, 0x1, P0 ;  /* 0x0000007907077211 */ /* 0x000fca00000f0eff */
[----:B------:R0:W4:Y:S02]  /*1280*/  LDG.E.U16 R14, desc[UR60][R6.64] ;  /* 0x0000003c060e7981 */ /* 0x000124000c1e1500 */
[----:B------:R-:W1:Y:S02]  /*1290*/  LDC R166, c[0x0][0x248] ;  /* 0x00009200ffa67b82 */ /* 0x000e640000000800 */
[----:B---3--:R-:W-:Y:S04]  /*12a0*/  STL [R1+0xd0], R28 ;  /* 0x0000d01c01007387 */ /* 0x008fe80000100800 */
[----:B------:R3:W-:Y:S02]  /*12b0*/  STL [R1+0xfc], R22 ;  /* 0x0000fc1601007387 */ /* 0x0007e40000100800 */
[----:B------:R-:W1:Y:S08]  /*12c0*/  LDC R212, c[0x0][0x248] ;  /* 0x00009200ffd47b82 */ /* 0x000e700000000800 */
[----:B------:R-:W1:Y:S01]  /*12d0*/  LDC R213, c[0x0][0x248] ;  /* 0x00009200ffd57b82 */ /* 0x000e620000000800 */
[----:B---3--:R3:W4:Y:S01]  /*12e0*/  LDG.E.U16 R22, desc[UR60][R26.64] ;  /* 0x0000003c1a167981 */ /* 0x008722000c1e1500 */
[-C--:B------:R-:W-:Y:S01]  /*12f0*/  IADD3 R10, P1, R29, R120.reuse, RZ ;  /* 0x000000781d0a7210 */ /* 0x080fe20007f3e0ff */
[----:B------:R-:W-:Y:S01]  /*1300*/  IMAD R25, R0, 0x4a, RZ ;  /* 0x0000004a00197824 */ /* 0x000fe200078e02ff */
[----:B------:R-:W-:-:S02]  /*1310*/  IADD3 R28, P2, R56, R120, RZ ;  /* 0x00000078381c7210 */ /* 0x000fc40007f5e0ff */
[-C--:B0-----:R-:W-:Y:S02]  /*1320*/  IADD3 R12, P0, R31, R120.reuse, RZ ;  /* 0x000000781f0c7210 */ /* 0x081fe40007f1e0ff */
[-C--:B------:R-:W-:Y:S01]  /*1330*/  LEA.HI.X.SX32 R11, R17, R121.reuse, 0x1, P1 ;  /* 0x00000079110b7211 */ /* 0x080fe200008f0eff */
[----:B------:R0:W-:Y:S01]  /*1340*/  STL [R1+0xb0], R8 ;  /* 0x0000b00801007387 */ /* 0x0001e20000100800 */
[-C--:B------:R-:W-:Y:S01]  /*1350*/  LEA.HI.X.SX32 R29, R29, R121.reuse, 0x1, P2 ;  /* 0x000000791d1d7211 */ /* 0x080fe200010f0eff */
[C---:B------:R-:W-:Y:S01]  /*1360*/  IMAD R17, R0.reuse, 0x25, RZ ;  /* 0x0000002500117824 */ /* 0x040fe200078e02ff */
[-C--:B------:R-:W-:Y:S01]  /*1370*/  LEA.HI.X.SX32 R13, R47, R121.reuse, 0x1, P0 ;  /* 0x000000792f0d7211 */ /* 0x080fe200000f0eff */
[----:B------:R0:W-:Y:S01]  /*1380*/  STL [R1+0x94], R30 ;  /* 0x0000941e01007387 */ /* 0x0001e20000100800 */
[----:B------:R-:W-:Y:S01]  /*1390*/  IADD3 R6, P0, R25, R120, RZ ;  /* 0x0000007819067210 */ /* 0x000fe20007f1e0ff */
[----:B------:R-:W-:Y:S01]  /*13a0*/  IMAD R15, R0, 0x94, RZ ;  /* 0x00000094000f7824 */ /* 0x000fe200078e02ff */
[----:B------:R-:W1:Y:S01]  /*13b0*/  LDC R47, c[0x0][0x248] ;  /* 0x00009200ff2f7b82 */ /* 0x000e620000000800 */
[----:B------:R3:W4:Y:S01]  /*13c0*/  LDG.E.U16 R36, desc[UR60][R10.64] ;  /* 0x0000003c0a247981 */ /* 0x000722000c1e1500 */
[----:B------:R-:W-:-:S03]  /*13d0*/  LEA.HI.X.SX32 R7, R17, R121, 0x1, P0 ;  /* 0x0000007911077211 */ /* 0x000fc600000f0eff */
[----:B0-----:R-:W4:Y:S01]  /*13e0*/  LDG.E.U16 R8, desc[UR60][R28.64] ;  /* 0x0000003c1c087981 */ /* 0x001f22000c1e1500 */
[-C--:B------:R-:W-:Y:S02]  /*13f0*/  IADD3 R30, P2, R89, R120.reuse, RZ ;  /* 0x00000078591e7210 */ /* 0x080fe40007f5e0ff */
[----:B------:R-:W0:Y:S01]  /*1400*/  LDC R210, c[0x0][0x248] ;  /* 0x00009200ffd27b82 */ /* 0x000e220000000800 */
[----:B------:R3:W4:Y:S01]  /*1410*/  LDG.E.U16 R35, desc[UR60][R12.64] ;  /* 0x0000003c0c237981 */ /* 0x000722000c1e1500 */
[----:B------:R-:W-:Y:S01]  /*1420*/  LEA.HI.X.SX32 R31, R31, R121, 0x1, P2 ;  /* 0x000000791f1f7211 */ /* 0x000fe200010f0eff */
[C---:B------:R-:W-:Y:S01]  /*1430*/  IMAD R17, R0.reuse, 0x5a, RZ ;  /* 0x0000005a00117824 */ /* 0x040fe200078e02ff */
[----:B---3--:R-:W-:Y:S01]  /*1440*/  IADD3 R26, P1, R15, R120, RZ ;  /* 0x000000780f1a7210 */ /* 0x008fe20007f3e0ff */
[----:B------:R-:W-:-:S03]  /*1450*/  IMAD R11, R0, 0x2d, RZ ;  /* 0x0000002d000b7824 */ /* 0x000fc600078e02ff */
[----:B------:R-:W3:Y:S01]  /*1460*/  LDC R171, c[0x0][0x248] ;  /* 0x00009200ffab7b82 */ /* 0x000ee20000000800 */
[-C--:B------:R-:W-:Y:S02]  /*1470*/  IADD3 R10, P0, R17, R120.reuse, RZ ;  /* 0x00000078110a7210 */ /* 0x080fe40007f1e0ff */
[-C--:B------:R-:W-:Y:S01]  /*1480*/  LEA.HI.X.SX32 R27, R25, R121.reuse, 0x1, P1 ;  /* 0x00000079191b7211 */ /* 0x080fe200008f0eff */
[C---:B------:R-:W-:Y:S01]  /*1490*/  IMAD R25, R0.reuse, 0x6a, RZ ;  /* 0x0000006a00197824 */ /* 0x040fe200078e02ff */
[-C--:B------:R-:W-:Y:S01]  /*14a0*/  LEA.HI.X.SX32 R11, R11, R121.reuse, 0x1, P0 ;  /* 0x000000790b0b7211 */ /* 0x080fe200000f0eff */
[C---:B------:R-:W-:Y:S02]  /*14b0*/  IMAD R13, R0.reuse, 0x35, RZ ;  /* 0x00000035000d7824 */ /* 0x040fe400078e02ff */
[C---:B------:R-:W-:Y:S01]  /*14c0*/  IMAD R229, R0.reuse, 0xa4, RZ ;  /* 0x000000a400e57824 */ /* 0x040fe200078e02ff */
[----:B------:R-:W-:Y:S01]  /*14d0*/  IADD3 R12, P0, R25, R120, RZ ;  /* 0x00000078190c7210 */ /* 0x000fe20007f1e0ff */
[----:B------:R-:W3:Y:S01]  /*14e0*/  LDG.E.U16 R50, desc[UR60][R10.64] ;  /* 0x0000003c0a327981 */ /* 0x000ee2000c1e1500 */
[----:B------:R-:W0:Y:S02]  /*14f0*/  LDC R211, c[0x0][0x248] ;  /* 0x00009200ffd37b82 */ /* 0x000e240000000800 */
[----:B------:R-:W-:Y:S01]  /*1500*/  LEA.HI.X.SX32 R13, R13, R121, 0x1, P0 ;  /* 0x000000790d0d7211 */ /* 0x000fe200000f0eff */
[----:B------:R-:W-:-:S05]  /*1510*/  IMAD R235, R0, 0xc4, RZ ;  /* 0x000000c400eb7824 */ /* 0x000fca00078e02ff */
[----:B------:R-:W0:Y:S08]  /*1520*/  LDC R208, c[0x0][0x248] ;  /* 0x00009200ffd07b82 */ /* 0x000e300000000800 */
        /* <DEDUP_REMOVED lines=24> */
[----:B------:R-:W0:Y:S01]  /*16b0*/  LDC R249, c[0x0][0x248] ;  /* 0x00009200fff97b82 */ /* 0x000e220000000800 */
[----:B------:R1:W-:Y:S04]  /*16c0*/  STL [R1+0xec], R18 ;  /* 0x0000ec1201007387 */ /* 0x0003e80000100800 */
[----:B------:R4:W3:Y:S04]  /*16d0*/  LDG.E.U16 R34, desc[UR60][R26.64] ;  /* 0x0000003c1a227981 */ /* 0x0008e8000c1e1500 */
[----:B--2---:R2:W-:Y:S04]  /*16e0*/  STL [R1+0x7c], R2 ;  /* 0x00007c0201007387 */ /* 0x0045e80000100800 */
[----:B-1----:R-:W3:Y:S04]  /*16f0*/  LDG.E.U16 R18, desc[UR60][R30.64] ;  /* 0x0000003c1e127981 */ /* 0x002ee8000c1e1500 */
[----:B--2---:R1:W2:Y:S04]  /*1700*/  LDG.E.U16 R2, desc[UR60][R6.64] ;  /* 0x0000003c06027981 */ /* 0x0042a8000c1e1500 */
[----:B----4-:R4:W-:Y:S04]  /*1710*/  STL [R1+0x64], R22 ;  /* 0x0000641601007387 */ /* 0x0109e80000100800 */
[----:B------:R1:W-:Y:S01]  /*1720*/  STL [R1+0xdc], R14 ;  /* 0x0000dc0e01007387 */ /* 0x0003e20000100800 */
[----:B------:R-:W-:Y:S01]  /*1730*/  IADD3 R28, P2, R229, R120, RZ ;  /* 0x00000078e51c7210 */ /* 0x000fe20007f5e0ff */
[----:B------:R-:W-:-:S02]  /*1740*/  IMAD R232, R0, 0xb4, RZ ;  /* 0x000000b400e87824 */ /* 0x000fc400078e02ff */
[----:B------:R-:W-:Y:S01]  /*1750*/  IMAD R236, R0, 0xd4, RZ ;  /* 0x000000d400ec7824 */ /* 0x000fe200078e02ff */
[----:B----4-:R-:W4:Y:S01]  /*1760*/  LDC R22, c[0x0][0x248] ;  /* 0x00009200ff167b82 */ /* 0x010f220000000800 */
[----:B-1----:R1:W2:Y:S01]  /*1770*/  LDG.E.U16 R14, desc[UR60][R12.64] ;  /* 0x0000003c0c0e7981 */ /* 0x0022a2000c1e1500 */
[----:B------:R-:W-:Y:S02]  /*1780*/  LEA.HI.X.SX32 R29, R53, R121, 0x1, P2 ;  /* 0x00000079351d7211 */ /* 0x000fe400010f0eff */
[----:B------:R-:W-:-:S04]  /*1790*/  IADD3 R26, P2, R235, R120, RZ ;  /* 0x00000078eb1a7210 */ /* 0x000fc80007f5e0ff */
[----:B------:R-:W0:Y:S01]  /*17a0*/  LDC R53, c[0x0][0x248] ;  /* 0x00009200ff357b82 */ /* 0x000e220000000800 */
[----:B------:R1:W-:Y:S01]  /*17b0*/  STL [R1+0x4c], R8 ;  /* 0x00004c0801007387 */ /* 0x0003e20000100800 */
[-C--:B------:R-:W-:Y:S02]  /*17c0*/  LEA.HI.X.SX32 R27, R55, R121.reuse, 0x1, P2 ;  /* 0x00000079371b7211 */ /* 0x080fe400010f0eff */
[-C--:B------:R-:W-:Y:S01]  /*17d0*/  IADD3 R6, P1, R232, R120.reuse, RZ ;  /* 0x00000078e8067210 */ /* 0x080fe20007f3e0ff */
[----:B------:R1:W2:Y:S03]  /*17e0*/  LDG.E.U16 R33, desc[UR60][R28.64] ;  /* 0x0000003c1c217981 */ /* 0x0002a6000c1e1500 */
[----:B------:R-:W4:Y:S01]  /*17f0*/  LDC R55, c[0x0][0x248] ;  /* 0x00009200ff377b82 */ /* 0x000f220000000800 */
[----:B------:R-:W-:Y:S02]  /*1800*/  LEA.HI.X.SX32 R7, R17, R121, 0x1, P1 ;  /* 0x0000007911077211 */ /* 0x000fe400008f0eff */
[C---:B------:R-:W-:Y:S01]  /*1810*/  SHF.L.U32 R11, R0.reuse, 0x4, RZ ;  /* 0x00000004000b7819 */ /* 0x040fe200000006ff */
[C---:B-1----:R-:W-:Y:S01]  /*1820*/  IMAD.SHL.U32 R13, R0.reuse, 0x20, RZ ;  /* 0x00000020000d7824 */ /* 0x042fe200078e00ff */
[----:B------:R-:W-:Y:S01]  /*1830*/  SHF.L.U32 R17, R0, 0x3, RZ ;  /* 0x0000000300117819 */ /* 0x000fe200000006ff */
[----:B------:R1:W2:Y:S02]  /*1840*/  LDG.E.U16 R32, desc[UR60][R6.64] ;  /* 0x0000003c06207981 */ /* 0x0002a4000c1e1500 */
[----:B------:R-:W4:Y:S01]  /*1850*/  LDC R8, c[0x0][0x248] ;  /* 0x00009200ff087b82 */ /* 0x000f220000000800 */
[-C--:B------:R-:W-:Y:S01]  /*1860*/  IADD3 R28, P2, R236, R120.reuse, RZ ;  /* 0x00000078ec1c7210 */ /* 0x080fe20007f5e0ff */
[----:B------:R-:W2:Y:S01]  /*1870*/  LDG.E.U16 R31, desc[UR60][R26.64] ;  /* 0x0000003c1a1f7981 */ /* 0x000ea2000c1e1500 */
[----:B-1----:R-:W-:-:S04]  /*1880*/  LEA R6, P0, R47, R120, 0x4 ;  /* 0x000000782f067211 */ /* 0x002fc800078020ff */
[-C--:B------:R-:W-:Y:S02]  /*1890*/  LEA.HI.X.SX32 R7, R17, R121.reuse, 0x1, P0 ;  /* 0x0000007911077211 */ /* 0x080fe400000f0eff */
[----:B------:R-:W-:Y:S02]  /*18a0*/  LEA.HI.X.SX32 R29, R25, R121, 0x1, P2 ;  /* 0x00000079191d7211 */ /* 0x000fe400010f0eff */
[-C--:B------:R-:W-:Y:S02]  /*18b0*/  LEA R12, P2, R59, R120.reuse, 0x6 ;  /* 0x000000783b0c7211 */ /* 0x080fe400078430ff */
[----:B------:R4:W2:Y:S01]  /*18c0*/  LDG.E.U16 R59, desc[UR60][R6.64] ;  /* 0x0000003c063b7981 */ /* 0x0008a2000c1e1500 */
[----:B------:R-:W-:Y:S02]  /*18d0*/  SHF.L.U32 R17, R0, 0x6, RZ ;  /* 0x0000000600117819 */ /* 0x000fe400000006ff */
[-C--:B0-----:R-:W-:Y:S01]  /*18e0*/  LEA R10, P1, R53, R120.reuse, 0x5 ;  /* 0x00000078350a7211 */ /* 0x081fe200078228ff */
[----:B------:R-:W2:Y:S01]  /*18f0*/  LDG.E.U16 R30, desc[UR60][R28.64] ;  /* 0x0000003c1c1e7981 */ /* 0x000ea2000c1e1500 */
[----:B----4-:R-:W-:-:S02]  /*1900*/  LEA R6, P0, R55, R120, 0x7 ;  /* 0x0000007837067211 */ /* 0x010fc400078038ff */
[-C--:B------:R-:W-:Y:S02]  /*1910*/  LEA.HI.X.SX32 R11, R11, R121.reuse, 0x1, P1 ;  /* 0x000000790b0b7211 */ /* 0x080fe400008f0eff */
[----:B------:R-:W-:-:S03]  /*1920*/  LEA.HI.X.SX32 R7, R17, R121, 0x1, P0 ;  /* 0x0000007911077211 */ /* 0x000fc600000f0eff */
[----:B------:R0:W4:Y:S01]  /*1930*/  LDG.E.U16 R53, desc[UR60][R10.64] ;  /* 0x0000003c0a357981 */ /* 0x000122000c1e1500 */
[-C--:B------:R-:W-:Y:S02]  /*1940*/  LEA.HI.X.SX32 R13, R13, R121.reuse, 0x1, P2 ;  /* 0x000000790d0d7211 */ /* 0x080fe400010f0eff */
[C---:B------:R-:W-:Y:S01]  /*1950*/  SHF.L.U32 R25, R0.reuse, 0x7, RZ ;  /* 0x0000000700197819 */ /* 0x040fe200000006ff */
[C---:B------:R-:W-:Y:S01]  /*1960*/  IMAD R237, R0.reuse, 0xe4, RZ ;  /* 0x000000e400ed7824 */ /* 0x040fe200078e02ff */
[----:B------:R-:W-:Y:S01]  /*1970*/  SHF.L.U32 R27, R0, 0x8, RZ ;  /* 0x00000008001b7819 */ /* 0x000fe200000006ff */
[----:B------:R-:W4:Y:S01]  /*1980*/  LDG.E.U16 R52, desc[UR60][R12.64] ;  /* 0x0000003c0c347981 */ /* 0x000f22000c1e1500 */
[----:B0-----:R-:W-:Y:S01]  /*1990*/  IMAD R11, R8, 0x210, RZ ;  /* 0x00000210080b7824 */ /* 0x001fe200078e02ff */
[-C--:B------:R-:W-:Y:S01]  /*19a0*/  LEA R10, P1, R91, R120.reuse, 0x8 ;  /* 0x000000785b0a7211 */ /* 0x080fe200078240ff */
[----:B------:R-:W-:Y:S01]  /*19b0*/  IMAD R60, R60, 0x118, RZ ;  /* 0x000001183c3c7824 */ /* 0x000fe200078e02ff */
[-C--:B------:R-:W-:Y:S01]  /*19c0*/  LEA R28, P2, R93, R120.reuse, 0x9 ;  /* 0x000000785d1c7211 */ /* 0x080fe200078448ff */
[----:B------:R-:W-:Y:S01]  /*19d0*/  IMAD R239, R0, 0xf4, RZ ;  /* 0x000000f400ef7824 */ /* 0x000fe200078e02ff */
[----:B------:R-:W-:Y:S01]  /*19e0*/  IADD3 R26, P0, R11, R120, RZ ;  /* 0x000000780b1a7210 */ /* 0x000fe20007f1e0ff */
[----:B------:R-:W4:Y:S01]  /*19f0*/  LDG.E.U16 R54, desc[UR60][R6.64] ;  /* 0x0000003c06367981 */ /* 0x000f22000c1e1500 */
[----:B------:R-:W-:-:S02]  /*1a00*/  LEA.HI.X.SX32 R11, R25, R121, 0x1, P1 ;  /* 0x00000079190b7211 */ /* 0x000fc400008f0eff */
[-C--:B------:R-:W-:Y:S02]  /*1a10*/  LEA.HI.X.SX32 R29, R27, R121.reuse, 0x1, P2 ;  /* 0x000000791b1d7211 */ /* 0x080fe400010f0eff */
[----:B------:R-:W-:Y:S01]  /*1a20*/  LEA.HI.X.SX32 R27, R89, R121, 0x1, P0 ;  /* 0x00000079591b7211 */ /* 0x000fe200000f0eff */
[----:B------:R-:W-:Y:S01]  /*1a30*/  IMAD R89, R48, 0x240, RZ ;  /* 0x0000024030597824 */ /* 0x000fe200078e02ff */
[----:B------:R-:W4:Y:S01]  /*1a40*/  LDG.E.U16 R55, desc[UR60][R10.64] ;  /* 0x0000003c0a377981 */ /* 0x000f22000c1e1500 */
[----:B------:R-:W-:Y:S02]  /*1a50*/  IMAD R25, R22, 0x230, RZ ;  /* 0x0000023016197824 */ /* 0x000fe400078e02ff */
[C---:B------:R-:W-:Y:S01]  /*1a60*/  IMAD R93, R0.reuse, 0x7a, RZ ;  /* 0x0000007a005d7824 */ /* 0x040fe200078e02ff */
[----:B------:R0:W4:Y:S01]  /*1a70*/  LDG.E.U16 R47, desc[UR60][R28.64] ;  /* 0x0000003c1c2f7981 */ /* 0x000122000c1e1500 */
[----:B------:R-:W-:-:S03]  /*1a80*/  IMAD R91, R0, 0x3d, RZ ;  /* 0x0000003d005b7824 */ /* 0x000fc600078e02ff */
[----:B------:R-:W4:Y:S01]  /*1a90*/  LDG.E.U16 R26, desc[UR60][R26.64] ;  /* 0x0000003c1a1a7981 */ /* 0x000f22000c1e1500 */
[C---:B------:R-:W-:Y:S01]  /*1aa0*/  IMAD R182, R0.reuse, 0x10a, RZ ;  /* 0x0000010a00b67824 */ /* 0x040fe200078e02ff */
[----:B0-----:R-:W-:Y:S01]  /*1ab0*/  IADD3 R28, P2, R25, R120, RZ ;  /* 0x00000078191c7210 */ /* 0x001fe20007f5e0ff */
[----:B------:R-:W-:-:S03]  /*1ac0*/  IMAD R185, R0, 0x8a, RZ ;  /* 0x0000008a00b97824 */ /* 0x000fc600078e02ff */
[----:B------:R-:W-:Y:S01]  /*1ad0*/  LEA.HI.X.SX32 R29, R60, R121, 0x1, P2 ;  /* 0x000000793c1d7211 */ /* 0x000fe200010f0eff */
[C---:B------:R-:W-:Y:S02]  /*1ae0*/  IMAD R183, R0.reuse, 0x9a, RZ ;  /* 0x0000009a00b77824 */ /* 0x040fe400078e02ff */
[----:B------:R-:W-:Y:S01]  /*1af0*/  IMAD R187, R0, 0xaa, RZ ;  /* 0x000000aa00bb7824 */ /* 0x000fe200078e02ff */
[----:B---3--:R0:W-:Y:S04]  /*1b00*/  STL [R1+0x3c], R18 ;  /* 0x00003c1201007387 */ /* 0x0081e80000100800 */
[----:B--2---:R1:W-:Y:S01]  /*1b10*/  STL [R1+0xcc], R2 ;  /* 0x0000cc0201007387 */ /* 0x0043e20000100800 */
[----:B0-----:R-:W0:Y:S08]  /*1b20*/  LDC R18, c[0x0][0x248] ;  /* 0x00009200ff127b82 */ /* 0x001e300000000800 */
[----:B-1----:R-:W1:Y:S01]  /*1b30*/  LDC R2, c[0x0][0x248] ;  /* 0x00009200ff027b82 */ /* 0x002e620000000800 */
[----:B------:R2:W-:Y:S07]  /*1b40*/  STL [R1+0xbc], R50 ;  /* 0x0000bc3201007387 */ /* 0x0005ee0000100800 */
[----:B--2---:R-:W2:Y:S01]  /*1b50*/  LDC R50, c[0x0][0x248] ;  /* 0x00009200ff327b82 */ /* 0x004ea20000000800 */
[----:B-1----:R-:W-:-:S07]  /*1b60*/  IMAD R17, R2, 0x110, RZ ;  /* 0x0000011002117824 */ /* 0x002fce00078e02ff */
[----:B------:R-:W1:Y:S01]  /*1b70*/  LDC R2, c[0x0][0x248] ;  /* 0x00009200ff027b82 */ /* 0x000e620000000800 */
[----:B------:R3:W-:Y:S01]  /*1b80*/  STL [R1+0xac], R14 ;  /* 0x0000ac0e01007387 */ /* 0x0007e20000100800 */
[----:B0-----:R-:W-:-:S06]  /*1b90*/  IMAD R13, R18, 0x220, RZ ;  /* 0x00000220120d7824 */ /* 0x001fcc00078e02ff */
[----:B---3--:R-:W0:Y:S01]  /*1ba0*/  LDC R14, c[0x0][0x248] ;  /* 0x00009200ff0e7b82 */ /* 0x008e220000000800 */
[-C--:B------:R-:W-:Y:S01]  /*1bb0*/  IADD3 R12, P0, R17, R120.reuse, RZ ;  /* 0x00000078110c7210 */ /* 0x080fe20007f1e0ff */
[----:B--2---:R-:W-:Y:S01]  /*1bc0*/  IMAD R50, R50, 0x120, RZ ;  /* 0x0000012032327824 */ /* 0x004fe200078e02ff */
[-C--:B------:R-:W-:Y:S02]  /*1bd0*/  IADD3 R10, P1, R13, R120.reuse, RZ ;  /* 0x000000780d0a7210 */ /* 0x080fe40007f3e0ff */
[-C--:B------:R-:W-:Y:S02]  /*1be0*/  LEA.HI.X.SX32 R13, R43, R121.reuse, 0x1, P0 ;  /* 0x000000792b0d7211 */ /* 0x080fe400000f0eff */
[----:B------:R-:W-:Y:S02]  /*1bf0*/  IADD3 R88, P0, R89, R120, RZ ;  /* 0x0000007859587210 */ /* 0x000fe40007f1e0ff */
[-C--:B------:R-:W-:Y:S01]  /*1c00*/  LEA.HI.X.SX32 R11, R17, R121.reuse, 0x1, P1 ;  /* 0x00000079110b7211 */ /* 0x080fe200008f0eff */
[----:B------:R2:W3:Y:S01]  /*1c10*/  LDG.E.U16 R27, desc[UR60][R12.64] ;  /* 0x0000003c0c1b7981 */ /* 0x0004e2000c1e1500 */
[----:B------:R-:W-:-:S02]  /*1c20*/  LEA.HI.X.SX32 R89, R50, R121, 0x1, P0 ;  /* 0x0000007932597211 */ /* 0x000fc400000f0eff */
[-C--:B------:R-:W-:Y:S01]  /*1c30*/  IADD3 R6, P1, R237, R120.reuse, RZ ;  /* 0x00000078ed067210 */ /* 0x080fe20007f3e0ff */
[----:B-1----:R-:W-:Y:S01]  /*1c40*/  IMAD R95, R2, 0x250, RZ ;  /* 0x00000250025f7824 */ /* 0x002fe200078e02ff */
[-C--:B------:R-:W-:Y:S01]  /*1c50*/  IADD3 R2, P0, R93, R120.reuse, RZ ;  /* 0x000000785d027210 */ /* 0x080fe20007f1e0ff */
[----:B------:R1:W4:Y:S01]  /*1c60*/  LDG.E.U16 R43, desc[UR60][R10.64] ;  /* 0x0000003c0a2b7981 */ /* 0x000322000c1e1500 */
[-C--:B------:R-:W-:Y:S02]  /*1c70*/  LEA.HI.X.SX32 R7, R3, R121.reuse, 0x1, P1 ;  /* 0x0000007903077211 */ /* 0x080fe400008f0eff */
[-C--:B--2---:R-:W-:Y:S01]  /*1c80*/  IADD3 R12, P2, R239, R120.reuse, RZ ;  /* 0x00000078ef0c7210 */ /* 0x084fe20007f5e0ff */
[----:B------:R2:W4:Y:S01]  /*1c90*/  LDG.E.U16 R25, desc[UR60][R88.64] ;  /* 0x0000003c58197981 */ /* 0x000522000c1e1500 */
[-C--:B------:R-:W-:Y:S01]  /*1ca0*/  IADD3 R90, P1, R95, R120.reuse, RZ ;  /* 0x000000785f5a7210 */ /* 0x080fe20007f3e0ff */
[----:B0-----:R-:W-:Y:S01]  /*1cb0*/  IMAD R14, R14, 0x128, RZ ;  /* 0x000001280e0e7824 */ /* 0x001fe200078e02ff */
[-C--:B------:R-:W-:Y:S01]  /*1cc0*/  LEA.HI.X.SX32 R3, R91, R121.reuse, 0x1, P0 ;  /* 0x000000795b037211 */ /* 0x080fe200000f0eff */
[----:B-1----:R-:W-:Y:S01]  /*1cd0*/  IMAD R11, R0, 0x85, RZ ;  /* 0x00000085000b7824 */ /* 0x002fe200078e02ff */
[-C--:B------:R-:W-:Y:S01]  /*1ce0*/  LEA.HI.X.SX32 R13, R93, R121.reuse, 0x1, P2 ;  /* 0x000000795d0d7211 */ /* 0x080fe200010f0eff */
[----:B------:R-:W4:Y:S01]  /*1cf0*/  LDG.E.U16 R17, desc[UR60][R28.64] ;  /* 0x0000003c1c117981 */ /* 0x000f22000c1e1500 */
[-C--:B------:R-:W-:Y:S01]  /*1d00*/  IADD3 R10, P2, R182, R120.reuse, RZ ;  /* 0x00000078b60a7210 */ /* 0x080fe20007f5e0ff */
[----:B------:R-:W-:Y:S01]  /*1d10*/  IMAD R93, R0, 0x4d, RZ ;  /* 0x0000004d005d7824 */ /* 0x000fe200078e02ff */
[-C--:B------:R-:W-:Y:S01]  /*1d20*/  LEA.HI.X.SX32 R91, R14, R121.reuse, 0x1, P1 ;  /* 0x000000790e5b7211 */ /* 0x080fe200008f0eff */
[----:B--2---:R-:W-:Y:S01]  /*1d30*/  IMAD R89, R0, 0x45, RZ ;  /* 0x0000004500597824 */ /* 0x004fe200078e02ff */
[----:B------:R-:W-:Y:S01]  /*1d40*/  IADD3 R88, P0, R185, R120, RZ ;  /* 0x00000078b9587210 */ /* 0x000fe20007f1e0ff */
[----:B------:R-:W2:Y:S01]  /*1d50*/  LDG.E.U16 R8, desc[UR60][R2.64] ;  /* 0x0000003c02087981 */ /* 0x000ea2000c1e1500 */
[----:B------:R-:W-:-:S03]  /*1d60*/  LEA.HI.X.SX32 R11, R11, R121, 0x1, P2 ;  /* 0x000000790b0b7211 */ /* 0x000fc600010f0eff */
[----:B------:R0:W4:Y:S01]  /*1d70*/  LDG.E.U16 R29, desc[UR60][R6.64] ;  /* 0x0000003c061d7981 */ /* 0x000122000c1e1500 */
[----:B------:R-:W-:-:S03]  /*1d80*/  LEA.HI.X.SX32 R89, R89, R121, 0x1, P0 ;  /* 0x0000007959597211 */ /* 0x000fc600000f0eff */
[----:B------:R-:W3:Y:S04]  /*1d90*/  LDG.E.U16 R94, desc[UR60][R10.64] ;  /* 0x0000003c0a5e7981 */ /* 0x000ee8000c1e1500 */
[----:B------:R-:W4:Y:S01]  /*1da0*/  LDG.E.U16 R18, desc[UR60][R90.64] ;  /* 0x0000003c5a127981 */ /* 0x000f22000c1e1500 */
[----:B0-----:R-:W-:Y:S01]  /*1db0*/  IADD3 R6, P1, R183, R120, RZ ;  /* 0x00000078b7067210 */ /* 0x001fe20007f3e0ff */
[C---:B------:R-:W-:Y:S02]  /*1dc0*/  IMAD R189, R0.reuse, 0xba, RZ ;  /* 0x000000ba00bd7824 */ /* 0x040fe400078e02ff */
[----:B------:R0:W4:Y:S01]  /*1dd0*/  LDG.E.U16 R28, desc[UR60][R12.64] ;  /* 0x0000003c0c1c7981 */ /* 0x000122000c1e1500 */
[----:B------:R-:W-:Y:S01]  /*1de0*/  LEA.HI.X.SX32 R7, R93, R121, 0x1, P1 ;  /* 0x000000795d077211 */ /* 0x000fe200008f0eff */
[----:B------:R-:W-:-:S02]  /*1df0*/  IMAD R3, R0, 0x55, RZ ;  /* 0x0000005500037824 */ /* 0x000fc400078e02ff */
[----:B------:R1:W4:Y:S01]  /*1e00*/  LDG.E.U16 R93, desc[UR60][R88.64] ;  /* 0x0000003c585d7981 */ /* 0x000322000c1e1500 */
[----:B------:R-:W-:-:S03]  /*1e10*/  IADD3 R2, P2, R187, R120, RZ ;  /* 0x00000078bb027210 */ /* 0x000fc60007f5e0ff */
[----:B------:R1:W4:Y:S01]  /*1e20*/  LDG.E.U16 R90, desc[UR60][R6.64] ;  /* 0x0000003c065a7981 */ /* 0x000322000c1e1500 */
[----:B------:R-:W-:-:S05]  /*1e30*/  LEA.HI.X.SX32 R3, R3, R121, 0x1, P2 ;  /* 0x0000007903037211 */ /* 0x000fca00010f0eff */
[----:B------:R1:W4:Y:S01]  /*1e40*/  LDG.E.U16 R88, desc[UR60][R2.64] ;  /* 0x0000003c02587981 */ /* 0x000322000c1e1500 */
[----:B0-----:R-:W-:Y:S01]  /*1e50*/  IMAD R13, R0, 0x5d, RZ ;  /* 0x0000005d000d7824 */ /* 0x001fe200078e02ff */
[----:B------:R-:W-:-:S04]  /*1e60*/  IADD3 R12, P0, R189, R120, RZ ;  /* 0x00000078bd0c7210 */ /* 0x000fc80007f1e0ff */
[----:B------:R-:W-:Y:S01]  /*1e70*/  LEA.HI.X.SX32 R13, R13, R121, 0x1, P0 ;  /* 0x000000790d0d7211 */ /* 0x000fe200000f0eff */
[----:B------:R-:W-:-:S04]  /*1e80*/  IMAD R191, R0, 0xca, RZ ;  /* 0x000000ca00bf7824 */ /* 0x000fc800078e02ff */
[----:B------:R-:W4:Y:S01]  /*1e90*/  LDG.E.U16 R12, desc[UR60][R12.64] ;  /* 0x0000003c0c0c7981 */ /* 0x000f22000c1e1500 */
[C---:B------:R-:W-:Y:S01]  /*1ea0*/  IMAD R91, R0.reuse, 0x65, RZ ;  /* 0x00000065005b7824 */ /* 0x040fe200078e02ff */
[-C--:B------:R-:W-:Y:S01]  /*1eb0*/  IADD3 R10, P1, R191, R120.reuse, RZ ;  /* 0x00000078bf0a7210 */ /* 0x080fe20007f3e0ff */
[C---:B------:R-:W-:Y:S02]  /*1ec0*/  IMAD R193, R0.reuse, 0xda, RZ ;  /* 0x000000da00c17824 */ /* 0x040fe400078e02ff */
[C---:B------:R-:W-:Y:S01]  /*1ed0*/  IMAD R195, R0.reuse, 0xea, RZ ;  /* 0x000000ea00c37824 */ /* 0x040fe200078e02ff */
[-C--:B------:R-:W-:Y:S01]  /*1ee0*/  LEA.HI.X.SX32 R11, R91, R121.reuse, 0x1, P1 ;  /* 0x000000795b0b7211 */ /* 0x080fe200008f0eff */
[C---:B-1----:R-:W-:Y:S01]  /*1ef0*/  IMAD R89, R0.reuse, 0x6d, RZ ;  /* 0x0000006d00597824 */ /* 0x042fe200078e02ff */
[-C--:B------:R-:W-:Y:S01]  /*1f00*/  IADD3 R6, P0, R193, R120.reuse, RZ ;  /* 0x00000078c1067210 */ /* 0x080fe20007f1e0ff */
[C---:B------:R-:W-:Y:S01]  /*1f10*/  IMAD R3, R0.reuse, 0x75, RZ ;  /* 0x0000007500037824 */ /* 0x040fe200078e02ff */
[----:B------:R-:W-:Y:S01]  /*1f20*/  IADD3 R2, P1, R195, R120, RZ ;  /* 0x00000078c3027210 */ /* 0x000fe20007f3e0ff */
[C---:B------:R-:W-:Y:S01]  /*1f30*/  IMAD R225, R0.reuse, 0xfa, RZ ;  /* 0x000000fa00e17824 */ /* 0x040fe200078e02ff */
[-C--:B------:R-:W-:Y:S01]  /*1f40*/  LEA.HI.X.SX32 R7, R89, R121.reuse, 0x1, P0 ;  /* 0x0000007959077211 */ /* 0x080fe200000f0eff */
[----:B------:R-:W4:Y:S01]  /*1f50*/  LDG.E.U16 R72, desc[UR60][R10.64] ;  /* 0x0000003c0a487981 */ /* 0x000f22000c1e1500 */
[----:B------:R-:W-:Y:S01]  /*1f60*/  LEA.HI.X.SX32 R3, R3, R121, 0x1, P1 ;  /* 0x0000007903037211 */ /* 0x000fe200008f0eff */
[----:B------:R-:W-:-:S02]  /*1f70*/  IMAD R89, R0, 0x7d, RZ ;  /* 0x0000007d00597824 */ /* 0x000fc400078e02ff */
[----:B------:R0:W4:Y:S04]  /*1f80*/  LDG.E.U16 R48, desc[UR60][R6.64] ;  /* 0x0000003c06307981 */ /* 0x000128000c1e1500 */
[----:B------:R1:W4:Y:S01]  /*1f90*/  LDG.E.U16 R22, desc[UR60][R2.64] ;  /* 0x0000003c02167981 */ /* 0x000322000c1e1500 */
[----:B0-----:R-:W-:-:S04]  /*1fa0*/  IADD3 R6, P0, R225, R120, RZ ;  /* 0x00000078e1067210 */ /* 0x001fc80007f1e0ff */
[-C--:B------:R-:W-:Y:S01]  /*1fb0*/  LEA.HI.X.SX32 R7, R89, R121.reuse, 0x1, P0 ;  /* 0x0000007959077211 */ /* 0x080fe200000f0eff */
[C---:B------:R-:W-:Y:S02]  /*1fc0*/  IMAD R89, R0.reuse, 0xc, RZ ;  /* 0x0000000c00597824 */ /* 0x040fe400078e02ff */
[C---:B------:R-:W-:Y:S01]  /*1fd0*/  IMAD R13, R0.reuse, 0x6, RZ ;  /* 0x00000006000d7824 */ /* 0x040fe200078e02ff */
[----:B--2---:R0:W-:Y:S02]  /*1fe0*/  STL [R1+0x9c], R8 ;  /* 0x00009c0801007387 */ /* 0x0041e40000100800 */
[----:B0-----:R-:W-:Y:S02]  /*1ff0*/  IMAD R8, R0, 0x104, RZ ;  /* 0x0000010400087824 */ /* 0x001fe400078e02ff */
[----:B---3--:R-:W-:Y:S03]  /*2000*/  STL [R1+0x38], R94 ;  /* 0x0000385e01007387 */ /* 0x008fe60000100800 */
[-C--:B-1----:R-:W-:Y:S01]  /*2010*/  IADD3 R2, P1, R8, R120.reuse, RZ ;  /* 0x0000007808027210 */ /* 0x082fe20007f3e0ff */
[----:B----4-:R-:W-:Y:S03]  /*2020*/  STL [R1+0x90], R93 ;  /* 0x0000905d01007387 */ /* 0x010fe60000100800 */
[----:B------:R-:W-:Y:S01]  /*2030*/  LEA.HI.X.SX32 R3, R23, R121, 0x1, P1 ;  /* 0x0000007917037211 */ /* 0x000fe200008f0eff */
[----:B------:R0:W-:Y:S01]  /*2040*/  STL [R1+0x84], R90 ;  /* 0x0000845a01007387 */ /* 0x0001e20000100800 */
[C---:B------:R-:W-:Y:S01]  /*2050*/  IMAD R11, R0.reuse, 0x3, RZ ;  /* 0x00000003000b7824 */ /* 0x040fe200078e02ff */
[-C--:B------:R-:W-:Y:S01]  /*2060*/  IADD3 R10, P0, R13, R120.reuse, RZ ;  /* 0x000000780d0a7210 */ /* 0x080fe20007f1e0ff */
[----:B------:R-:W-:Y:S01]  /*2070*/  IMAD R91, R0, 0xe, RZ ;  /* 0x0000000e005b7824 */ /* 0x000fe200078e02ff */
[----:B------:R-:W2:Y:S04]  /*2080*/  LDG.E.U16 R23, desc[UR60][R2.64] ;  /* 0x0000003c02177981 */ /* 0x000ea8000c1e1500 */
[----:B0-----:R0:W3:Y:S02]  /*2090*/  LDG.E.U16 R90, desc[UR60][R6.64] ;  /* 0x0000003c065a7981 */ /* 0x0010e4000c1e1500 */
[----:B0-----:R-:W-:-:S04]  /*20a0*/  IADD3 R6, P1, R89, R120, RZ ;  /* 0x0000007859067210 */ /* 0x001fc80007f3e0ff */
[-C--:B------:R-:W-:Y:S01]  /*20b0*/  LEA.HI.X.SX32 R7, R13, R121.reuse, 0x1, P1 ;  /* 0x000000790d077211 */ /* 0x080fe200008f0eff */
[----:B------:R0:W-:Y:S04]  /*20c0*/  STL [R1+0x78], R88 ;  /* 0x0000785801007387 */ /* 0x0001e80000100800 */
[----:B0-----:R-:W4:Y:S01]  /*20d0*/  LDG.E.U16 R88, desc[UR60][R6.64] ;  /* 0x0000003c06587981 */ /* 0x001f22000c1e1500 */
[-C--:B------:R-:W-:Y:S02]  /*20e0*/  LEA.HI.X.SX32 R11, R11, R121.reuse, 0x1, P0 ;  /* 0x000000790b0b7211 */ /* 0x080fe400000f0eff */
[----:B------:R-:W-:Y:S01]  /*20f0*/  IADD3 R2, P0, R69, R120, RZ ;  /* 0x0000007845027210 */ /* 0x000fe20007f1e0ff */
[C---:B------:R-:W-:Y:S01]  /*2100*/  IMAD R13, R0.reuse, 0x7, RZ ;  /* 0x00000007000d7824 */ /* 0x040fe200078e02ff */
[----:B------:R0:W-:Y:S02]  /*2110*/  STL [R1+0x6c], R12 ;  /* 0x00006c0c01007387 */ /* 0x0001e40000100800 */
[----:B------:R-:W-:Y:S01]  /*2120*/  LEA.HI.X.SX32 R3, R89, R121, 0x1, P0 ;  /* 0x0000007959037211 */ /* 0x000fe200000f0eff */
[C---:B------:R-:W-:Y:S01]  /*2130*/  IMAD R89, R0.reuse, 0x16, RZ ;  /* 0x0000001600597824 */ /* 0x040fe200078e02ff */
[----:B------:R-:W2:Y:S01]  /*2140*/  LDG.E.U16 R163, desc[UR60][R10.64] ;  /* 0x0000003c0aa37981 */ /* 0x000ea2000c1e1500 */
[----:B------:R-:W-:-:S02]  /*2150*/  IMAD R93, R0, 0x1c, RZ ;  /* 0x0000001c005d7824 */ /* 0x000fc400078e02ff */
[----:B------:R-:W-:Y:S01]  /*2160*/  IMAD R69, R0, 0xb, RZ ;  /* 0x0000000b00457824 */ /* 0x000fe200078e02ff */
[----:B------:R1:W2:Y:S01]  /*2170*/  LDG.E.U16 R8, desc[UR60][R2.64] ;  /* 0x0000003c02087981 */ /* 0x0002a2000c1e1500 */
[----:B0-----:R-:W-:-:S04]  /*2180*/  IADD3 R12, P0, R91, R120, RZ ;  /* 0x000000785b0c7210 */ /* 0x001fc80007f1e0ff */
[-C--:B------:R-:W-:Y:S02]  /*2190*/  LEA.HI.X.SX32 R13, R13, R121.reuse, 0x1, P0 ;  /* 0x000000790d0d7211 */ /* 0x080fe400000f0eff */
[-C--:B-1----:R-:W-:Y:S02]  /*21a0*/  IADD3 R2, P0, R89, R120.reuse, RZ ;  /* 0x0000007859027210 */ /* 0x082fe40007f1e0ff */
[-C--:B------:R-:W-:Y:S02]  /*21b0*/  IADD3 R10, P1, R93, R120.reuse, RZ ;  /* 0x000000785d0a7210 */ /* 0x080fe40007f3e0ff */
[-C--:B------:R-:W-:Y:S01]  /*21c0*/  IADD3 R6, P2, R71, R120.reuse, RZ ;  /* 0x0000007847067210 */ /* 0x080fe20007f5e0ff */
[C---:B------:R-:W-:Y:S01]  /*21d0*/  IMAD R71, R0.reuse, 0x2c, RZ ;  /* 0x0000002c00477824 */ /* 0x040fe200078e02ff */
[-C--:B------:R-:W-:Y:S02]  /*21e0*/  LEA.HI.X.SX32 R3, R69, R121.reuse, 0x1, P0 ;  /* 0x0000007945037211 */ /* 0x080fe400000f0eff */
[-C--:B------:R-:W-:Y:S01]  /*21f0*/  LEA.HI.X.SX32 R11, R91, R121.reuse, 0x1, P1 ;  /* 0x000000795b0b7211 */ /* 0x080fe200008f0eff */
[----:B------:R-:W-:Y:S01]  /*2200*/  IMAD R69, R0, 0x1e, RZ ;  /* 0x0000001e00457824 */ /* 0x000fe200078e02ff */
[----:B------:R-:W-:Y:S01]  /*2210*/  LEA.HI.X.SX32 R7, R93, R121, 0x1, P2 ;  /* 0x000000795d077211 */ /* 0x000fe200010f0eff */
[----:B------:R0:W2:Y:S04]  /*2220*/  LDG.E.U16 R161, desc[UR60][R2.64] ;  /* 0x0000003c02a17981 */ /* 0x0000a8000c1e1500 */
[----:B------:R1:W-:Y:S04]  /*2230*/  STL [R1+0x60], R72 ;  /* 0x0000604801007387 */ /* 0x0003e80000100800 */
[----:B------:R1:W-:Y:S01]  /*2240*/  STL [R1+0x54], R48 ;  /* 0x0000543001007387 */ /* 0x0003e20000100800 */
[----:B0-----:R-:W-:-:S03]  /*2250*/  IADD3 R2, P0, R71, R120, RZ ;  /* 0x0000007847027210 */ /* 0x001fc60007f1e0ff */
[----:B------:R0:W-:Y:S01]  /*2260*/  STL [R1+0x48], R22 ;  /* 0x0000481601007387 */ /* 0x0001e20000100800 */
[----:B------:R-:W-:-:S03]  /*2270*/  LEA.HI.X.SX32 R3, R89, R121, 0x1, P0 ;  /* 0x0000007959037211 */ /* 0x000fc600000f0eff */
[----:B-1----:R1:W2:Y:S04]  /*2280*/  LDG.E.U16 R72, desc[UR60][R12.64] ;  /* 0x0000003c0c487981 */ /* 0x0022a8000c1e1500 */
[----:B------:R1:W2:Y:S04]  /*2290*/  LDG.E.U16 R48, desc[UR60][R10.64] ;  /* 0x0000003c0a307981 */ /* 0x0002a8000c1e1500 */
[----:B0-----:R0:W2:Y:S01]  /*22a0*/  LDG.E.U16 R22, desc[UR60][R6.64] ;  /* 0x0000003c06167981 */ /* 0x0010a2000c1e1500 */
[----:B-1----:R-:W-:Y:S01]  /*22b0*/  IADD3 R12, P2, R45, R120, RZ ;  /* 0x000000782d0c7210 */ /* 0x002fe20007f5e0ff */
[----:B------:R-:W-:-:S02]  /*22c0*/  IMAD R45, R0, 0xf, RZ ;  /* 0x0000000f002d7824 */ /* 0x000fc400078e02ff */
[----:B------:R1:W2:Y:S01]  /*22d0*/  LDG.E.U16 R95, desc[UR60][R2.64] ;  /* 0x0000003c025f7981 */ /* 0x0002a2000c1e1500 */
[----:B------:R-:W-:Y:S02]  /*22e0*/  IADD3 R10, P0, R69, R120, RZ ;  /* 0x00000078450a7210 */ /* 0x000fe40007f1e0ff */
[-C--:B------:R-:W-:Y:S01]  /*22f0*/  LEA.HI.X.SX32 R13, R71, R121.reuse, 0x1, P2 ;  /* 0x00000079470d7211 */ /* 0x080fe200010f0eff */
[----:B------:R-:W-:Y:S01]  /*2300*/  IMAD R91, R0, 0x3c, RZ ;  /* 0x0000003c005b7824 */ /* 0x000fe200078e02ff */
[----:B------:R-:W-:-:S03]  /*2310*/  LEA.HI.X.SX32 R11, R45, R121, 0x1, P0 ;  /* 0x000000792d0b7211 */ /* 0x000fc600000f0eff */
[----:B------:R1:W2:Y:S01]  /*2320*/  LDG.E.U16 R94, desc[UR60][R12.64] ;  /* 0x0000003c0c5e7981 */ /* 0x0002a2000c1e1500 */
[----:B0-----:R-:W-:-:S03]  /*2330*/  IADD3 R6, P1, R91, R120, RZ ;  /* 0x000000785b067210 */ /* 0x001fc60007f3e0ff */
[----:B------:R-:W2:Y:S01]  /*2340*/  LDG.E.U16 R93, desc[UR60][R10.64] ;  /* 0x0000003c0a5d7981 */ /* 0x000ea2000c1e1500 */
[----:B------:R-:W-:-:S03]  /*2350*/  LEA.HI.X.SX32 R7, R69, R121, 0x1, P1 ;  /* 0x0000007945077211 */ /* 0x000fc600008f0eff */
[----:B---3--:R-:W-:Y:S04]  /*2360*/  STL [R1+0x40], R90 ;  /* 0x0000405a01007387 */ /* 0x008fe80000100800 */
[----:B----4-:R0:W-:Y:S04]  /*2370*/  STL [R1+0x108], R88 ;  /* 0x0001085801007387 */ /* 0x0101e80000100800 */
[----:B0-----:R0:W3:Y:S01]  /*2380*/  LDG.E.U16 R88, desc[UR60][R6.64] ;  /* 0x0000003c06587981 */ /* 0x0010e2000c1e1500 */
[C---:B------:R-:W-:Y:S01]  /*2390*/  IMAD R69, R0.reuse, 0x26, RZ ;  /* 0x0000002600457824 */ /* 0x040fe200078e02ff */
[----:B-1----:R-:W-:Y:S01]  /*23a0*/  IADD3 R2, P2, R61, R120, RZ ;  /* 0x000000783d027210 */ /* 0x002fe20007f5e0ff */
[----:B------:R-:W-:-:S02]  /*23b0*/  IMAD R45, R0, 0x13, RZ ;  /* 0x00000013002d7824 */ /* 0x000fc400078e02ff */
[C---:B------:R-:W-:Y:S01]  /*23c0*/  IMAD R61, R0.reuse, 0x98, RZ ;  /* 0x00000098003d7824 */ /* 0x040fe200078e02ff */
[-C--:B------:R-:W-:Y:S01]  /*23d0*/  LEA.HI.X.SX32 R3, R91, R121.reuse, 0x1, P2 ;  /* 0x000000795b037211 */ /* 0x080fe200010f0eff */
[C---:B------:R-:W-:Y:S01]  /*23e0*/  IMAD R71, R0.reuse, 0x2e, RZ ;  /* 0x0000002e00477824 */ /* 0x040fe200078e02ff */
[-C--:B------:R-:W-:Y:S01]  /*23f0*/  IADD3 R12, P0, R69, R120.reuse, RZ ;  /* 0x00000078450c7210 */ /* 0x080fe20007f1e0ff */
[----:B--2---:R1:W-:Y:S01]  /*2400*/  STL [R1+0x100], R8 ;  /* 0x0001000801007387 */ /* 0x0043e20000100800 */
[C---:B------:R-:W-:Y:S02]  /*2410*/  IMAD R89, R0.reuse, 0x4c, RZ ;  /* 0x0000004c00597824 */ /* 0x040fe400078e02ff */
[----:B------:R-:W-:Y:S01]  /*2420*/  LEA.HI.X.SX32 R13, R45, R121, 0x1, P0 ;  /* 0x000000792d0d7211 */ /* 0x000fe200000f0eff */
[----:B------:R-:W-:Y:S01]  /*2430*/  IMAD R45, R0, 0x17, RZ ;  /* 0x00000017002d7824 */ /* 0x000fe200078e02ff */
[-C--:B0-----:R-:W-:Y:S01]  /*2440*/  IADD3 R6, P2, R61, R120.reuse, RZ ;  /* 0x000000783d067210 */ /* 0x081fe20007f5e0ff */
[----:B-1----:R0:W2:Y:S01]  /*2450*/  LDG.E.U16 R8, desc[UR60][R2.64] ;  /* 0x0000003c02087981 */ /* 0x0020a2000c1e1500 */
[----:B------:R-:W-:-:S02]  /*2460*/  IADD3 R10, P1, R89, R120, RZ ;  /* 0x00000078590a7210 */ /* 0x000fc40007f3e0ff */
[----:B------:R-:W-:Y:S01]  /*2470*/  LEA.HI.X.SX32 R7, R89, R121, 0x1, P2 ;  /* 0x0000007959077211 */ /* 0x000fe200010f0eff */
[----:B------:R-:W-:Y:S01]  /*2480*/  IMAD R89, R0, 0x5c, RZ ;  /* 0x0000005c00597824 */ /* 0x000fe200078e02ff */
[----:B------:R1:W4:Y:S01]  /*2490*/  LDG.E.U16 R159, desc[UR60][R12.64] ;  /* 0x0000003c0c9f7981 */ /* 0x000322000c1e1500 */
[----:B0-----:R-:W-:-:S04]  /*24a0*/  IADD3 R2, P0, R71, R120, RZ ;  /* 0x0000007847027210 */ /* 0x001fc80007f1e0ff */
[-C--:B------:R-:W-:Y:S01]  /*24b0*/  LEA.HI.X.SX32 R3, R45, R121.reuse, 0x1, P0 ;  /* 0x000000792d037211 */ /* 0x080fe200000f0eff */
[----:B------:R0:W-:Y:S04]  /*24c0*/  STL [R1+0x104], R72 ;  /* 0x0001044801007387 */ /* 0x0001e80000100800 */
[----:B------:R1:W-:Y:S04]  /*24d0*/  STL [R1+0xf8], R48 ;  /* 0x0000f83001007387 */ /* 0x0003e80000100800 */
[----:B------:R1:W-:Y:S01]  /*24e0*/  STL [R1+0xe0], R22 ;  /* 0x0000e01601007387 */ /* 0x0003e20000100800 */
[----:B------:R-:W-:Y:S01]  /*24f0*/  LEA.HI.X.SX32 R11, R69, R121, 0x1, P1 ;  /* 0x00000079450b7211 */ /* 0x000fe200008f0eff */
[----:B------:R-:W-:-:S02]  /*2500*/  IMAD R91, R0, 0x6c, RZ ;  /* 0x0000006c005b7824 */ /* 0x000fc400078e02ff */
[C---:B------:R-:W-:Y:S01]  /*2510*/  IMAD R45, R0.reuse, 0xd8, RZ ;  /* 0x000000d8002d7824 */ /* 0x040fe200078e02ff */
[----:B0-----:R-:W4:Y:S01]  /*2520*/  LDG.E.U16 R72, desc[UR60][R6.64] ;  /* 0x0000003c06487981 */ /* 0x001f22000c1e1500 */
[----:B-1----:R-:W-:-:S03]  /*2530*/  IMAD R48, R0, 0xb8, RZ ;  /* 0x000000b800307824 */ /* 0x002fc600078e02ff */
[----:B------:R0:W4:Y:S02]  /*2540*/  LDG.E.U16 R22, desc[UR60][R2.64] ;  /* 0x0000003c02167981 */ /* 0x000124000c1e1500 */
[-C--:B------:R-:W-:Y:S01]  /*2550*/  IADD3 R12, P2, R48, R120.reuse, RZ ;  /* 0x00000078300c7210 */ /* 0x080fe20007f5e0ff */
[----:B------:R-:W-:Y:S01]  /*2560*/  IMAD R69, R0, 0x36, RZ ;  /* 0x0000003600457824 */ /* 0x000fe200078e02ff */
[----:B------:R-:W-:Y:S04]  /*2570*/  STL [R1+0xe8], R95 ;  /* 0x0000e85f01007387 */ /* 0x000fe80000100800 */
[----:B------:R-:W4:Y:S01]  /*2580*/  LDG.E.U16 R90, desc[UR60][R10.64] ;  /* 0x0000003c0a5a7981 */ /* 0x000f22000c1e1500 */
[----:B0-----:R-:W-:-:S04]  /*2590*/  IADD3 R2, P0, R89, R120, RZ ;  /* 0x0000007859027210 */ /* 0x001fc80007f1e0ff */
[-C--:B------:R-:W-:Y:S01]  /*25a0*/  LEA.HI.X.SX32 R3, R71, R121.reuse, 0x1, P0 ;  /* 0x0000007947037211 */ /* 0x080fe200000f0eff */
[----:B------:R0:W-:Y:S01]  /*25b0*/  STL [R1+0xc0], R94 ;  /* 0x0000c05e01007387 */ /* 0x0001e20000100800 */
[----:B------:R-:W-:Y:S02]  /*25c0*/  IADD3 R6, P1, R91, R120, RZ ;  /* 0x000000785b067210 */ /* 0x000fe40007f3e0ff */
[-C--:B------:R-:W-:Y:S01]  /*25d0*/  LEA.HI.X.SX32 R13, R89, R121.reuse, 0x1, P2 ;  /* 0x00000079590d7211 */ /* 0x080fe200010f0eff */
[----:B------:R1:W-:Y:S01]  /*25e0*/  STL [R1+0xf4], R93 ;  /* 0x0000f45d01007387 */ /* 0x0003e20000100800 */
[----:B------:R-:W-:-:S03]  /*25f0*/  LEA.HI.X.SX32 R7, R69, R121, 0x1, P1 ;  /* 0x0000007945077211 */ /* 0x000fc600008f0eff */
[----:B------:R-:W4:Y:S04]  /*2600*/  LDG.E.U16 R96, desc[UR60][R12.64] ;  /* 0x0000003c0c607981 */ /* 0x000f28000c1e1500 */
[----:B0-----:R-:W4:Y:S04]  /*2610*/  LDG.E.U16 R94, desc[UR60][R6.64] ;  /* 0x0000003c065e7981 */ /* 0x001f28000c1e1500 */
[----:B-1----:R0:W4:Y:S02]  /*2620*/  LDG.E.U16 R93, desc[UR60][R2.64] ;  /* 0x0000003c025d7981 */ /* 0x002124000c1e1500 */
[----:B0-----:R-:W-:-:S04]  /*2630*/  IADD3 R2, P2, R45, R120, RZ ;  /* 0x000000782d027210 */ /* 0x001fc80007f5e0ff */
[-C--:B------:R-:W-:Y:S01]  /*2640*/  LEA.HI.X.SX32 R3, R91, R121.reuse, 0x1, P2 ;  /* 0x000000795b037211 */ /* 0x080fe200010f0eff */
[----:B---3--:R0:W-:Y:S04]  /*2650*/  STL [R1+0xd8], R88 ;  /* 0x0000d85801007387 */ /* 0x0081e80000100800 */
[----:B0-----:R-:W3:Y:S01]  /*2660*/  LDG.E.U16 R88, desc[UR60][R2.64] ;  /* 0x0000003c02587981 */ /* 0x001ee2000c1e1500 */
[C---:B------:R-:W-:Y:S01]  /*2670*/  IMAD R11, R0.reuse, 0x1b, RZ ;  /* 0x0000001b000b7824 */ /* 0x040fe200078e02ff */
[-C--:B------:R-:W-:Y:S01]  /*2680*/  IADD3 R10, P0, R69, R120.reuse, RZ ;  /* 0x00000078450a7210 */ /* 0x080fe20007f1e0ff */
[C---:B------:R-:W-:Y:S02]  /*2690*/  IMAD R71, R0.reuse, 0x3e, RZ ;  /* 0x0000003e00477824 */ /* 0x040fe400078e02ff */
[C---:B------:R-:W-:Y:S01]  /*26a0*/  IMAD R91, R0.reuse, 0x7c, RZ ;  /* 0x0000007c005b7824 */ /* 0x040fe200078e02ff */
[-C--:B------:R-:W-:Y:S01]  /*26b0*/  LEA.HI.X.SX32 R11, R11, R121.reuse, 0x1, P0 ;  /* 0x000000790b0b7211 */ /* 0x080fe200000f0eff */
[----:B--2---:R0:W-:Y:S01]  /*26c0*/  STL [R1+0xa0], R8 ;  /* 0x0000a00801007387 */ /* 0x0041e20000100800 */
[C---:B------:R-:W-:Y:S01]  /*26d0*/  IMAD R69, R0.reuse, 0x1f, RZ ;  /* 0x0000001f00457824 */ /* 0x040fe200078e02ff */
[----:B------:R-:W-:Y:S01]  /*26e0*/  IADD3 R12, P0, R71, R120, RZ ;  /* 0x00000078470c7210 */ /* 0x000fe20007f1e0ff */
[C---:B------:R-:W-:Y:S01]  /*26f0*/  IMAD R89, R0.reuse, 0x46, RZ ;  /* 0x0000004600597824 */ /* 0x040fe200078e02ff */
[----:B------:R1:W2:Y:S01]  /*2700*/  LDG.E.U16 R157, desc[UR60][R10.64] ;  /* 0x0000003c0a9d7981 */ /* 0x0002a2000c1e1500 */
[----:B0-----:R-:W-:Y:S01]  /*2710*/  IMAD R8, R0, 0xf8, RZ ;  /* 0x000000f800087824 */ /* 0x001fe200078e02ff */
[----:B------:R-:W-:-:S02]  /*2720*/  LEA.HI.X.SX32 R13, R69, R121, 0x1, P0 ;  /* 0x00000079450d7211 */ /* 0x000fc400000f0eff */
[-C--:B-1----:R-:W-:Y:S02]  /*2730*/  IADD3 R10, P1, R91, R120.reuse, RZ ;  /* 0x000000785b0a7210 */ /* 0x082fe40007f3e0ff */
[-C--:B------:R-:W-:Y:S01]  /*2740*/  IADD3 R6, P2, R8, R120.reuse, RZ ;  /* 0x0000007808067210 */ /* 0x080fe20007f5e0ff */
[C---:B------:R-:W-:Y:S01]  /*2750*/  IMAD R69, R0.reuse, 0x23, RZ ;  /* 0x0000002300457824 */ /* 0x040fe200078e02ff */
[-C--:B------:R-:W-:Y:S01]  /*2760*/  IADD3 R2, P0, R89, R120.reuse, RZ ;  /* 0x0000007859027210 */ /* 0x080fe20007f1e0ff */
[C---:B------:R-:W-:Y:S01]  /*2770*/  IMAD R95, R0.reuse, 0x8c, RZ ;  /* 0x0000008c005f7824 */ /* 0x040fe200078e02ff */
[-C--:B------:R-:W-:Y:S02]  /*2780*/  LEA.HI.X.SX32 R11, R71, R121.reuse, 0x1, P1 ;  /* 0x00000079470b7211 */ /* 0x080fe400008f0eff */
[-C--:B------:R-:W-:Y:S01]  /*2790*/  LEA.HI.X.SX32 R7, R91, R121.reuse, 0x1, P2 ;  /* 0x000000795b077211 */ /* 0x080fe200010f0eff */
[C---:B------:R-:W-:Y:S02]  /*27a0*/  IMAD R91, R0.reuse, 0x4e, RZ ;  /* 0x0000004e005b7824 */ /* 0x040fe400078e02ff */
[C---:B------:R-:W-:Y:S01]  /*27b0*/  IMAD R227, R0.reuse, 0x9c, RZ ;  /* 0x0000009c00e37824 */ /* 0x040fe200078e02ff */
[----:B------:R-:W-:Y:S01]  /*27c0*/  LEA.HI.X.SX32 R3, R69, R121, 0x1, P0 ;  /* 0x0000007945037211 */ /* 0x000fe200000f0eff */
[C---:B------:R-:W-:Y:S01]  /*27d0*/  IMAD R69, R0.reuse, 0x27, RZ ;  /* 0x0000002700457824 */ /* 0x040fe200078e02ff */
[----:B----4-:R0:W-:Y:S04]  /*27e0*/  STL [R1+0xc8], R90 ;  /* 0x0000c85a01007387 */ /* 0x0101e80000100800 */
[----:B------:R1:W-:Y:S04]  /*27f0*/  STL [R1+0x88], R72 ;  /* 0x0000884801007387 */ /* 0x0003e80000100800 */
[----:B------:R4:W-:Y:S04]  /*2800*/  STL [R1+0xe4], R22 ;  /* 0x0000e41601007387 */ /* 0x0009e80000100800 */
[----:B0-----:R0:W2:Y:S04]  /*2810*/  LDG.E.U16 R90, desc[UR60][R12.64] ;  /* 0x0000003c0c5a7981 */ /* 0x0010a8000c1e1500 */
[----:B-1----:R1:W2:Y:S04]  /*2820*/  LDG.E.U16 R72, desc[UR60][R10.64] ;  /* 0x0000003c0a487981 */ /* 0x0022a8000c1e1500 */
[----:B----4-:R4:W2:Y:S01]  /*2830*/  LDG.E.U16 R22, desc[UR60][R6.64] ;  /* 0x0000003c06167981 */ /* 0x0108a2000c1e1500 */
[----:B0-----:R-:W-:Y:S01]  /*2840*/  IADD3 R12, P1, R95, R120, RZ ;  /* 0x000000785f0c7210 */ /* 0x001fe20007f3e0ff */
[----:B------:R-:W-:-:S02]  /*2850*/  IMAD R71, R0, 0x2b, RZ ;  /* 0x0000002b00477824 */ /* 0x000fc400078e02ff */
[----:B------:R0:W2:Y:S01]  /*2860*/  LDG.E.U16 R155, desc[UR60][R2.64] ;  /* 0x0000003c029b7981 */ /* 0x0000a2000c1e1500 */
[-C--:B-1----:R-:W-:Y:S02]  /*2870*/  IADD3 R10, P0, R91, R120.reuse, RZ ;  /* 0x000000785b0a7210 */ /* 0x082fe40007f1e0ff */
[-C--:B------:R-:W-:Y:S02]  /*2880*/  LEA.HI.X.SX32 R13, R89, R121.reuse, 0x1, P1 ;  /* 0x00000079590d7211 */ /* 0x080fe400008f0eff */
[----:B----4-:R-:W-:Y:S02]  /*2890*/  IADD3 R6, P2, R227, R120, RZ ;  /* 0x00000078e3067210 */ /* 0x010fe40007f5e0ff */
[-C--:B------:R-:W-:Y:S01]  /*28a0*/  LEA.HI.X.SX32 R11, R69, R121.reuse, 0x1, P0 ;  /* 0x00000079450b7211 */ /* 0x080fe200000f0eff */
[----:B------:R-:W-:Y:S01]  /*28b0*/  STL [R1+0xb8], R93 ;  /* 0x0000b85d01007387 */ /* 0x000fe20000100800 */
[----:B------:R-:W-:-:S03]  /*28c0*/  LEA.HI.X.SX32 R7, R91, R121, 0x1, P2 ;  /* 0x000000795b077211 */ /* 0x000fc600010f0eff */
[----:B------:R1:W-:Y:S04]  /*28d0*/  STL [R1+0x70], R96 ;  /* 0x0000706001007387 */ /* 0x0003e80000100800 */
[----:B------:R-:W-:Y:S04]  /*28e0*/  STL [R1+0xa8], R94 ;  /* 0x0000a85e01007387 */ /* 0x000fe80000100800 */
[----:B------:R4:W2:Y:S04]  /*28f0*/  LDG.E.U16 R97, desc[UR60][R12.64] ;  /* 0x0000003c0c617981 */ /* 0x0008a8000c1e1500 */
[----:B-1----:R-:W2:Y:S04]  /*2900*/  LDG.E.U16 R96, desc[UR60][R10.64] ;  /* 0x0000003c0a607981 */ /* 0x002ea8000c1e1500 */
[----:B---3--:R1:W-:Y:S04]  /*2910*/  STL [R1+0x58], R88 ;  /* 0x0000585801007387 */ /* 0x0083e80000100800 */
[----:B-1----:R1:W3:Y:S01]  /*2920*/  LDG.E.U16 R88, desc[UR60][R6.64] ;  /* 0x0000003c06587981 */ /* 0x0022e2000c1e1500 */
[----:B------:R-:W-:-:S02]  /*2930*/  IMAD R93, R0, 0x56, RZ ;  /* 0x00000056005d7824 */ /* 0x000fc400078e02ff */
[C---:B------:R-:W-:Y:S02]  /*2940*/  IMAD R228, R0.reuse, 0xac, RZ ;  /* 0x000000ac00e47824 */ /* 0x040fe400078e02ff */
[C---:B------:R-:W-:Y:S01]  /*2950*/  IMAD R231, R0.reuse, 0xbc, RZ ;  /* 0x000000bc00e77824 */ /* 0x040fe200078e02ff */
[-C--:B0-----:R-:W-:Y:S01]  /*2960*/  IADD3 R2, P1, R93, R120.reuse, RZ ;  /* 0x000000785d027210 */ /* 0x081fe20007f3e0ff */
[C---:B------:R-:W-:Y:S02]  /*2970*/  IMAD R89, R0.reuse, 0x5e, RZ ;  /* 0x0000005e00597824 */ /* 0x040fe400078e02ff */
[----:B------:R-:W-:Y:S01]  /*2980*/  IMAD R91, R0, 0x66, RZ ;  /* 0x00000066005b7824 */ /* 0x000fe200078e02ff */
[-C--:B------:R-:W-:Y:S02]  /*2990*/  LEA.HI.X.SX32 R3, R71, R121.reuse, 0x1, P1 ;  /* 0x0000007947037211 */ /* 0x080fe400008f0eff */
[-C--:B----4-:R-:W-:Y:S02]  /*29a0*/  IADD3 R12, P1, R228, R120.reuse, RZ ;  /* 0x00000078e40c7210 */ /* 0x090fe40007f3e0ff */
[-C--:B-1----:R-:W-:Y:S01]  /*29b0*/  IADD3 R6, P2, R231, R120.reuse, RZ ;  /* 0x00000078e7067210 */ /* 0x082fe20007f5e0ff */
[----:B------:R0:W4:Y:S01]  /*29c0*/  LDG.E.U16 R151, desc[UR60][R2.64] ;  /* 0x0000003c02977981 */ /* 0x000122000c1e1500 */
[C---:B------:R-:W-:Y:S01]  /*29d0*/  IMAD R69, R0.reuse, 0x2f, RZ ;  /* 0x0000002f00457824 */ /* 0x040fe200078e02ff */
[-C--:B------:R-:W-:Y:S01]  /*29e0*/  LEA.HI.X.SX32 R13, R93, R121.reuse, 0x1, P1 ;  /* 0x000000795d0d7211 */ /* 0x080fe200008f0eff */
[C---:B------:R-:W-:Y:S01]  /*29f0*/  IMAD R71, R0.reuse, 0x33, RZ ;  /* 0x0000003300477824 */ /* 0x040fe200078e02ff */
[CC--:B------:R-:W-:Y:S01]  /*2a00*/  IADD3 R10, P0, R89.reuse, R120.reuse, RZ ;  /* 0x00000078590a7210 */ /* 0x0c0fe20007f1e0ff */
[C---:B------:R-:W-:Y:S01]  /*2a10*/  IMAD R230, R0.reuse, 0xcc, RZ ;  /* 0x000000cc00e67824 */ /* 0x040fe200078e02ff */
[-C--:B------:R-:W-:Y:S01]  /*2a20*/  LEA.HI.X.SX32 R7, R89, R121.reuse, 0x1, P2 ;  /* 0x0000007959077211 */ /* 0x080fe200010f0eff */
[C---:B------:R-:W-:Y:S01]  /*2a30*/  IMAD R233, R0.reuse, 0xdc, RZ ;  /* 0x000000dc00e97824 */ /* 0x040fe200078e02ff */
[----:B0-----:R-:W-:Y:S01]  /*2a40*/  IADD3 R2, P1, R91, R120, RZ ;  /* 0x000000785b027210 */ /* 0x001fe20007f3e0ff */
[----:B------:R0:W4:Y:S01]  /*2a50*/  LDG.E.U16 R94, desc[UR60][R12.64] ;  /* 0x0000003c0c5e7981 */ /* 0x000122000c1e1500 */
[-C--:B------:R-:W-:Y:S01]  /*2a60*/  LEA.HI.X.SX32 R11, R69, R121.reuse, 0x1, P0 ;  /* 0x00000079450b7211 */ /* 0x080fe200000f0eff */
[C---:B------:R-:W-:Y:S01]  /*2a70*/  IMAD R89, R0.reuse, 0x6e, RZ ;  /* 0x0000006e00597824 */ /* 0x040fe200078e02ff */
[----:B------:R-:W-:Y:S01]  /*2a80*/  LEA.HI.X.SX32 R3, R71, R121, 0x1, P1 ;  /* 0x0000007947037211 */ /* 0x000fe200008f0eff */
[----:B------:R-:W-:-:S02]  /*2a90*/  IMAD R69, R0, 0x37, RZ ;  /* 0x0000003700457824 */ /* 0x000fc400078e02ff */
[----:B------:R1:W4:Y:S01]  /*2aa0*/  LDG.E.U16 R93, desc[UR60][R10.64] ;  /* 0x0000003c0a5d7981 */ /* 0x000322000c1e1500 */
[-C--:B0-----:R-:W-:Y:S01]  /*2ab0*/  IADD3 R12, P1, R230, R120.reuse, RZ ;  /* 0x00000078e60c7210 */ /* 0x081fe20007f3e0ff */
[C---:B------:R-:W-:Y:S02]  /*2ac0*/  IMAD R240, R0.reuse, 0x76, RZ ;  /* 0x0000007600f07824 */ /* 0x040fe400078e02ff */
[----:B------:R-:W4:Y:S01]  /*2ad0*/  LDG.E.U16 R145, desc[UR60][R2.64] ;  /* 0x0000003c02917981 */ /* 0x000f22000c1e1500 */
[----:B------:R-:W-:Y:S02]  /*2ae0*/  LEA.HI.X.SX32 R13, R91, R121, 0x1, P1 ;  /* 0x000000795b0d7211 */ /* 0x000fe400008f0eff */
[----:B-1----:R-:W-:Y:S01]  /*2af0*/  IADD3 R10, P0, R89, R120, RZ ;  /* 0x00000078590a7210 */ /* 0x002fe20007f1e0ff */
[----:B--2---:R0:W-:Y:S01]  /*2b00*/  STL [R1+0xd4], R90 ;  /* 0x0000d45a01007387 */ /* 0x0041e20000100800 */
[----:B------:R-:W-:Y:S01]  /*2b10*/  IMAD R71, R0, 0x3b, RZ ;  /* 0x0000003b00477824 */ /* 0x000fe200078e02ff */
[----:B------:R-:W1:Y:S02]  /*2b20*/  LDC R91, c[0x0][0x248] ;  /* 0x00009200ff5b7b82 */ /* 0x000e640000000800 */
[----:B------:R2:W-:Y:S04]  /*2b30*/  STL [R1+0x98], R72 ;  /* 0x0000984801007387 */ /* 0x0005e80000100800 */
[----:B0-----:R0:W4:Y:S01]  /*2b40*/  LDG.E.U16 R90, desc[UR60][R6.64] ;  /* 0x0000003c065a7981 */ /* 0x001122000c1e1500 */
[----:B--2---:R-:W-:-:S03]  /*2b50*/  IMAD.SHL.U32 R72, R92, 0x2, RZ ;  /* 0x000000025c487824 */ /* 0x004fc600078e00ff */
[----:B------:R2:W-:Y:S01]  /*2b60*/  STL [R1+0x44], R22 ;  /* 0x0000441601007387 */ /* 0x0005e20000100800 */
[-C--:B0-----:R-:W-:Y:S02]  /*2b70*/  IADD3 R6, P2, R233, R120.reuse, RZ ;  /* 0x00000078e9067210 */ /* 0x081fe40007f5e0ff */
[----:B------:R-:W-:Y:S02]  /*2b80*/  LOP3.LUT R72, R72, 0x7e, RZ, 0xc0, !PT ;  /* 0x0000007e48487812 */ /* 0x000fe400078ec0ff */
[-C--:B------:R-:W-:Y:S02]  /*2b90*/  LEA.HI.X.SX32 R7, R89, R121.reuse, 0x1, P2 ;  /* 0x0000007959077211 */ /* 0x080fe400010f0eff */
[----:B--2---:R-:W-:Y:S02]  /*2ba0*/  LOP3.LUT R22, R92, 0x40, RZ, 0xc0, !PT ;  /* 0x000000405c167812 */ /* 0x004fe400078ec0ff */
[----:B------:R-:W-:Y:S02]  /*2bb0*/  LEA.HI.X.SX32 R11, R69, R121, 0x1, P0 ;  /* 0x00000079450b7211 */ /* 0x000fe400000f0eff */
[----:B------:R0:W2:Y:S04]  /*2bc0*/  LDG.E.U16 R69, desc[UR60][R6.64] ;  /* 0x0000003c06457981 */ /* 0x0000a8000c1e1500 */
[----:B------:R-:W-:Y:S04]  /*2bd0*/  STL [R1+0x8c], R97 ;  /* 0x00008c6101007387 */ /* 0x000fe80000100800 */
[----:B------:R1:W-:Y:S01]  /*2be0*/  STL [R1+0xc4], R96 ;  /* 0x0000c46001007387 */ /* 0x0003e20000100800 */
[----:B0-----:R-:W-:-:S03]  /*2bf0*/  IADD3 R6, P0, R60, R120, RZ ;  /* 0x000000783c067210 */ /* 0x001fc60007f1e0ff */
[----:B------:R0:W4:Y:S01]  /*2c00*/  LDG.E.U16 R252, desc[UR60][R10.64] ;  /* 0x0000003c0afc7981 */ /* 0x000122000c1e1500 */
[-C--:B------:R-:W-:Y:S01]  /*2c10*/  IADD3 R2, P1, R240, R120.reuse, RZ ;  /* 0x00000078f0027210 */ /* 0x080fe20007f3e0ff */
[----:B------:R-:W-:Y:S01]  /*2c20*/  IMAD R197, R197, 0x138, RZ ;  /* 0x00000138c5c57824 */ /* 0x000fe200078e02ff */
[-C--:B------:R-:W-:Y:S01]  /*2c30*/  LEA.HI.X.SX32 R7, R95, R121.reuse, 0x1, P0 ;  /* 0x000000795f077211 */ /* 0x080fe200000f0eff */
[----:B------:R-:W-:Y:S01]  /*2c40*/  IMAD R198, R198, 0x148, RZ ;  /* 0x00000148c6c67824 */ /* 0x000fe200078e02ff */
[----:B------:R-:W-:Y:S01]  /*2c50*/  IADD3 R14, P0, R14, R120, RZ ;  /* 0x000000780e0e7210 */ /* 0x000fe20007f1e0ff */
[----:B------:R-:W-:Y:S01]  /*2c60*/  IMAD R222, R222, 0x158, RZ ;  /* 0x00000158dede7824 */ /* 0x000fe200078e02ff */
[----:B------:R-:W3:Y:S02]  /*2c70*/  LDC R60, c[0x0][0x248] ;  /* 0x00009200ff3c7b82 */ /* 0x000ee40000000800 */
[----:B------:R-:W-:-:S05]  /*2c80*/  LEA.HI.X.SX32 R15, R15, R121, 0x1, P0 ;  /* 0x000000790f0f7211 */ /* 0x000fca00000f0eff */
[----:B------:R-:W2:Y:S01]  /*2c90*/  LDG.E.U16 R14, desc[UR60][R14.64] ;  /* 0x0000003c0e0e7981 */ /* 0x000ea2000c1e1500 */
[----:B0-----:R-:W0:Y:S01]  /*2ca0*/  LDC R11, c[0x0][0x248] ;  /* 0x00009200ff0b7b82 */ /* 0x001e220000000800 */
[----:B------:R-:W-:Y:S02]  /*2cb0*/  IMAD R220, R220, 0x168, RZ ;  /* 0x00000168dcdc7824 */ /* 0x000fe400078e02ff */
[----:B------:R-:W-:Y:S02]  /*2cc0*/  IMAD R221, R221, 0x178, RZ ;  /* 0x00000178dddd7824 */ /* 0x000fe400078e02ff */
[----:B------:R-:W-:-:S03]  /*2cd0*/  IMAD R219, R219, 0x188, RZ ;  /* 0x00000188dbdb7824 */ /* 0x000fc600078e02ff */
[----:B------:R-:W0:Y:S01]  /*2ce0*/  LDC R10, c[0x0][0x248] ;  /* 0x00009200ff0a7b82 */ /* 0x000e220000000800 */
[----:B------:R-:W-:Y:S02]  /*2cf0*/  IMAD R217, R217, 0x198, RZ ;  /* 0x00000198d9d97824 */ /* 0x000fe400078e02ff */
[----:B------:R-:W-:Y:S02]  /*2d00*/  IMAD R218, R218, 0x1a8, RZ ;  /* 0x000001a8dada7824 */ /* 0x000fe400078e02ff */
[----:B------:R-:W-:-:S03]  /*2d10*/  IMAD R216, R216, 0x1b8, RZ ;  /* 0x000001b8d8d87824 */ /* 0x000fc600078e02ff */
[----:B-1----:R-:W1:Y:S01]  /*2d20*/  LDC R96, c[0x0][0x248] ;  /* 0x00009200ff607b82 */ /* 0x002e620000000800 */
[----:B------:R-:W-:Y:S02]  /*2d30*/  IMAD R91, R91, 0x390, RZ ;  /* 0x000003905b5b7824 */ /* 0x000fe400078e02ff */
[----:B------:R-:W-:Y:S02]  /*2d40*/  IMAD R215, R215, 0x1c8, RZ ;  /* 0x000001c8d7d77824 */ /* 0x000fe400078e02ff */
[----:B------:R-:W-:-:S03]  /*2d50*/  IMAD R224, R224, 0x1d8, RZ ;  /* 0x000001d8e0e07824 */ /* 0x000fc600078e02ff */
[----:B------:R-:W1:Y:S01]  /*2d60*/  LDC R97, c[0x0][0x248] ;  /* 0x00009200ff617b82 */ /* 0x000e620000000800 */
[----:B---3--:R3:W-:Y:S01]  /*2d70*/  STL [R1+0x80], R88 ;  /* 0x0000805801007387 */ /* 0x0087e20000100800 */
[----:B------:R-:W-:Y:S01]  /*2d80*/  LEA.HI.X.SX32 R3, R71, R121, 0x1, P1 ;  /* 0x0000007947037211 */ /* 0x000fe200008f0eff */
[----:B0-----:R-:W-:-:S05]  /*2d90*/  IMAD R11, R11, 0x270, RZ ;  /* 0x000002700b0b7824 */ /* 0x001fca00078e02ff */
[----:B------:R-:W0:Y:S01]  /*2da0*/  LDC R71, c[0x0][0x248] ;  /* 0x00009200ff477b82 */ /* 0x000e220000000800 */
[----:B---3--:R3:W2:Y:S07]  /*2db0*/  LDG.E.U16 R88, desc[UR60][R12.64] ;  /* 0x0000003c0c587981 */ /* 0x0086ae000c1e1500 */
[----:B------:R-:W1:Y:S01]  /*2dc0*/  LDC R95, c[0x0][0x248] ;  /* 0x00009200ff5f7b82 */ /* 0x000e620000000800 */
[----:B---3--:R-:W-:-:S07]  /*2dd0*/  LEA R12, R22, R72, 0x9 ;  /* 0x00000048160c7211 */ /* 0x008fce00078e48ff */
[----:B------:R-:W3:Y:S01]  /*2de0*/  LDC R13, c[0x0][0x248] ;  /* 0x00009200ff0d7b82 */ /* 0x000ee20000000800 */
[----:B------:R0:W2:Y:S01]  /*2df0*/  LDG.E.U16 R22, desc[UR60][R2.64] ;  /* 0x0000003c02167981 */ /* 0x0000a2000c1e1500 */
[----:B------:R-:W-:-:S05]  /*2e00*/  IADD3 R130, R12, R70, RZ ;  /* 0x000000460c827210 */ /* 0x000fca0007ffe0ff */
[----:B------:R0:W-:Y:S01]  /*2e10*/  STS.U16 [R130+0x4400], R27 ;  /* 0x0044001b82007388 */ /* 0x0001e20000000400 */
[----:B------:R-:W1:Y:S01]  /*2e20*/  LDC R70, c[0x0][0x248] ;  /* 0x00009200ff467b82 */ /* 0x000e620000000800 */
[----:B------:R-:W-:-:S07]  /*2e30*/  IMAD R89, R60, 0x310, RZ ;  /* 0x000003103c597824 */ /* 0x000fce00078e02ff */
[----:B------:R-:W1:Y:S01]  /*2e40*/  LDC R72, c[0x0][0x248] ;  /* 0x00009200ff487b82 */ /* 0x000e620000000800 */
[----:B0-----:R0:W2:Y:S01]  /*2e50*/  LDG.E.U16 R27, desc[UR60][R6.64] ;  /* 0x0000003c061b7981 */ /* 0x0010a2000c1e1500 */
[----:B------:R-:W-:-:S04]  /*2e60*/  IADD3 R2, P1, R50, R120, RZ ;  /* 0x0000007832027210 */ /* 0x000fc80007f3e0ff */
[----:B------:R-:W-:Y:S02]  /*2e70*/  LEA.HI.X.SX32 R3, R46, R121, 0x1, P1 ;  /* 0x000000792e037211 */ /* 0x000fe400008f0eff */
[----:B------:R-:W1:Y:S01]  /*2e80*/  LDC R46, c[0x0][0x248] ;  /* 0x00009200ff2e7b82 */ /* 0x000e620000000800 */
[----:B------:R-:W-:Y:S01]  /*2e90*/  STS.U16 [R130+0x10400], R26 ;  /* 0x0104001a82007388 */ /* 0x000fe20000000400 */
[----:B---3--:R-:W-:Y:S02]  /*2ea0*/  IMAD R13, R13, 0x130, RZ ;  /* 0x000001300d0d7824 */ /* 0x008fe400078e02ff */
[----:B0-----:R-:W-:Y:S01]  /*2eb0*/  IMAD R7, R10, 0x260, RZ ;  /* 0x000002600a077824 */ /* 0x001fe200078e02ff */
[----:B------:R0:W-:Y:S03]  /*2ec0*/  STS.U16 [R130+0x10c00], R17 ;  /* 0x010c001182007388 */ /* 0x0001e60000000400 */
[----:B------:R-:W3:Y:S01]  /*2ed0*/  LDC R50, c[0x0][0x248] ;  /* 0x00009200ff327b82 */ /* 0x000ee20000000800 */
[-C--:B------:R-:W-:Y:S01]  /*2ee0*/  IADD3 R10, P1, R13, R120.reuse, RZ ;  /* 0x000000780d0a7210 */ /* 0x080fe20007f3e0ff */
[----:B0-----:R0:W3:Y:S06]  /*2ef0*/  LDG.E.U16 R17, desc[UR60][R2.64] ;  /* 0x0000003c02117981 */ /* 0x0010ec000c1e1500 */
[----:B------:R-:W4:Y:S01]  /*2f00*/  LDC R26, c[0x0][0x248] ;  /* 0x00009200ff1a7b82 */ /* 0x000f220000000800 */
[-C--:B------:R-:W-:Y:S01]  /*2f10*/  IADD3 R6, P0, R7, R120.reuse, RZ ;  /* 0x0000007807067210 */ /* 0x080fe20007f1e0ff */
[----:B------:R1:W-:Y:S01]  /*2f20*/  STS.U16 [R130+0x10000], R47 ;  /* 0x0100002f82007388 */ /* 0x0003e20000000400 */
[----:B0-----:R-:W-:-:S02]  /*2f30*/  IADD3 R2, P2, R11, R120, RZ ;  /* 0x000000780b027210 */ /* 0x001fc40007f5e0ff */
[----:B------:R-:W-:-:S03]  /*2f40*/  LEA.HI.X.SX32 R11, R61, R121, 0x1, P1 ;  /* 0x000000793d0b7211 */ /* 0x000fc600008f0eff */
[----:B-1----:R-:W0:Y:S02]  /*2f50*/  LDC R47, c[0x0][0x248] ;  /* 0x00009200ff2f7b82 */ /* 0x002e240000000800 */
[----:B------:R1:W3:Y:S01]  /*2f60*/  LDG.E.U16 R15, desc[UR60][R10.64] ;  /* 0x0000003c0a0f7981 */ /* 0x0002e2000c1e1500 */
[-C--:B------:R-:W-:Y:S01]  /*2f70*/  LEA.HI.X.SX32 R7, R13, R121.reuse, 0x1, P0 ;  /* 0x000000790d077211 */ /* 0x080fe200000f0eff */
[----:B------:R-:W-:Y:S01]  /*2f80*/  IMAD R13, R46, 0x140, RZ ;  /* 0x000001402e0d7824 */ /* 0x000fe200078e02ff */
[----:B------:R-:W-:Y:S01]  /*2f90*/  LEA.HI.X.SX32 R3, R197, R121, 0x1, P2 ;  /* 0x00000079c5037211 */ /* 0x000fe200010f0eff */
[----:B------:R-:W-:Y:S02]  /*2fa0*/  STS.U16 [R130+0x1000], R52 ;  /* 0x0010003482007388 */ /* 0x000fe40000000400 */
[----:B------:R-:W0:Y:S02]  /*2fb0*/  LDC R61, c[0x0][0x248] ;  /* 0x00009200ff3d7b82 */ /* 0x000e240000000800 */
[----:B------:R4:W-:Y:S04]  /*2fc0*/  STS.U16 [R130+0x10800], R43 ;  /* 0x0108002b82007388 */ /* 0x0009e80000000400 */
[----:B------:R4:W-:Y:S02]  /*2fd0*/  STS.U16 [R130+0x11400], R18 ;  /* 0x0114001282007388 */ /* 0x0009e40000000400 */
[----:B-1----:R-:W1:Y:S02]  /*2fe0*/  LDC R10, c[0x0][0x248] ;  /* 0x00009200ff0a7b82 */ /* 0x002e640000000800 */
[----:B------:R4:W-:Y:S02]  /*2ff0*/  STS.U16 [R130+0x2000], R54 ;  /* 0x0020003682007388 */ /* 0x0009e40000000400 */
[----:B----4-:R-:W-:-:S02]  /*3000*/  IMAD R43, R26, 0x150, RZ ;  /* 0x000001501a2b7824 */ /* 0x010fc400078e02ff */
[----:B------:R4:W3:Y:S02]  /*3010*/  LDG.E.U16 R11, desc[UR60][R2.64] ;  /* 0x0000003c020b7981 */ /* 0x0008e4000c1e1500 */
[----:B------:R-:W1:Y:S01]  /*3020*/  LDC R52, c[0x0][0x248] ;  /* 0x00009200ff347b82 */ /* 0x000e620000000800 */
[----:B------:R-:W-:Y:S01]  /*3030*/  IADD3 R18, P0, R13, R120, RZ ;  /* 0x000000780d127210 */ /* 0x000fe20007f1e0ff */
[----:B------:R0:W-:Y:S03]  /*3040*/  STS.U16 [R130], R51 ;  /* 0x0000003382007388 */ /* 0x0001e60000000400 */
[----:B------:R-:W-:-:S03]  /*3050*/  LEA.HI.X.SX32 R19, R19, R121, 0x1, P0 ;  /* 0x0000007913137211 */ /* 0x000fc600000f0eff */
[----:B------:R-:W1:Y:S01]  /*3060*/  LDC R54, c[0x0][0x248] ;  /* 0x00009200ff367b82 */ /* 0x000e620000000800 */
[----:B----4-:R-:W-:Y:S01]  /*3070*/  IADD3 R2, P0, R43, R120, RZ ;  /* 0x000000782b027210 */ /* 0x010fe20007f1e0ff */
[----:B------:R-:W-:Y:S04]  /*3080*/  STL [R1+0xdc4], R252 ;  /* 0x000dc4fc01007387 */ /* 0x000fe80000100800 */
[----:B------:R4:W-:Y:S02]  /*3090*/  STL [R1+0x74], R94 ;  /* 0x0000745e01007387 */ /* 0x0009e40000100800 */
[----:B0-----:R-:W0:Y:S01]  /*30a0*/  LDC R51, c[0x0][0x248] ;  /* 0x00009200ff337b82 */ /* 0x001e220000000800 */
[----:B------:R-:W-:Y:S01]  /*30b0*/  LEA.HI.X.SX32 R3, R4, R121, 0x1, P0 ;  /* 0x0000007904037211 */ /* 0x000fe200000f0eff */
[----:B------:R-:W-:Y:S04]  /*30c0*/  STL [R1+0xb4], R93 ;  /* 0x0000b45d01007387 */ /* 0x000fe80000100800 */
[----:B------:R-:W-:Y:S04]  /*30d0*/  STL [R1+0x68], R90 ;  /* 0x0000685a01007387 */ /* 0x000fe80000100800 */
[----:B------:R1:W-:Y:S01]  /*30e0*/  STS.U16 [R130+0x800], R53 ;  /* 0x0008003582007388 */ /* 0x0003e20000000400 */
[----:B------:R-:W-:Y:S01]  /*30f0*/  IMAD R47, R47, 0x280, RZ ;  /* 0x000002802f2f7824 */ /* 0x000fe200078e02ff */
[----:B----4-:R-:W4:Y:S02]  /*3100*/  LDC R94, c[0x0][0x248] ;  /* 0x00009200ff5e7b82 */ /* 0x010f240000000800 */
[----:B------:R1:W4:Y:S06]  /*3110*/  LDG.E.U16 R4, desc[UR60][R2.64] ;  /* 0x0000003c02047981 */ /* 0x00032c000c1e1500 */
[----:B-1----:R-:W1:Y:S01]  /*3120*/  LDC R53, c[0x0][0x248] ;  /* 0x00009200ff357b82 */ /* 0x002e620000000800 */
[----:B------:R0:W-:Y:S01]  /*3130*/  STS.U16 [R130+0x11000], R25 ;  /* 0x0110001982007388 */ /* 0x0001e20000000400 */
[----:B------:R-:W-:-:S03]  /*3140*/  IMAD R3, R10, 0x2c0, RZ ;  /* 0x000002c00a037824 */ /* 0x000fc600078e02ff */
[----:B------:R0:W-:Y:S03]  /*3150*/  STS.U16 [R130+0x4000], R55 ;  /* 0x0040003782007388 */ /* 0x0001e60000000400 */
[----:B------:R-:W3:Y:S01]  /*3160*/  LDC R10, c[0x0][0x248] ;  /* 0x00009200ff0a7b82 */ /* 0x000ee20000000800 */
[----:B0-----:R0:W4:Y:S07]  /*3170*/  LDG.E.U16 R25, desc[UR60][R6.64] ;  /* 0x0000003c06197981 */ /* 0x00112e000c1e1500 */
[----:B------:R-:W1:Y:S01]  /*3180*/  LDC R55, c[0x0][0x248] ;  /* 0x00009200ff377b82 */ /* 0x000e620000000800 */
[----:B------:R0:W-:Y:S02]  /*3190*/  STS.U16 [R130+0x400], R59 ;  /* 0x0004003b82007388 */ /* 0x0001e40000000400 */
[----:B0-----:R-:W-:Y:S01]  /*31a0*/  IADD3 R6, P1, R47, R120, RZ ;  /* 0x000000782f067210 */ /* 0x001fe20007f3e0ff */
[----:B------:R-:W-:-:S04]  /*31b0*/  IMAD R47, R52, 0x2a0, RZ ;  /* 0x000002a0342f7824 */ /* 0x000fc800078e02ff */
[----:B------:R-:W0:Y:S01]  /*31c0*/  LDC R52, c[0x0][0x248] ;  /* 0x00009200ff347b82 */ /* 0x000e220000000800 */
[----:B------:R-:W-:Y:S01]  /*31d0*/  LEA.HI.X.SX32 R7, R13, R121, 0x1, P1 ;  /* 0x000000790d077211 */ /* 0x000fe200008f0eff */
[----:B------:R1:W4:Y:S01]  /*31e0*/  LDG.E.U16 R59, desc[UR60][R18.64] ;  /* 0x0000003c123b7981 */ /* 0x000322000c1e1500 */
[----:B------:R-:W-:Y:S01]  /*31f0*/  IADD3 R46, P1, R47, R120, RZ ;  /* 0x000000782f2e7210 */ /* 0x000fe20007f3e0ff */
[----:B------:R-:W-:Y:S02]  /*3200*/  IMAD R51, R51, 0x160, RZ ;  /* 0x0000016033337824 */ /* 0x000fe400078e02ff */
[----:B------:R-:W4:Y:S01]  /*3210*/  LDG.E.U16 R13, desc[UR60][R6.64] ;  /* 0x0000003c060d7981 */ /* 0x000f22000c1e1500 */
[----:B------:R-:W-:Y:S01]  /*3220*/  IMAD R61, R61, 0x320, RZ ;  /* 0x000003203d3d7824 */ /* 0x000fe200078e02ff */
[----:B------:R-:W0:Y:S01]  /*3230*/  LDC R90, c[0x0][0x248] ;  /* 0x00009200ff5a7b82 */ /* 0x000e220000000800 */
[----:B-1----:R-:W-:-:S07]  /*3240*/  IMAD R19, R54, 0x2b0, RZ ;  /* 0x000002b036137824 */ /* 0x002fce00078e02ff */
[----:B------:R-:W1:Y:S01]  /*3250*/  LDC R54, c[0x0][0x248] ;  /* 0x00009200ff367b82 */ /* 0x000e620000000800 */
[-C--:B------:R-:W-:Y:S02]  /*3260*/  LEA.HI.X.SX32 R47, R43, R121.reuse, 0x1, P1 ;  /* 0x000000792b2f7211 */ /* 0x080fe400008f0eff */
[-C--:B------:R-:W-:Y:S01]  /*3270*/  IADD3 R2, P1, R3, R120.reuse, RZ ;  /* 0x0000007803027210 */ /* 0x080fe20007f3e0ff */
[----:B------:R-:W-:Y:S01]  /*3280*/  IMAD R53, R53, 0x170, RZ ;  /* 0x0000017035357824 */ /* 0x000fe200078e02ff */
[C---:B------:R-:W-:Y:S02]  /*3290*/  IADD3 R18, P0, R51.reuse, R120, RZ ;  /* 0x0000007833127210 */ /* 0x040fe40007f1e0ff */
[----:B------:R-:W-:Y:S01]  /*32a0*/  LEA.HI.X.SX32 R3, R51, R121, 0x1, P1 ;  /* 0x0000007933037211 */ /* 0x000fe200008f0eff */
[----:B------:R-:W-:-:S04]  /*32b0*/  IMAD R55, R55, 0x2e0, RZ ;  /* 0x000002e037377824 */ /* 0x000fc800078e02ff */
[----:B------:R0:W4:Y:S02]  /*32c0*/  LDG.E.U16 R43, desc[UR60][R2.64] ;  /* 0x0000003c022b7981 */ /* 0x000124000c1e1500 */
[----:B0-----:R-:W-:Y:S02]  /*32d0*/  IMAD R3, R52, 0x2f0, RZ ;  /* 0x000002f034037824 */ /* 0x001fe400078e02ff */
[----:B------:R-:W-:Y:S02]  /*32e0*/  IMAD R71, R71, 0x340, RZ ;  /* 0x0000034047477824 */ /* 0x000fe400078e02ff */
[----:B------:R-:W-:Y:S01]  /*32f0*/  IMAD R93, R90, 0x380, RZ ;  /* 0x000003805a5d7824 */ /* 0x000fe200078e02ff */
[----:B--2---:R0:W-:Y:S04]  /*3300*/  STL [R1+0x5c], R88 ;  /* 0x00005c5801007387 */ /* 0x0041e80000100800 */
[----:B------:R2:W-:Y:S01]  /*3310*/  STL [R1+0x50], R69 ;  /* 0x0000504501007387 */ /* 0x0005e20000100800 */
[----:B0-----:R-:W0:Y:S08]  /*3320*/  LDC R88, c[0x0][0x248] ;  /* 0x00009200ff587b82 */ /* 0x001e300000000800 */
[----:B--2---:R-:W2:Y:S01]  /*3330*/  LDC R69, c[0x0][0x248] ;  /* 0x00009200ff457b82 */ /* 0x004ea20000000800 */
[----:B------:R3:W-:Y:S02]  /*3340*/  STL [R1+0x34], R27 ;  /* 0x0000341b01007387 */ /* 0x0007e40000100800 */
[----:B---3--:R-:W-:-:S05]  /*3350*/  IMAD R27, R50, 0x290, RZ ;  /* 0x00000290321b7824 */ /* 0x008fca00078e02ff */
[----:B------:R-:W3:Y:S01]  /*3360*/  LDC R50, c[0x0][0x248] ;  /* 0x00009200ff327b82 */ /* 0x000ee20000000800 */
[----:B------:R-:W-:-:S04]  /*3370*/  IADD3 R26, P2, R27, R120, RZ ;  /* 0x000000781b1a7210 */ /* 0x000fc80007f5e0ff */
[-C--:B------:R-:W-:Y:S02]  /*3380*/  LEA.HI.X.SX32 R27, R198, R121.reuse, 0x1, P2 ;  /* 0x00000079c61b7211 */ /* 0x080fe400010f0eff */
[----:B------:R-:W-:Y:S01]  /*3390*/  IADD3 R6, P2, R19, R120, RZ ;  /* 0x0000007813067210 */ /* 0x000fe20007f5e0ff */
[----:B------:R1:W-:Y:S03]  /*33a0*/  STL [R1+0x30], R14 ;  /* 0x0000300e01007387 */ /* 0x0003e60000100800 */
[-C--:B------:R-:W-:Y:S01]  /*33b0*/  LEA.HI.X.SX32 R7, R222, R121.reuse, 0x1, P2 ;  /* 0x00000079de077211 */ /* 0x080fe200010f0eff */
[----:B------:R-:W4:Y:S01]  /*33c0*/  LDG.E.U16 R26, desc[UR60][R26.64] ;  /* 0x0000003c1a1a7981 */ /* 0x000f22000c1e1500 */
[----:B------:R-:W-:-:S03]  /*33d0*/  LEA.HI.X.SX32 R19, R20, R121, 0x1, P0 ;  /* 0x0000007914137211 */ /* 0x000fc600000f0eff */
[----:B------:R0:W4:Y:S01]  /*33e0*/  LDG.E.U16 R6, desc[UR60][R6.64] ;  /* 0x0000003c06067981 */ /* 0x000122000c1e1500 */
[----:B-1----:R-:W1:Y:S03]  /*33f0*/  LDC R14, c[0x0][0x248] ;  /* 0x00009200ff0e7b82 */ /* 0x002e660000000800 */
[----:B------:R-:W4:Y:S01]  /*3400*/  LDG.E.U16 R20, desc[UR60][R18.64] ;  /* 0x0000003c12147981 */ /* 0x000f22000c1e1500 */
[----:B---3--:R-:W-:Y:S01]  /*3410*/  IMAD R51, R50, 0x2d0, RZ ;  /* 0x000002d032337824 */ /* 0x008fe200078e02ff */
[-C--:B------:R-:W-:Y:S02]  /*3420*/  IADD3 R50, P0, R53, R120.reuse, RZ ;  /* 0x0000007835327210 */ /* 0x080fe40007f1e0ff */
[----:B------:R3:W4:Y:S01]  /*3430*/  LDG.E.U16 R27, desc[UR60][R46.64] ;  /* 0x0000003c2e1b7981 */ /* 0x000722000c1e1500 */
[----:B0-----:R-:W-:Y:S01]  /*3440*/  IMAD R7, R10, 0x180, RZ ;  /* 0x000001800a077824 */ /* 0x001fe200078e02ff */
[----:B---3--:R-:W-:-:S02]  /*3450*/  IADD3 R46, P1, R51, R120, RZ ;  /* 0x00000078332e7210 */ /* 0x008fc40007f3e0ff */
[-C--:B------:R-:W-:Y:S02]  /*3460*/  LEA.HI.X.SX32 R51, R48, R121.reuse, 0x1, P0 ;  /* 0x0000007930337211 */ /* 0x080fe400000f0eff */
[-C--:B------:R-:W-:Y:S02]  /*3470*/  IADD3 R48, P0, R7, R120.reuse, RZ ;  /* 0x0000007807307210 */ /* 0x080fe40007f1e0ff */
[-C--:B------:R-:W-:Y:S02]  /*3480*/  LEA.HI.X.SX32 R47, R220, R121.reuse, 0x1, P1 ;  /* 0x00000079dc2f7211 */ /* 0x080fe400008f0eff */
[----:B------:R-:W-:Y:S01]  /*3490*/  IADD3 R18, P1, R55, R120, RZ ;  /* 0x0000007837127210 */ /* 0x000fe20007f3e0ff */
[----:B------:R-:W-:Y:S01]  /*34a0*/  IMAD R55, R54, 0x300, RZ ;  /* 0x0000030036377824 */ /* 0x000fe200078e02ff */
[-C--:B------:R-:W-:Y:S01]  /*34b0*/  LEA.HI.X.SX32 R49, R49, R121.reuse, 0x1, P0 ;  /* 0x0000007931317211 */ /* 0x080fe200000f0eff */
[----:B------:R-:W3:Y:S01]  /*34c0*/  LDG.E.U16 R46, desc[UR60][R46.64] ;  /* 0x0000003c2e2e7981 */ /* 0x000ee2000c1e1500 */
[----:B------:R-:W-:-:S02]  /*34d0*/  LEA.HI.X.SX32 R19, R53, R121, 0x1, P1 ;  /* 0x0000007935137211 */ /* 0x000fc400008f0eff */
[-C--:B------:R-:W-:Y:S01]  /*34e0*/  IADD3 R2, P2, R3, R120.reuse, RZ ;  /* 0x0000007803027210 */ /* 0x080fe20007f5e0ff */
[----:B------:R0:W3:Y:S03]  /*34f0*/  LDG.E.U16 R47, desc[UR60][R50.64] ;  /* 0x0000003c322f7981 */ /* 0x0000e6000c1e1500 */
[----:B------:R-:W-:Y:S01]  /*3500*/  LEA.HI.X.SX32 R3, R221, R121, 0x1, P2 ;  /* 0x00000079dd037211 */ /* 0x000fe200010f0eff */
[----:B-1----:R-:W-:Y:S01]  /*3510*/  IMAD R53, R14, 0x190, RZ ;  /* 0x000001900e357824 */ /* 0x002fe200078e02ff */
[----:B------:R-:W3:Y:S04]  /*3520*/  LDG.E.U16 R18, desc[UR60][R18.64] ;  /* 0x0000003c12127981 */ /* 0x000ee8000c1e1500 */
[----:B------:R1:W3:Y:S01]  /*3530*/  LDG.E.U16 R51, desc[UR60][R48.64] ;  /* 0x0000003c30337981 */ /* 0x0002e2000c1e1500 */
[----:B0-----:R-:W0:Y:S01]  /*3540*/  LDC R50, c[0x0][0x248] ;  /* 0x00009200ff327b82 */ /* 0x001e220000000800 */
[----:B------:R-:W-:-:S02]  /*3550*/  IADD3 R60, P2, R89, R120, RZ ;  /* 0x00000078593c7210 */ /* 0x000fc40007f5e0ff */
[----:B------:R2:W3:Y:S05]  /*3560*/  LDG.E.U16 R2, desc[UR60][R2.64] ;  /* 0x0000003c02027981 */ /* 0x0004ea000c1e1500 */
[----:B------:R-:W0:Y:S01]  /*3570*/  LDC R89, c[0x0][0x248] ;  /* 0x00009200ff597b82 */ /* 0x000e220000000800 */
[----:B-1----:R-:W-:-:S04]  /*3580*/  IADD3 R48, P1, R55, R120, RZ ;  /* 0x0000007837307210 */ /* 0x002fc80007f3e0ff */
[----:B------:R-:W-:-:S03]  /*3590*/  LEA.HI.X.SX32 R49, R7, R121, 0x1, P1 ;  /* 0x0000007907317211 */ /* 0x000fc600008f0eff */
[----:B------:R-:W1:Y:S01]  /*35a0*/  LDC R7, c[0x0][0x248] ;  /* 0x00009200ff077b82 */ /* 0x000e620000000800 */
[-C--:B------:R-:W-:Y:S01]  /*35b0*/  IADD3 R54, P0, R53, R120.reuse, RZ ;  /* 0x0000007835367210 */ /* 0x080fe20007f1e0ff */
[----:B------:R-:W-:Y:S01]  /*35c0*/  IMAD R19, R70, 0x330, RZ ;  /* 0x0000033046137824 */ /* 0x000fe200078e02ff */
[----:B------:R-:W-:Y:S01]  /*35d0*/  IADD3 R52, P1, R61, R120, RZ ;  /* 0x000000783d347210 */ /* 0x000fe20007f3e0ff */
[----:B--2---:R-:W-:Y:S01]  /*35e0*/  IMAD R3, R69, 0x1a0, RZ ;  /* 0x000001a045037824 */ /* 0x004fe200078e02ff */
[-C--:B------:R-:W-:Y:S01]  /*35f0*/  LEA.HI.X.SX32 R55, R16, R121.reuse, 0x1, P0 ;  /* 0x0000007910377211 */ /* 0x080fe200000f0eff */
[----:B------:R-:W2:Y:S01]  /*3600*/  LDG.E.U16 R49, desc[UR60][R48.64] ;  /* 0x0000003c30317981 */ /* 0x000ea2000c1e1500 */
[----:B------:R-:W-:-:S03]  /*3610*/  LEA.HI.X.SX32 R61, R219, R121, 0x1, P2 ;  /* 0x00000079db3d7211 */ /* 0x000fc600010f0eff */
[----:B------:R0:W2:Y:S01]  /*3620*/  LDG.E.U16 R14, desc[UR60][R54.64] ;  /* 0x0000003c360e7981 */ /* 0x0000a2000c1e1500 */
[----:B------:R-:W-:Y:S01]  /*3630*/  LEA.HI.X.SX32 R53, R53, R121, 0x1, P1 ;  /* 0x0000007935357211 */ /* 0x000fe200008f0eff */
[----:B0-----:R-:W-:Y:S01]  /*3640*/  IMAD R69, R50, 0x1c0, RZ ;  /* 0x000001c032457824 */ /* 0x001fe200078e02ff */
[-C--:B------:R-:W-:Y:S01]  /*3650*/  IADD3 R70, P1, R19, R120.reuse, RZ ;  /* 0x0000007813467210 */ /* 0x080fe20007f3e0ff */
[----:B------:R0:W2:Y:S01]  /*3660*/  LDG.E.U16 R16, desc[UR60][R60.64] ;  /* 0x0000003c3c107981 */ /* 0x0000a2000c1e1500 */
[----:B------:R-:W4:Y:S01]  /*3670*/  LDC R50, c[0x0][0x248] ;  /* 0x00009200ff327b82 */ /* 0x000f220000000800 */
[----:B------:R-:W-:Y:S02]  /*3680*/  IMAD R89, R89, 0x370, RZ ;  /* 0x0000037059597824 */ /* 0x000fe400078e02ff */
[----:B------:R1:W2:Y:S01]  /*3690*/  LDG.E.U16 R10, desc[UR60][R52.64] ;  /* 0x0000003c340a7981 */ /* 0x0002a2000c1e1500 */
[-C--:B------:R-:W-:Y:S02]  /*36a0*/  IADD3 R54, P2, R71, R120.reuse, RZ ;  /* 0x0000007847367210 */ /* 0x080fe40007f5e0ff */
[----:B0-----:R-:W-:-:S02]  /*36b0*/  IADD3 R60, P0, R3, R120, RZ ;  /* 0x00000078033c7210 */ /* 0x001fc40007f1e0ff */
[-C--:B------:R-:W-:Y:S01]  /*36c0*/  LEA.HI.X.SX32 R55, R3, R121.reuse, 0x1, P2 ;  /* 0x0000007903377211 */ /* 0x080fe200010f0eff */
[----:B-1----:R-:W-:Y:S01]  /*36d0*/  IMAD R3, R7, 0x1b0, RZ ;  /* 0x000001b007037824 */ /* 0x002fe200078e02ff */
[-C--:B------:R-:W-:Y:S01]  /*36e0*/  LEA.HI.X.SX32 R71, R217, R121.reuse, 0x1, P1 ;  /* 0x00000079d9477211 */ /* 0x080fe200008f0eff */
[----:B------:R-:W-:Y:S01]  /*36f0*/  IMAD R53, R72, 0x350, RZ ;  /* 0x0000035048357824 */ /* 0x000fe200078e02ff */
[----:B------:R-:W-:Y:S01]  /*3700*/  LEA.HI.X.SX32 R61, R65, R121, 0x1, P0 ;  /* 0x00000079413d7211 */ /* 0x000fe200000f0eff */
[----:B------:R-:W0:Y:S01]  /*3710*/  LDC R72, c[0x0][0x248] ;  /* 0x00009200ff487b82 */ /* 0x000e220000000800 */
[----:B------:R-:W-:Y:S01]  /*3720*/  IMAD R7, R88, 0x360, RZ ;  /* 0x0000036058077824 */ /* 0x000fe200078e02ff */
[-C--:B------:R-:W-:Y:S01]  /*3730*/  IADD3 R88, P0, R3, R120.reuse, RZ ;  /* 0x0000007803587210 */ /* 0x080fe20007f1e0ff */
[----:B------:R1:W2:Y:S04]  /*3740*/  LDG.E.U16 R19, desc[UR60][R70.64] ;  /* 0x0000003c46137981 */ /* 0x0002a8000c1e1500 */
[----:B------:R1:W2:Y:S04]  /*3750*/  LDG.E.U16 R65, desc[UR60][R60.64] ;  /* 0x0000003c3c417981 */ /* 0x0002a8000c1e1500 */
[----:B------:R1:W2:Y:S02]  /*3760*/  LDG.E.U16 R48, desc[UR60][R54.64] ;  /* 0x0000003c36307981 */ /* 0x0002a4000c1e1500 */
[----:B-1----:R-:W-:-:S02]  /*3770*/  IADD3 R70, P2, R89, R120, RZ ;  /* 0x0000007859467210 */ /* 0x002fc40007f5e0ff */
[-C--:B------:R-:W-:Y:S02]  /*3780*/  LEA.HI.X.SX32 R89, R45, R121.reuse, 0x1, P0 ;  /* 0x000000792d597211 */ /* 0x080fe400000f0eff */
[-C--:B------:R-:W-:Y:S02]  /*3790*/  IADD3 R60, P0, R69, R120.reuse, RZ ;  /* 0x00000078453c7210 */ /* 0x080fe40007f1e0ff */
[-C--:B------:R-:W-:Y:S01]  /*37a0*/  IADD3 R52, P1, R53, R120.reuse, RZ ;  /* 0x0000007835347210 */ /* 0x080fe20007f3e0ff */
[----:B------:R-:W2:Y:S01]  /*37b0*/  LDG.E.U16 R45, desc[UR60][R88.64] ;  /* 0x0000003c582d7981 */ /* 0x000ea2000c1e1500 */
[-C--:B------:R-:W-:Y:S02]  /*37c0*/  LEA.HI.X.SX32 R61, R66, R121.reuse, 0x1, P0 ;  /* 0x00000079423d7211 */ /* 0x080fe400000f0eff */
[----:B------:R-:W1:Y:S01]  /*37d0*/  LDC R66, c[0x0][0x248] ;  /* 0x00009200ff427b82 */ /* 0x000e620000000800 */
[-C--:B------:R-:W-:Y:S02]  /*37e0*/  LEA.HI.X.SX32 R53, R218, R121.reuse, 0x1, P1 ;  /* 0x00000079da357211 */ /* 0x080fe400008f0eff */
[----:B------:R-:W-:Y:S01]  /*37f0*/  LEA.HI.X.SX32 R71, R216, R121, 0x1, P2 ;  /* 0x00000079d8477211 */ /* 0x000fe200010f0eff */
[----:B------:R-:W2:Y:S01]  /*3800*/  LDG.E.U16 R60, desc[UR60][R60.64] ;  /* 0x0000003c3c3c7981 */ /* 0x000ea2000c1e1500 */
[----:B------:R-:W-:-:S03]  /*3810*/  IADD3 R54, P1, R7, R120, RZ ;  /* 0x0000007807367210 */ /* 0x000fc60007f3e0ff */
[----:B------:R4:W2:Y:S01]  /*3820*/  LDG.E.U16 R7, desc[UR60][R70.64] ;  /* 0x0000003c46077981 */ /* 0x0008a2000c1e1500 */
[-C--:B------:R-:W-:Y:S02]  /*3830*/  LEA.HI.X.SX32 R55, R3, R121.reuse, 0x1, P1 ;  /* 0x0000007903377211 */ /* 0x080fe400008f0eff */
[-C--:B------:R-:W-:Y:S01]  /*3840*/  IADD3 R92, P1, R93, R120.reuse, RZ ;  /* 0x000000785d5c7210 */ /* 0x080fe20007f3e0ff */
[----:B0-----:R-:W-:Y:S01]  /*3850*/  IMAD R3, R72, 0x1d0, RZ ;  /* 0x000001d048037824 */ /* 0x001fe200078e02ff */
[----:B------:R-:W2:Y:S01]  /*3860*/  LDG.E.U16 R52, desc[UR60][R52.64] ;  /* 0x0000003c34347981 */ /* 0x000ea2000c1e1500 */
[-C--:B------:R-:W-:Y:S01]  /*3870*/  IADD3 R90, P2, R91, R120.reuse, RZ ;  /* 0x000000785b5a7210 */ /* 0x080fe20007f5e0ff */
[----:B------:R-:W0:Y:S01]  /*3880*/  LDC R72, c[0x0][0x248] ;  /* 0x00009200ff487b82 */ /* 0x000e220000000800 */
[----:B----4-:R-:W-:Y:S01]  /*3890*/  IMAD R71, R50, 0x3a0, RZ ;  /* 0x000003a032477824 */ /* 0x010fe200078e02ff */
[----:B------:R-:W-:Y:S01]  /*38a0*/  LEA.HI.X.SX32 R93, R69, R121, 0x1, P1 ;  /* 0x00000079455d7211 */ /* 0x000fe200008f0eff */
[----:B------:R4:W2:Y:S03]  /*38b0*/  LDG.E.U16 R54, desc[UR60][R54.64] ;  /* 0x0000003c36367981 */ /* 0x0008a6000c1e1500 */
[----:B------:R-:W-:-:S02]  /*38c0*/  IADD3 R70, P1, R71, R120, RZ ;  /* 0x0000007847467210 */ /* 0x000fc40007f3e0ff */
[----:B------:R-:W0:Y:S01]  /*38d0*/  LDC R69, c[0x0][0x248] ;  /* 0x00009200ff457b82 */ /* 0x000e220000000800 */
[C---:B------:R-:W-:Y:S01]  /*38e0*/  IADD3 R88, P0, R3.reuse, R120, RZ ;  /* 0x0000007803587210 */ /* 0x040fe20007f1e0ff */
[----:B-1----:R-:W-:Y:S01]  /*38f0*/  IMAD R61, R66, 0x1e0, RZ ;  /* 0x000001e0423d7824 */ /* 0x002fe200078e02ff */
[----:B------:R-:W-:Y:S01]  /*3900*/  LEA.HI.X.SX32 R71, R3, R121, 0x1, P1 ;  /* 0x0000007903477211 */ /* 0x000fe200008f0eff */
[----:B------:R1:W2:Y:S01]  /*3910*/  LDG.E.U16 R50, desc[UR60][R92.64] ;  /* 0x0000003c5c327981 */ /* 0x0002a2000c1e1500 */
[----:B----4-:R-:W-:-:S03]  /*3920*/  IMAD R55, R94, 0x3b0, RZ ;  /* 0x000003b05e377824 */ /* 0x010fc600078e02ff */
[----:B------:R4:W2:Y:S01]  /*3930*/  LDG.E.U16 R53, desc[UR60][R70.64] ;  /* 0x0000003c46357981 */ /* 0x0008a2000c1e1500 */
[-C--:B------:R-:W-:Y:S01]  /*3940*/  LEA.HI.X.SX32 R91, R215, R121.reuse, 0x1, P2 ;  /* 0x00000079d75b7211 */ /* 0x080fe200010f0eff */
[----:B------:R-:W-:Y:S01]  /*3950*/  IMAD R95, R95, 0x1f0, RZ ;  /* 0x000001f05f5f7824 */ /* 0x000fe200078e02ff */
[-C--:B------:R-:W-:Y:S01]  /*3960*/  LEA.HI.X.SX32 R89, R56, R121.reuse, 0x1, P0 ;  /* 0x0000007938597211 */ /* 0x080fe200000f0eff */
[----:B------:R-:W-:Y:S01]  /*3970*/  IMAD R97, R97, 0x3d0, RZ ;  /* 0x000003d061617824 */ /* 0x000fe200078e02ff */
[----:B------:R-:W0:Y:S01]  /*3980*/  LDC R94, c[0x0][0x248] ;  /* 0x00009200ff5e7b82 */ /* 0x000e220000000800 */
[----:B-1----:R-:W-:Y:S01]  /*3990*/  IMAD R93, R96, 0x3c0, RZ ;  /* 0x000003c0605d7824 */ /* 0x002fe200078e02ff */
[-C--:B----4-:R-:W-:Y:S01]  /*39a0*/  IADD3 R70, P1, R55, R120.reuse, RZ ;  /* 0x0000007837467210 */ /* 0x090fe20007f3e0ff */
[----:B------:R1:W4:Y:S01]  /*39b0*/  LDG.E.U16 R3, desc[UR60][R90.64] ;  /* 0x0000003c5a037981 */ /* 0x000322000c1e1500 */
[-C--:B------:R-:W-:Y:S01]  /*39c0*/  IADD3 R92, P0, R61, R120.reuse, RZ ;  /* 0x000000783d5c7210 */ /* 0x080fe20007f1e0ff */
[----:B------:R-:W-:Y:S01]  /*39d0*/  IMAD R214, R214, 0x1e8, RZ ;  /* 0x000001e8d6d67824 */ /* 0x000fe200078e02ff */
[----:B------:R-:W-:Y:S01]  /*39e0*/  LEA.HI.X.SX32 R71, R224, R121, 0x1, P1 ;  /* 0x00000079e0477211 */ /* 0x000fe200008f0eff */
[----:B------:R1:W4:Y:S01]  /*39f0*/  LDG.E.U16 R56, desc[UR60][R88.64] ;  /* 0x0000003c58387981 */ /* 0x000322000c1e1500 */
[----:B0-----:R-:W-:Y:S01]  /*3a00*/  IMAD R101, R72, 0x3e0, RZ ;  /* 0x000003e048657824 */ /* 0x001fe200078e02ff */
[----:B------:R-:W0:Y:S02]  /*3a10*/  LDC R96, c[0x0][0x248] ;  /* 0x00009200ff607b82 */ /* 0x000e240000000800 */
[----:B------:R1:W4:Y:S02]  /*3a20*/  LDG.E.U16 R55, desc[UR60][R70.64] ;  /* 0x0000003c46377981 */ /* 0x000324000c1e1500 */
[----:B-1----:R-:W-:-:S02]  /*3a30*/  IADD3 R90, P1, R93, R120, RZ ;  /* 0x000000785d5a7210 */ /* 0x002fc40007f3e0ff */
[----:B------:R-:W-:Y:S01]  /*3a40*/  LEA.HI.X.SX32 R93, R58, R121, 0x1, P0 ;  /* 0x000000793a5d7211 */ /* 0x000fe200000f0eff */
[----:B------:R-:W-:Y:S01]  /*3a50*/  IMAD R105, R98, 0x3f0, RZ ;  /* 0x000003f062697824 */ /* 0x000fe200078e02ff */
[-C--:B------:R-:W-:Y:S01]  /*3a60*/  IADD3 R88, P2, R97, R120.reuse, RZ ;  /* 0x0000007861587210 */ /* 0x080fe20007f5e0ff */
[----:B------:R-:W1:Y:S02]  /*3a70*/  LDC R98, c[0x0][0x248] ;  /* 0x00009200ff627b82 */ /* 0x000e640000000800 */
[----:B------:R0:W4:Y:S01]  /*3a80*/  LDG.E.U16 R119, desc[UR60][R92.64] ;  /* 0x0000003c5c777981 */ /* 0x000122000c1e1500 */
[----:B------:R-:W-:-:S04]  /*3a90*/  IADD3 R70, P0, R95, R120, RZ ;  /* 0x000000785f467210 */ /* 0x000fc80007f1e0ff */
[----:B------:R-:W-:Y:S01]  /*3aa0*/  LEA.HI.X.SX32 R71, R8, R121, 0x1, P0 ;  /* 0x0000007908477211 */ /* 0x000fe200000f0eff */
[----:B------:R-:W1:Y:S01]  /*3ab0*/  LDC R97, c[0x0][0x248] ;  /* 0x00009200ff617b82 */ /* 0x000e620000000800 */
[----:B0-----:R-:W-:-:S03]  /*3ac0*/  IMAD R93, R69, 0x202, RZ ;  /* 0x00000202455d7824 */ /* 0x001fc600078e02ff */
[----:B------:R0:W4:Y:S01]  /*3ad0*/  LDG.E.U16 R58, desc[UR60][R70.64] ;  /* 0x0000003c463a7981 */ /* 0x000122000c1e1500 */
[-C--:B------:R-:W-:Y:S02]  /*3ae0*/  LEA.HI.X.SX32 R91, R61, R121.reuse, 0x1, P1 ;  /* 0x000000793d5b7211 */ /* 0x080fe400008f0eff */
[----:B------:R-:W-:Y:S01]  /*3af0*/  LEA.HI.X.SX32 R89, R214, R121, 0x1, P2 ;  /* 0x00000079d6597211 */ /* 0x000fe200010f0eff */
[----:B------:R-:W-:Y:S01]  /*3b00*/  IMAD R223, R223, 0x1f8, RZ ;  /* 0x000001f8dfdf7824 */ /* 0x000fe200078e02ff */
[----:B------:R-:W1:Y:S01]  /*3b10*/  LDC R72, c[0x0][0x248] ;  /* 0x00009200ff487b82 */ /* 0x000e620000000800 */
[----:B------:R0:W4:Y:S02]  /*3b20*/  LDG.E.U16 R61, desc[UR60][R90.64] ;  /* 0x0000003c5a3d7981 */ /* 0x000124000c1e1500 */
[-C--:B0-----:R-:W-:Y:S02]  /*3b30*/  IADD3 R70, P0, R93, R120.reuse, RZ ;  /* 0x000000785d467210 */ /* 0x081fe40007f1e0ff */
[----:B------:R0:W4:Y:S03]  /*3b40*/  LDG.E.U16 R8, desc[UR60][R88.64] ;  /* 0x0000003c58087981 */ /* 0x000126000c1e1500 */
[----:B------:R-:W1:Y:S01]  /*3b50*/  LDC R93, c[0x0][0x248] ;  /* 0x00009200ff5d7b82 */ /* 0x000e620000000800 */
[----:B------:R-:W-:Y:S01]  /*3b60*/  IADD3 R90, P1, R101, R120, RZ ;  /* 0x00000078655a7210 */ /* 0x000fe20007f3e0ff */
[----:B------:R-:W-:-:S03]  /*3b70*/  IMAD R69, R0, 0x101, RZ ;  /* 0x0000010100457824 */ /* 0x000fc600078e02ff */
[----:B------:R-:W-:-:S03]  /*3b80*/  LEA.HI.X.SX32 R91, R95, R121, 0x1, P1 ;  /* 0x000000795f5b7211 */ /* 0x000fc600008f0eff */
[----:B------:R-:W1:Y:S01]  /*3b90*/  LDC R101, c[0x0][0x248] ;  /* 0x00009200ff657b82 */ /* 0x000e620000000800 */
[-C--:B0-----:R-:W-:Y:S01]  /*3ba0*/  IADD3 R88, P2, R105, R120.reuse, RZ ;  /* 0x0000007869587210 */ /* 0x081fe20007f5e0ff */
[----:B------:R-:W-:Y:S01]  /*3bb0*/  IMAD R99, R99, 0x212, RZ ;  /* 0x0000021263637824 */ /* 0x000fe200078e02ff */
[-C--:B------:R-:W-:Y:S01]  /*3bc0*/  LEA.HI.X.SX32 R71, R69, R121.reuse, 0x1, P0 ;  /* 0x0000007945477211 */ /* 0x080fe200000f0eff */
[----:B------:R0:W4:Y:S04]  /*3bd0*/  LDG.E.U16 R66, desc[UR60][R90.64] ;  /* 0x0000003c5a427981 */ /* 0x000128000c1e1500 */
[----:B------:R-:W1:Y:S01]  /*3be0*/  LDC R105, c[0x0][0x248] ;  /* 0x00009200ff697b82 */ /* 0x000e620000000800 */
[----:B------:R-:W-:Y:S01]  /*3bf0*/  LEA.HI.X.SX32 R89, R223, R121, 0x1, P2 ;  /* 0x00000079df597211 */ /* 0x000fe200010f0eff */
[----:B------:R-:W-:Y:S01]  /*3c00*/  IMAD R103, R103, 0x232, RZ ;  /* 0x0000023267677824 */ /* 0x000fe200078e02ff */
[----:B------:R-:W-:Y:S01]  /*3c10*/  IADD3 R92, P0, R99, R120, RZ ;  /* 0x00000078635c7210 */ /* 0x000fe20007f1e0ff */
[----:B------:R-:W-:Y:S01]  /*3c20*/  IMAD R107, R100, 0x222, RZ ;  /* 0x00000222646b7824 */ /* 0x000fe200078e02ff */
[----:B------:R1:W4:Y:S01]  /*3c30*/  LDG.E.U16 R118, desc[UR60][R70.64] ;  /* 0x0000003c46767981 */ /* 0x000322000c1e1500 */
[----:B0-----:R-:W-:-:S02]  /*3c40*/  IMAD R91, R0, 0x109, RZ ;  /* 0x00000109005b7824 */ /* 0x001fc400078e02ff */
[----:B------:R-:W0:Y:S01]  /*3c50*/  LDC R95, c[0x0][0x248] ;  /* 0x00009200ff5f7b82 */ /* 0x000e220000000800 */
[----:B-1----:R-:W-:Y:S01]  /*3c60*/  IMAD R99, R93, 0x242, RZ ;  /* 0x000002425d637824 */ /* 0x002fe200078e02ff */
[----:B------:R1:W4:Y:S01]  /*3c70*/  LDG.E.U16 R69, desc[UR60][R88.64] ;  /* 0x0000003c58457981 */ /* 0x000322000c1e1500 */
[-C--:B------:R-:W-:Y:S02]  /*3c80*/  LEA.HI.X.SX32 R93, R91, R121.reuse, 0x1, P0 ;  /* 0x000000795b5d7211 */ /* 0x080fe400000f0eff */
[-C--:B------:R-:W-:Y:S01]  /*3c90*/  IADD3 R90, P1, R107, R120.reuse, RZ ;  /* 0x000000786b5a7210 */ /* 0x080fe20007f3e0ff */
[----:B------:R-:W-:Y:S01]  /*3ca0*/  IMAD R71, R97, 0x119, RZ ;  /* 0x0000011961477824 */ /* 0x000fe200078e02ff */
[-C--:B------:R-:W-:Y:S01]  /*3cb0*/  IADD3 R70, P2, R99, R120.reuse, RZ ;  /* 0x0000007863467210 */ /* 0x080fe20007f5e0ff */
[----:B------:R-:W3:Y:S01]  /*3cc0*/  LDC R100, c[0x0][0x248] ;  /* 0x00009200ff647b82 */ /* 0x000ee20000000800 */
[----:B-1----:R-:W-:Y:S01]  /*3cd0*/  IADD3 R88, P0, R103, R120, RZ ;  /* 0x0000007867587210 */ /* 0x002fe20007f1e0ff */
[----:B------:R-:W-:Y:S01]  /*3ce0*/  IMAD R89, R94, 0x111, RZ ;  /* 0x000001115e597824 */ /* 0x000fe200078e02ff */
[----:B------:R1:W4:Y:S05]  /*3cf0*/  LDG.E.U16 R117, desc[UR60][R92.64] ;  /* 0x0000003c5c757981 */ /* 0x00032a000c1e1500 */
[----:B------:R-:W3:Y:S01]  /*3d00*/  LDC R103, c[0x0][0x248] ;  /* 0x00009200ff677b82 */ /* 0x000ee20000000800 */
[----:B------:R-:W-:Y:S01]  /*3d10*/  IMAD R97, R98, 0x121, RZ ;  /* 0x0000012162617824 */ /* 0x000fe200078e02ff */
[----:B------:R-:W-:-:S02]  /*3d20*/  LEA.HI.X.SX32 R91, R89, R121, 0x1, P1 ;  /* 0x00000079595b7211 */ /* 0x000fc400008f0eff */
[----:B------:R-:W-:-:S04]  /*3d30*/  LEA.HI.X.SX32 R89, R71, R121, 0x1, P0 ;  /* 0x0000007947597211 */ /* 0x000fc800000f0eff */
[----:B------:R-:W3:Y:S01]  /*3d40*/  LDC R98, c[0x0][0x248] ;  /* 0x00009200ff627b82 */ /* 0x000ee20000000800 */
[----:B------:R-:W-:Y:S01]  /*3d50*/  LEA.HI.X.SX32 R71, R97, R121, 0x1, P2 ;  /* 0x0000007961477211 */ /* 0x000fe200010f0eff */
[----:B-1----:R-:W-:Y:S01]  /*3d60*/  IMAD R93, R101, 0x129, RZ ;  /* 0x00000129655d7824 */ /* 0x002fe200078e02ff */
[----:B------:R1:W4:Y:S01]  /*3d70*/  LDG.E.U16 R115, desc[UR60][R88.64] ;  /* 0x0000003c58737981 */ /* 0x000322000c1e1500 */
[----:B------:R-:W-:-:S03]  /*3d80*/  IMAD R105, R105, 0x262, RZ ;  /* 0x0000026269697824 */ /* 0x000fc600078e02ff */
[----:B------:R1:W4:Y:S01]  /*3d90*/  LDG.E.U16 R116, desc[UR60][R90.64] ;  /* 0x0000003c5a747981 */ /* 0x000322000c1e1500 */
[----:B------:R-:W3:Y:S01]  /*3da0*/  LDC R97, c[0x0][0x248] ;  /* 0x00009200ff617b82 */ /* 0x000ee20000000800 */
[----:B------:R-:W-:Y:S02]  /*3db0*/  IMAD R101, R104, 0x252, RZ ;  /* 0x0000025268657824 */ /* 0x000fe400078e02ff */
[----:B0-----:R-:W-:Y:S01]  /*3dc0*/  IMAD R95, R95, 0x139, RZ ;  /* 0x000001395f5f7824 */ /* 0x001fe200078e02ff */
[----:B------:R3:W4:Y:S01]  /*3dd0*/  LDG.E.U16 R114, desc[UR60][R70.64] ;  /* 0x0000003c46727981 */ /* 0x000722000c1e1500 */
[----:B-1----:R-:W-:Y:S01]  /*3de0*/  IMAD R89, R96, 0x272, RZ ;  /* 0x0000027260597824 */ /* 0x002fe200078e02ff */
[-C--:B------:R-:W-:Y:S02]  /*3df0*/  IADD3 R92, P0, R101, R120.reuse, RZ ;  /* 0x00000078655c7210 */ /* 0x080fe40007f1e0ff */
[----:B------:R-:W0:Y:S01]  /*3e00*/  LDC R99, c[0x0][0x248] ;  /* 0x00009200ff637b82 */ /* 0x000e220000000800 */
[----:B------:R-:W-:Y:S01]  /*3e10*/  IMAD R91, R102, 0x131, RZ ;  /* 0x00000131665b7824 */ /* 0x000fe200078e02ff */
[-C--:B------:R-:W-:Y:S01]  /*3e20*/  IADD3 R90, P1, R105, R120.reuse, RZ ;  /* 0x00000078695a7210 */ /* 0x080fe20007f3e0ff */
[----:B------:R-:W-:Y:S01]  /*3e30*/  IMAD R101, R72, 0x282, RZ ;  /* 0x0000028248657824 */ /* 0x000fe200078e02ff */
[----:B------:R-:W-:-:S02]  /*3e40*/  IADD3 R88, P2, R89, R120, RZ ;  /* 0x0000007859587210 */ /* 0x000fc40007f5e0ff */
[-C--:B------:R-:W-:Y:S01]  /*3e50*/  LEA.HI.X.SX32 R91, R91, R121.reuse, 0x1, P1 ;  /* 0x000000795b5b7211 */ /* 0x080fe200008f0eff */
[----:B---3--:R-:W-:Y:S01]  /*3e60*/  IMAD R71, R103, 0x141, RZ ;  /* 0x0000014167477824 */ /* 0x008fe200078e02ff */
[-C--:B------:R-:W-:Y:S01]  /*3e70*/  LEA.HI.X.SX32 R93, R93, R121.reuse, 0x1, P0 ;  /* 0x000000795d5d7211 */ /* 0x080fe200000f0eff */
[----:B------:R-:W1:Y:S01]  /*3e80*/  LDC R94, c[0x0][0x248] ;  /* 0x00009200ff5e7b82 */ /* 0x000e620000000800 */
[-C--:B------:R-:W-:Y:S01]  /*3e90*/  LEA.HI.X.SX32 R89, R95, R121.reuse, 0x1, P2 ;  /* 0x000000795f597211 */ /* 0x080fe200010f0eff */
[----:B------:R-:W-:Y:S01]  /*3ea0*/  IMAD R95, R106, 0x292, RZ ;  /* 0x000002926a5f7824 */ /* 0x000fe200078e02ff */
[----:B------:R-:W-:Y:S01]  /*3eb0*/  IADD3 R70, P0, R101, R120, RZ ;  /* 0x0000007865467210 */ /* 0x000fe20007f1e0ff */
[----:B------:R3:W4:Y:S03]  /*3ec0*/  LDG.E.U16 R112, desc[UR60][R90.64] ;  /* 0x0000003c5a707981 */ /* 0x000726000c1e1500 */
[----:B------:R-:W-:Y:S01]  /*3ed0*/  LEA.HI.X.SX32 R71, R71, R121, 0x1, P0 ;  /* 0x0000007947477211 */ /* 0x000fe200000f0eff */
[----:B------:R0:W4:Y:S01]  /*3ee0*/  LDG.E.U16 R113, desc[UR60][R92.64] ;  /* 0x0000003c5c717981 */ /* 0x000122000c1e1500 */
[----:B------:R-:W1:Y:S01]  /*3ef0*/  LDC R105, c[0x0][0x248] ;  /* 0x00009200ff697b82 */ /* 0x000e620000000800 */
[----:B------:R-:W-:-:S02]  /*3f00*/  IMAD R97, R97, 0x151, RZ ;  /* 0x0000015161617824 */ /* 0x000fc400078e02ff */
[----:B------:R0:W4:Y:S01]  /*3f10*/  LDG.E.U16 R111, desc[UR60][R88.64] ;  /* 0x0000003c586f7981 */ /* 0x000122000c1e1500 */
[----:B---3--:R-:W-:Y:S01]  /*3f20*/  IMAD R91, R98, 0x2a2, RZ ;  /* 0x000002a2625b7824 */ /* 0x008fe200078e02ff */
[----:B------:R-:W-:-:S03]  /*3f30*/  IADD3 R90, P0, R95, R120, RZ ;  /* 0x000000785f5a7210 */ /* 0x000fc60007f1e0ff */
[----:B------:R-:W3:Y:S01]  /*3f40*/  LDC R104, c[0x0][0x248] ;  /* 0x00009200ff687b82 */ /* 0x000ee20000000800 */
[----:B0-----:R-:W-:Y:S01]  /*3f50*/  IMAD R93, R100, 0x149, RZ ;  /* 0x00000149645d7824 */ /* 0x001fe200078e02ff */
[----:B------:R1:W4:Y:S01]  /*3f60*/  LDG.E.U16 R110, desc[UR60][R70.64] ;  /* 0x0000003c466e7981 */ /* 0x000322000c1e1500 */
[----:B------:R-:W-:-:S03]  /*3f70*/  IADD3 R88, P1, R91, R120, RZ ;  /* 0x000000785b587210 */ /* 0x000fc60007f3e0ff */
[-C--:B------:R-:W-:Y:S02]  /*3f80*/  LEA.HI.X.SX32 R91, R93, R121.reuse, 0x1, P0 ;  /* 0x000000795d5b7211 */ /* 0x080fe400000f0eff */
[----:B------:R-:W0:Y:S01]  /*3f90*/  LDC R103, c[0x0][0x248] ;  /* 0x00009200ff677b82 */ /* 0x000e220000000800 */
[----:B------:R-:W-:-:S07]  /*3fa0*/  LEA.HI.X.SX32 R89, R97, R121, 0x1, P1 ;  /* 0x0000007961597211 */ /* 0x000fce00008f0eff */
[----:B------:R-:W3:Y:S08]  /*3fb0*/  LDC R72, c[0x0][0x248] ;  /* 0x00009200ff487b82 */ /* 0x000ef00000000800 */
[----:B------:R-:W3:Y:S01]  /*3fc0*/  LDC R96, c[0x0][0x248] ;  /* 0x00009200ff607b82 */ /* 0x000ee20000000800 */
[----:B------:R-:W-:Y:S01]  /*3fd0*/  IMAD R99, R99, 0x2b2, RZ ;  /* 0x000002b263637824 */ /* 0x000fe200078e02ff */
[----:B------:R3:W4:Y:S06]  /*3fe0*/  LDG.E.U16 R109, desc[UR60][R90.64] ;  /* 0x0000003c5a6d7981 */ /* 0x00072c000c1e1500 */
[----:B------:R-:W3:Y:S08]  /*3ff0*/  LDC R93, c[0x0][0x248] ;  /* 0x00009200ff5d7b82 */ /* 0x000ef00000000800 */
[----:B------:R-:W2:Y:S01]  /*4000*/  LDC R97, c[0x0][0x248] ;  /* 0x00009200ff617b82 */ /* 0x000ea20000000800 */
[----:B-1----:R-:W-:Y:S01]  /*4010*/  IMAD R71, R94, 0x159, RZ ;  /* 0x000001595e477824 */ /* 0x002fe200078e02ff */
[-C--:B------:R-:W-:Y:S01]  /*4020*/  IADD3 R70, P2, R99, R120.reuse, RZ ;  /* 0x0000007863467210 */ /* 0x080fe20007f5e0ff */
[----:B------:R-:W-:Y:S01]  /*4030*/  IMAD R123, R122, 0x2c2, RZ ;  /* 0x000002c27a7b7824 */ /* 0x000fe200078e02ff */
[----:B------:R1:W4:Y:S01]  /*4040*/  LDG.E.U16 R108, desc[UR60][R88.64] ;  /* 0x0000003c586c7981 */ /* 0x000322000c1e1500 */
[----:B------:R-:W-:Y:S01]  /*4050*/  IMAD R105, R105, 0x161, RZ ;  /* 0x0000016169697824 */ /* 0x000fe200078e02ff */
[----:B------:R-:W-:Y:S01]  /*4060*/  LEA.HI.X.SX32 R71, R71, R121, 0x1, P2 ;  /* 0x0000007947477211 */ /* 0x000fe200010f0eff */
[----:B0-----:R-:W-:Y:S01]  /*4070*/  IMAD R103, R103, 0x2d2, RZ ;  /* 0x000002d267677824 */ /* 0x001fe200078e02ff */
[----:B------:R-:W0:Y:S01]  /*4080*/  LDC R99, c[0x0][0x248] ;  /* 0x00009200ff637b82 */ /* 0x000e220000000800 */
[-C--:B------:R-:W-:Y:S01]  /*4090*/  IADD3 R92, P0, R123, R120.reuse, RZ ;  /* 0x000000787b5c7210 */ /* 0x080fe20007f1e0ff */
[----:B---3--:R-:W-:Y:S01]  /*40a0*/  IMAD R91, R72, 0x2e2, RZ ;  /* 0x000002e2485b7824 */ /* 0x008fe200078e02ff */
[----:B------:R3:W4:Y:S01]  /*40b0*/  LDG.E.U16 R107, desc[UR60][R70.64] ;  /* 0x0000003c466b7981 */ /* 0x000722000c1e1500 */
[----:B------:R-:W-:Y:S01]  /*40c0*/  IADD3 R90, P1, R103, R120, RZ ;  /* 0x00000078675a7210 */ /* 0x000fe20007f3e0ff */
[----:B-1----:R-:W-:-:S03]  /*40d0*/  IMAD R89, R104, 0x169, RZ ;  /* 0x0000016968597824 */ /* 0x002fc600078e02ff */
[----:B------:R-:W1:Y:S01]  /*40e0*/  LDC R101, c[0x0][0x248] ;  /* 0x00009200ff657b82 */ /* 0x000e620000000800 */
[----:B------:R-:W-:Y:S01]  /*40f0*/  IMAD R123, R93, 0x2f2, RZ ;  /* 0x000002f25d7b7824 */ /* 0x000fe200078e02ff */
[-C--:B------:R-:W-:Y:S02]  /*4100*/  LEA.HI.X.SX32 R93, R105, R121.reuse, 0x1, P0 ;  /* 0x00000079695d7211 */ /* 0x080fe400000f0eff */
[-C--:B------:R-:W-:Y:S01]  /*4110*/  IADD3 R88, P0, R91, R120.reuse, RZ ;  /* 0x000000785b587210 */ /* 0x080fe20007f1e0ff */
[----:B---3--:R-:W-:Y:S01]  /*4120*/  IMAD R71, R96, 0x171, RZ ;  /* 0x0000017160477824 */ /* 0x008fe200078e02ff */
[----:B------:R-:W-:Y:S01]  /*4130*/  IADD3 R70, P2, R123, R120, RZ ;  /* 0x000000787b467210 */ /* 0x000fe20007f5e0ff */
[----:B------:R3:W4:Y:S01]  /*4140*/  LDG.E.U16 R106, desc[UR60][R92.64] ;  /* 0x0000003c5c6a7981 */ /* 0x000722000c1e1500 */
[----:B------:R-:W3:Y:S01]  /*4150*/  LDC R100, c[0x0][0x248] ;  /* 0x00009200ff647b82 */ /* 0x000ee20000000800 */
[----:B--2---:R-:W-:Y:S01]  /*4160*/  IMAD R97, R97, 0x179, RZ ;  /* 0x0000017961617824 */ /* 0x004fe200078e02ff */
[----:B------:R-:W-:-:S02]  /*4170*/  LEA.HI.X.SX32 R91, R89, R121, 0x1, P1 ;  /* 0x00000079595b7211 */ /* 0x000fc400008f0eff */
[----:B------:R-:W-:-:S04]  /*4180*/  LEA.HI.X.SX32 R89, R71, R121, 0x1, P0 ;  /* 0x0000007947597211 */ /* 0x000fc800000f0eff */
[----:B------:R-:W2:Y:S01]  /*4190*/  LDC R94, c[0x0][0x248] ;  /* 0x00009200ff5e7b82 */ /* 0x000ea20000000800 */
[----:B------:R-:W-:-:S07]  /*41a0*/  LEA.HI.X.SX32 R71, R97, R121, 0x1, P2 ;  /* 0x0000007961477211 */ /* 0x000fce00010f0eff */
[----:B------:R-:W2:Y:S08]  /*41b0*/  LDC R102, c[0x0][0x248] ;  /* 0x00009200ff667b82 */ /* 0x000eb00000000800 */
[----:B------:R-:W2:Y:S01]  /*41c0*/  LDC R95, c[0x0][0x248] ;  /* 0x00009200ff5f7b82 */ /* 0x000ea20000000800 */
[----:B0-----:R-:W-:Y:S01]  /*41d0*/  IMAD R99, R99, 0x302, RZ ;  /* 0x0000030263637824 */ /* 0x001fe200078e02ff */
[----:B------:R0:W4:Y:S06]  /*41e0*/  LDG.E.U16 R105, desc[UR60][R90.64] ;  /* 0x0000003c5a697981 */ /* 0x00012c000c1e1500 */
[----:B------:R-:W2:Y:S01]  /*41f0*/  LDC R96, c[0x0][0x248] ;  /* 0x00009200ff607b82 */ /* 0x000ea20000000800 */
[----:B-1----:R-:W-:Y:S01]  /*4200*/  IMAD R101, R101, 0x312, RZ ;  /* 0x0000031265657824 */ /* 0x002fe200078e02ff */
[----:B------:R2:W4:Y:S06]  /*4210*/  LDG.E.U16 R103, desc[UR60][R70.64] ;  /* 0x0000003c46677981 */ /* 0x00052c000c1e1500 */
[----:B------:R-:W1:Y:S01]  /*4220*/  LDC R122, c[0x0][0x248] ;  /* 0x00009200ff7a7b82 */ /* 0x000e620000000800 */
[----:B---3--:R-:W-:Y:S01]  /*4230*/  IMAD R93, R100, 0x181, RZ ;  /* 0x00000181645d7824 */ /* 0x008fe200078e02ff */
[----:B------:R3:W4:Y:S06]  /*4240*/  LDG.E.U16 R104, desc[UR60][R88.64] ;  /* 0x0000003c58687981 */ /* 0x00072c000c1e1500 */
[----:B------:R-:W1:Y:S01]  /*4250*/  LDC R97, c[0x0][0x248] ;  /* 0x00009200ff617b82 */ /* 0x000e620000000800 */
[----:B0-----:R-:W-:Y:S01]  /*4260*/  IMAD R91, R124, 0x189, RZ ;  /* 0x000001897c5b7824 */ /* 0x001fe200078e02ff */
[----:B------:R-:W-:-:S06]  /*4270*/  IADD3 R92, P0, R99, R120, RZ ;  /* 0x00000078635c7210 */ /* 0x000fcc0007f1e0ff */
[----:B------:R-:W0:Y:S01]  /*4280*/  LDC R72, c[0x0][0x248] ;  /* 0x00009200ff487b82 */ /* 0x000e220000000800 */
[----:B--2---:R-:W-:Y:S01]  /*4290*/  IMAD R71, R94, 0x332, RZ ;  /* 0x000003325e477824 */ /* 0x004fe200078e02ff */
[----:B------:R-:W-:-:S06]  /*42a0*/  IADD3 R90, P1, R101, R120, RZ ;  /* 0x00000078655a7210 */ /* 0x000fcc0007f3e0ff */
[----:B------:R-:W2:Y:S01]  /*42b0*/  LDC R123, c[0x0][0x248] ;  /* 0x00009200ff7b7b82 */ /* 0x000ea20000000800 */
[----:B---3--:R-:W-:Y:S01]  /*42c0*/  IMAD R89, R102, 0x322, RZ ;  /* 0x0000032266597824 */ /* 0x008fe200078e02ff */
[-C--:B------:R-:W-:Y:S01]  /*42d0*/  LEA.HI.X.SX32 R93, R93, R121.reuse, 0x1, P0 ;  /* 0x000000795d5d7211 */ /* 0x080fe200000f0eff */
[----:B------:R-:W-:Y:S01]  /*42e0*/  IMAD R125, R125, 0x199, RZ ;  /* 0x000001997d7d7824 */ /* 0x000fe200078e02ff */
[----:B------:R-:W-:-:S04]  /*42f0*/  LEA.HI.X.SX32 R91, R91, R121, 0x1, P1 ;  /* 0x000000795b5b7211 */ /* 0x000fc800008f0eff */
[----:B------:R-:W3:Y:S01]  /*4300*/  LDC R98, c[0x0][0x248] ;  /* 0x00009200ff627b82 */ /* 0x000ee20000000800 */
[-C--:B------:R-:W-:Y:S01]  /*4310*/  IADD3 R70, P0, R71, R120.reuse, RZ ;  /* 0x0000007847467210 */ /* 0x080fe20007f1e0ff */
[----:B-1----:R-:W-:Y:S01]  /*4320*/  IMAD R97, R97, 0x342, RZ ;  /* 0x0000034261617824 */ /* 0x002fe200078e02ff */
[----:B------:R-:W-:Y:S01]  /*4330*/  IADD3 R88, P2, R89, R120, RZ ;  /* 0x0000007859587210 */ /* 0x000fe20007f5e0ff */
[----:B------:R-:W-:Y:S01]  /*4340*/  IMAD R95, R95, 0x191, RZ ;  /* 0x000001915f5f7824 */ /* 0x000fe200078e02ff */
[----:B------:R1:W4:Y:S01]  /*4350*/  LDG.E.U16 R102, desc[UR60][R92.64] ;  /* 0x0000003c5c667981 */ /* 0x000322000c1e1500 */
[-C--:B------:R-:W-:Y:S02]  /*4360*/  LEA.HI.X.SX32 R71, R125, R121.reuse, 0x1, P0 ;  /* 0x000000797d477211 */ /* 0x080fe400000f0eff */
[----:B------:R-:W3:Y:S01]  /*4370*/  LDC R94, c[0x0][0x248] ;  /* 0x00009200ff5e7b82 */ /* 0x000ee20000000800 */
[----:B------:R0:W4:Y:S01]  /*4380*/  LDG.E.U16 R101, desc[UR60][R90.64] ;  /* 0x0000003c5a657981 */ /* 0x000122000c1e1500 */
[----:B------:R-:W-:Y:S01]  /*4390*/  LEA.HI.X.SX32 R89, R95, R121, 0x1, P2 ;  /* 0x000000795f597211 */ /* 0x000fe200010f0eff */
[----:B-1----:R-:W-:-:S05]  /*43a0*/  IMAD R93, R96, 0x1a1, RZ ;  /* 0x000001a1605d7824 */ /* 0x002fca00078e02ff */
[----:B------:R-:W1:Y:S01]  /*43b0*/  LDC R95, c[0x0][0x248] ;  /* 0x00009200ff5f7b82 */ /* 0x000e620000000800 */
[----:B------:R-:W-:Y:S01]  /*43c0*/  IMAD R125, R122, 0x352, RZ ;  /* 0x000003527a7d7824 */ /* 0x000fe200078e02ff */
[----:B------:R2:W4:Y:S01]  /*43d0*/  LDG.E.U16 R99, desc[UR60][R70.64] ;  /* 0x0000003c46637981 */ /* 0x000522000c1e1500 */
[----:B0-----:R-:W-:Y:S01]  /*43e0*/  IADD3 R90, P0, R97, R120, RZ ;  /* 0x00000078615a7210 */ /* 0x001fe20007f1e0ff */
[----:B--2---:R-:W-:Y:S02]  /*43f0*/  IMAD R123, R123, 0x362, RZ ;  /* 0x000003627b7b7824 */ /* 0x004fe400078e02ff */
[----:B------:R0:W2:Y:S01]  /*4400*/  LDG.E.U16 R100, desc[UR60][R88.64] ;  /* 0x0000003c58647981 */ /* 0x0000a2000c1e1500 */
[----:B------:R-:W-:Y:S01]  /*4410*/  LEA.HI.X.SX32 R91, R93, R121, 0x1, P0 ;  /* 0x000000795d5b7211 */ /* 0x000fe200000f0eff */
[----:B------:R-:W1:Y:S01]  /*4420*/  LDC R92, c[0x0][0x248] ;  /* 0x00009200ff5c7b82 */ /* 0x000e620000000800 */
[----:B------:R-:W-:-:S07]  /*4430*/  IMAD R71, R72, 0x1b1, RZ ;  /* 0x000001b148477824 */ /* 0x000fce00078e02ff */
[----:B------:R-:W1:Y:S01]  /*4440*/  LDC R93, c[0x0][0x248] ;  /* 0x00009200ff5d7b82 */ /* 0x000e620000000800 */
[-C--:B0-----:R-:W-:Y:S02]  /*4450*/  IADD3 R88, P1, R125, R120.reuse, RZ ;  /* 0x000000787d587210 */ /* 0x081fe40007f3e0ff */
[----:B------:R-:W-:-:S05]  /*4460*/  IADD3 R70, P2, R123, R120, RZ ;  /* 0x000000787b467210 */ /* 0x000fca0007f5e0ff */
[----:B------:R-:W0:Y:S01]  /*4470*/  LDC R72, c[0x0][0x248] ;  /* 0x00009200ff487b82 */ /* 0x000e220000000800 */
[----:B---3--:R-:W-:-:S07]  /*4480*/  IMAD R89, R98, 0x1a9, RZ ;  /* 0x000001a962597824 */ /* 0x008fce00078e02ff */
[----:B------:R-:W3:Y:S01]  /*4490*/  LDC R125, c[0x0][0x248] ;  /* 0x00009200ff7d7b82 */ /* 0x000ee20000000800 */
[----:B------:R-:W-:Y:S01]  /*44a0*/  LEA.HI.X.SX32 R71, R71, R121, 0x1, P2 ;  /* 0x0000007947477211 */ /* 0x000fe200010f0eff */
[----:B------:R-:W-:-:S06]  /*44b0*/  IMAD R135, R132, 0x372, RZ ;  /* 0x0000037284877824 */ /* 0x000fcc00078e02ff */
[----:B------:R-:W3:Y:S01]  /*44c0*/  LDC R124, c[0x0][0x248] ;  /* 0x00009200ff7c7b82 */ /* 0x000ee20000000800 */
[----:B------:R-:W-:Y:S01]  /*44d0*/  LEA.HI.X.SX32 R89, R89, R121, 0x1, P1 ;  /* 0x0000007959597211 */ /* 0x000fe200008f0eff */
[----:B------:R1:W2:Y:S02]  /*44e0*/  LDG.E.U16 R96, desc[UR60][R70.64] ;  /* 0x0000003c46607981 */ /* 0x0002a4000c1e1500 */
[----:B-1----:R-:W-:Y:S02]  /*44f0*/  IMAD R95, R95, 0x392, RZ ;  /* 0x000003925f5f7824 */ /* 0x002fe400078e02ff */
[----:B------:R1:W2:Y:S02]  /*4500*/  LDG.E.U16 R98, desc[UR60][R90.64] ;  /* 0x0000003c5a627981 */ /* 0x0002a4000c1e1500 */
[----:B------:R-:W3:Y:S02]  /*4510*/  LDC R122, c[0x0][0x248] ;  /* 0x00009200ff7a7b82 */ /* 0x000ee40000000800 */
[----:B------:R1:W2:Y:S01]  /*4520*/  LDG.E.U16 R97, desc[UR60][R88.64] ;  /* 0x0000003c58617981 */ /* 0x0002a2000c1e1500 */
[----:B------:R-:W-:-:S05]  /*4530*/  IMAD R71, R133, 0x1c1, RZ ;  /* 0x000001c185477824 */ /* 0x000fca00078e02ff */
[----:B------:R-:W3:Y:S01]  /*4540*/  LDC R123, c[0x0][0x248] ;  /* 0x00009200ff7b7b82 */ /* 0x000ee20000000800 */
[----:B------:R-:W-:Y:S02]  /*4550*/  IMAD R133, R94, 0x382, RZ ;  /* 0x000003825e857824 */ /* 0x000fe400078e02ff */
[----:B-1----:R-:W-:Y:S02]  /*4560*/  IMAD R91, R134, 0x1b9, RZ ;  /* 0x000001b9865b7824 */ /* 0x002fe400078e02ff */
[----:B------:R-:W-:Y:S01]  /*4570*/  IMAD R89, R92, 0x1c9, RZ ;  /* 0x000001c95c597824 */ /* 0x000fe200078e02ff */
[-C--:B------:R-:W-:Y:S01]  /*4580*/  IADD3 R92, P0, R135, R120.reuse, RZ ;  /* 0x00000078875c7210 */ /* 0x080fe20007f1e0ff */
[----:B------:R-:W-:Y:S01]  /*4590*/  IMAD R135, R93, 0x3a2, RZ ;  /* 0x000003a25d877824 */ /* 0x000fe200078e02ff */
[-C--:B------:R-:W-:Y:S01]  /*45a0*/  IADD3 R90, P1, R133, R120.reuse, RZ ;  /* 0x00000078855a7210 */ /* 0x080fe20007f3e0ff */
[----:B0-----:R-:W-:Y:S01]  /*45b0*/  IMAD R133, R72, 0x1d1, RZ ;  /* 0x000001d148857824 */ /* 0x001fe200078e02ff */
[----:B------:R-:W-:Y:S01]  /*45c0*/  IADD3 R88, P2, R95, R120, RZ ;  /* 0x000000785f587210 */ /* 0x000fe20007f5e0ff */
[----:B------:R-:W0:Y:S01]  /*45d0*/  LDC R72, c[0x0][0x248] ;  /* 0x00009200ff487b82 */ /* 0x000e220000000800 */
[-C--:B------:R-:W-:Y:S01]  /*45e0*/  LEA.HI.X.SX32 R93, R91, R121.reuse, 0x1, P0 ;  /* 0x000000795b5d7211 */ /* 0x080fe200000f0eff */
[----:B---3--:R-:W-:Y:S01]  /*45f0*/  IMAD R125, R125, 0x3b2, RZ ;  /* 0x000003b27d7d7824 */ /* 0x008fe200078e02ff */
[----:B------:R-:W-:-:S02]  /*4600*/  LEA.HI.X.SX32 R91, R71, R121, 0x1, P1 ;  /* 0x00000079475b7211 */ /* 0x000fc400008f0eff */
[-C--:B------:R-:W-:Y:S01]  /*4610*/  IADD3 R70, P0, R135, R120.reuse, RZ ;  /* 0x0000007887467210 */ /* 0x080fe20007f1e0ff */
[----:B------:R-:W-:Y:S01]  /*4620*/  IMAD R129, R129, 0x3d2, RZ ;  /* 0x000003d281817824 */ /* 0x000fe200078e02ff */
[-C--:B------:R-:W-:Y:S01]  /*4630*/  LEA.HI.X.SX32 R89, R89, R121.reuse, 0x1, P2 ;  /* 0x0000007959597211 */ /* 0x080fe200010f0eff */
[----:B------:R1:W3:Y:S01]  /*4640*/  LDG.E.U16 R94, desc[UR60][R90.64] ;  /* 0x0000003c5a5e7981 */ /* 0x0002e2000c1e1500 */
[-C--:B------:R-:W-:Y:S01]  /*4650*/  LEA.HI.X.SX32 R71, R133, R121.reuse, 0x1, P0 ;  /* 0x0000007985477211 */ /* 0x080fe200000f0eff */
[----:B------:R-:W-:Y:S02]  /*4660*/  IMAD R124, R124, 0x1d9, RZ ;  /* 0x000001d97c7c7824 */ /* 0x000fe400078e02ff */
[----:B------:R-:W3:Y:S01]  /*4670*/  LDG.E.U16 R95, desc[UR60][R92.64] ;  /* 0x0000003c5c5f7981 */ /* 0x000ee2000c1e1500 */
[----:B------:R-:W-:Y:S01]  /*4680*/  IMAD R127, R127, 0x3c2, RZ ;  /* 0x000003c27f7f7824 */ /* 0x000fe200078e02ff */
[-C--:B-1----:R-:W-:Y:S01]  /*4690*/  IADD3 R90, P0, R125, R120.reuse, RZ ;  /* 0x000000787d5a7210 */ /* 0x082fe20007f1e0ff */
[----:B------:R-:W-:Y:S01]  /*46a0*/  IMAD R125, R122, 0x3e2, RZ ;  /* 0x000003e27a7d7824 */ /* 0x000fe200078e02ff */
[----:B------:R1:W3:Y:S02]  /*46b0*/  LDG.E.U16 R93, desc[UR60][R88.64] ;  /* 0x0000003c585d7981 */ /* 0x0002e4000c1e1500 */
[----:B------:R-:W-:Y:S01]  /*46c0*/  LEA.HI.X.SX32 R91, R124, R121, 0x1, P0 ;  /* 0x000000797c5b7211 */ /* 0x000fe200000f0eff */
[----:B------:R-:W-:Y:S01]  /*46d0*/  IMAD R126, R126, 0x1e1, RZ ;  /* 0x000001e17e7e7824 */ /* 0x000fe200078e02ff */
[----:B------:R1:W3:Y:S01]  /*46e0*/  LDG.E.U16 R92, desc[UR60][R70.64] ;  /* 0x0000003c465c7981 */ /* 0x0002e2000c1e1500 */
[----:B------:R-:W-:-:S02]  /*46f0*/  IADD3 R122, P1, R127, R120, RZ ;  /* 0x000000787f7a7210 */ /* 0x000fc40007f3e0ff */
[----:B------:R-:W-:Y:S01]  /*4700*/  SHF.L.U32 R146, R0, 0x1, RZ ;  /* 0x0000000100927819 */ /* 0x000fe200000006ff */
[----:B------:R-:W-:Y:S01]  /*4710*/  IMAD R147, R147, 0x112, RZ ;  /* 0x0000011293937824 */ /* 0x000fe200078e02ff */
[----:B------:R-:W3:Y:S01]  /*4720*/  LDG.E.U16 R91, desc[UR60][R90.64] ;  /* 0x0000003c5a5b7981 */ /* 0x000ee2000c1e1500 */
[----:B-1----:R-:W-:Y:S01]  /*4730*/  IMAD R89, R128, 0x1e9, RZ ;  /* 0x000001e980597824 */ /* 0x002fe200078e02ff */
[-C--:B------:R-:W-:Y:S01]  /*4740*/  IADD3 R88, P2, R129, R120.reuse, RZ ;  /* 0x0000007881587210 */ /* 0x080fe20007f5e0ff */
[----:B------:R-:W-:Y:S01]  /*4750*/  IMAD R71, R123, 0x1f1, RZ ;  /* 0x000001f17b477824 */ /* 0x000fe200078e02ff */
[----:B------:R-:W-:Y:S02]  /*4760*/  IADD3 R70, P0, R125, R120, RZ ;  /* 0x000000787d467210 */ /* 0x000fe40007f1e0ff */
[-C--:B------:R-:W-:Y:S02]  /*4770*/  LEA.HI.X.SX32 R89, R89, R121.reuse, 0x1, P2 ;  /* 0x0000007959597211 */ /* 0x080fe400010f0eff */
[----:B------:R-:W-:-:S02]  /*4780*/  LEA.HI.X.SX32 R71, R71, R121, 0x1, P0 ;  /* 0x0000007947477211 */ /* 0x000fc400000f0eff */
[-C--:B------:R-:W-:Y:S01]  /*4790*/  LEA.HI.X.SX32 R123, R126, R121.reuse, 0x1, P1 ;  /* 0x000000797e7b7211 */ /* 0x080fe200008f0eff */
[----:B------:R-:W-:Y:S01]  /*47a0*/  IMAD R150, R150, 0x122, RZ ;  /* 0x0000012296967824 */ /* 0x000fe200078e02ff */
[----:B------:R-:W3:Y:S01]  /*47b0*/  LDG.E.U16 R89, desc[UR60][R88.64] ;  /* 0x0000003c58597981 */ /* 0x000ee2000c1e1500 */
[-C--:B------:R-:W-:Y:S01]  /*47c0*/  IADD3 R126, P0, R146, R120.reuse, RZ ;  /* 0x00000078927e7210 */ /* 0x080fe20007f1e0ff */
[----:B------:R-:W-:Y:S01]  /*47d0*/  IMAD R152, R152, 0x132, RZ ;  /* 0x0000013298987824 */ /* 0x000fe200078e02ff */
[-C--:B------:R-:W-:Y:S01]  /*47e0*/  IADD3 R124, P1, R147, R120.reuse, RZ ;  /* 0x00000078937c7210 */ /* 0x080fe20007f3e0ff */
[----:B------:R1:W3:Y:S01]  /*47f0*/  LDG.E.U16 R90, desc[UR60][R122.64] ;  /* 0x0000003c7a5a7981 */ /* 0x0002e2000c1e1500 */
[----:B0-----:R-:W-:Y:S01]  /*4800*/  LEA.HI.X.SX32 R127, R72, R121, 0x1, P0 ;  /* 0x00000079487f7211 */ /* 0x001fe200000f0eff */
[C---:B------:R-:W-:Y:S02]  /*4810*/  IMAD R72, R0.reuse, 0x99, RZ ;  /* 0x0000009900487824 */ /* 0x040fe400078e02ff */
[----:B------:R0:W3:Y:S01]  /*4820*/  LDG.E.U16 R88, desc[UR60][R70.64] ;  /* 0x0000003c46587981 */ /* 0x0000e2000c1e1500 */
[----:B-1----:R-:W-:Y:S01]  /*4830*/  IMAD R123, R0, 0x91, RZ ;  /* 0x00000091007b7824 */ /* 0x002fe200078e02ff */
[-C--:B------:R-:W-:Y:S01]  /*4840*/  IADD3 R122, P0, R152, R120.reuse, RZ ;  /* 0x00000078987a7210 */ /* 0x080fe20007f1e0ff */
[----:B------:R-:W-:Y:S01]  /*4850*/  IMAD R164, R164, 0x162, RZ ;  /* 0x00000162a4a47824 */ /* 0x000fe200078e02ff */
[----:B------:R1:W3:Y:S01]  /*4860*/  LDG.E.U16 R135, desc[UR60][R126.64] ;  /* 0x0000003c7e877981 */ /* 0x0002e2000c1e1500 */
[----:B0-----:R-:W-:Y:S01]  /*4870*/  IMAD R71, R0, 0x89, RZ ;  /* 0x0000008900477824 */ /* 0x001fe200078e02ff */
[----:B------:R-:W-:-:S04]  /*4880*/  IADD3 R70, P2, R150, R120, RZ ;  /* 0x0000007896467210 */ /* 0x000fc80007f5e0ff */
[-C--:B------:R-:W-:Y:S02]  /*4890*/  LEA.HI.X.SX32 R125, R71, R121.reuse, 0x1, P1 ;  /* 0x00000079477d7211 */ /* 0x080fe400008f0eff */
[-C--:B------:R-:W-:Y:S01]  /*48a0*/  LEA.HI.X.SX32 R71, R123, R121.reuse, 0x1, P2 ;  /* 0x000000797b477211 */ /* 0x080fe200010f0eff */
[----:B-1----:R-:W-:Y:S01]  /*48b0*/  IMAD R127, R0, 0xb1, RZ ;  /* 0x000000b1007f7824 */ /* 0x002fe200078e02ff */
[-C--:B------:R-:W-:Y:S01]  /*48c0*/  LEA.HI.X.SX32 R123, R72, R121.reuse, 0x1, P0 ;  /* 0x00000079487b7211 */ /* 0x080fe200000f0eff */
[----:B------:R-:W-:Y:S01]  /*48d0*/  IMAD R156, R156, 0x142, RZ ;  /* 0x000001429c9c7824 */ /* 0x000fe200078e02ff */
[----:B------:R-:W-:Y:S01]  /*48e0*/  IADD3 R126, P2, R164, R120, RZ ;  /* 0x00000078a47e7210 */ /* 0x000fe20007f5e0ff */
[----:B------:R-:W-:Y:S01]  /*48f0*/  IMAD R165, R165, 0x172, RZ ;  /* 0x00000172a5a57824 */ /* 0x000fe200078e02ff */
[----:B------:R-:W3:Y:S02]  /*4900*/  LDG.E.U16 R71, desc[UR60][R70.64] ;  /* 0x0000003c46477981 */ /* 0x000ee4000c1e1500 */
[----:B------:R-:W-:Y:S01]  /*4910*/  LEA.HI.X.SX32 R127, R127, R121, 0x1, P2 ;  /* 0x000000797f7f7211 */ /* 0x000fe200010f0eff */
[----:B------:R-:W-:Y:S01]  /*4920*/  IMAD R158, R158, 0x152, RZ ;  /* 0x000001529e9e7824 */ /* 0x000fe200078e02ff */
[----:B------:R0:W3:Y:S01]  /*4930*/  LDG.E.U16 R72, desc[UR60][R124.64] ;  /* 0x0000003c7c487981 */ /* 0x0000e2000c1e1500 */
[----:B------:R-:W-:-:S02]  /*4940*/  IMAD R172, R172, 0x1a2, RZ ;  /* 0x000001a2acac7824 */ /* 0x000fc400078e02ff */
[----:B------:R-:W-:Y:S01]  /*4950*/  IMAD R129, R0, 0xb9, RZ ;  /* 0x000000b900817824 */ /* 0x000fe200078e02ff */
[----:B------:R-:W3:Y:S04]  /*4960*/  LDG.E.U16 R134, desc[UR60][R126.64] ;  /* 0x0000003c7e867981 */ /* 0x000ee8000c1e1500 */
[----:B------:R1:W3:Y:S01]  /*4970*/  LDG.E.U16 R70, desc[UR60][R122.64] ;  /* 0x0000003c7a467981 */ /* 0x0002e2000c1e1500 */
[----:B------:R-:W-:Y:S01]  /*4980*/  IMAD R168, R168, 0x182, RZ ;  /* 0x00000182a8a87824 */ /* 0x000fe200078e02ff */
[-C--:B0-----:R-:W-:Y:S01]  /*4990*/  IADD3 R124, P1, R158, R120.reuse, RZ ;  /* 0x000000789e7c7210 */ /* 0x081fe20007f3e0ff */
[C---:B------:R-:W-:Y:S02]  /*49a0*/  IMAD R125, R0.reuse, 0xa9, RZ ;  /* 0x000000a9007d7824 */ /* 0x040fe400078e02ff */
[----:B-1----:R-:W-:Y:S01]  /*49b0*/  IMAD R123, R0, 0xa1, RZ ;  /* 0x000000a1007b7824 */ /* 0x002fe200078e02ff */
[-C--:B------:R-:W-:Y:S01]  /*49c0*/  IADD3 R122, P0, R156, R120.reuse, RZ ;  /* 0x000000789c7a7210 */ /* 0x080fe20007f1e0ff */
[----:B------:R-:W-:Y:S01]  /*49d0*/  IMAD R127, R0, 0xd1, RZ ;  /* 0x000000d1007f7824 */ /* 0x000fe200078e02ff */
[----:B------:R-:W-:-:S02]  /*49e0*/  IADD3 R126, P2, R172, R120, RZ ;  /* 0x00000078ac7e7210 */ /* 0x000fc40007f5e0ff */
[-C--:B------:R-:W-:Y:S02]  /*49f0*/  LEA.HI.X.SX32 R123, R123, R121.reuse, 0x1, P0 ;  /* 0x000000797b7b7211 */ /* 0x080fe400000f0eff */
[----:B------:R-:W-:Y:S01]  /*4a00*/  IADD3 R128, P0, R165, R120, RZ ;  /* 0x00000078a5807210 */ /* 0x000fe20007f1e0ff */
[----:B------:R-:W-:Y:S01]  /*4a10*/  IMAD R173, R173, 0x1b2, RZ ;  /* 0x000001b2adad7824 */ /* 0x000fe200078e02ff */
[-C--:B------:R-:W-:Y:S01]  /*4a20*/  LEA.HI.X.SX32 R125, R125, R121.reuse, 0x1, P1 ;  /* 0x000000797d7d7211 */ /* 0x080fe200008f0eff */
[----:B------:R0:W3:Y:S01]  /*4a30*/  LDG.E.U16 R132, desc[UR60][R122.64] ;  /* 0x0000003c7a847981 */ /* 0x0000e2000c1e1500 */
[-C--:B------:R-:W-:Y:S02]  /*4a40*/  LEA.HI.X.SX32 R129, R129, R121.reuse, 0x1, P0 ;  /* 0x0000007981817211 */ /* 0x080fe400000f0eff */
[----:B------:R-:W-:Y:S01]  /*4a50*/  LEA.HI.X.SX32 R127, R127, R121, 0x1, P2 ;  /* 0x000000797f7f7211 */ /* 0x000fe200010f0eff */
[----:B------:R-:W-:Y:S01]  /*4a60*/  IMAD R169, R169, 0x192, RZ ;  /* 0x00000192a9a97824 */ /* 0x000fe200078e02ff */
[----:B------:R1:W3:Y:S01]  /*4a70*/  LDG.E.U16 R133, desc[UR60][R124.64] ;  /* 0x0000003c7c857981 */ /* 0x0002e2000c1e1500 */
[----:B------:R-:W-:-:S03]  /*4a80*/  IMAD R180, R180, 0x1e2, RZ ;  /* 0x000001e2b4b47824 */ /* 0x000fc600078e02ff */
[----:B------:R1:W3:Y:S01]  /*4a90*/  LDG.E.U16 R136, desc[UR60][R128.64] ;  /* 0x0000003c80887981 */ /* 0x0002e2000c1e1500 */
[----:B0-----:R-:W-:Y:S01]  /*4aa0*/  IMAD R123, R0, 0xc1, RZ ;  /* 0x000000c1007b7824 */ /* 0x001fe200078e02ff */
[-C--:B------:R-:W-:Y:S02]  /*4ab0*/  IADD3 R122, P0, R168, R120.reuse, RZ ;  /* 0x00000078a87a7210 */ /* 0x080fe40007f1e0ff */
[----:B------:R0:W3:Y:S02]  /*4ac0*/  LDG.E.U16 R139, desc[UR60][R126.64] ;  /* 0x0000003c7e8b7981 */ /* 0x0000e4000c1e1500 */
[----:B------:R-:W-:Y:S01]  /*4ad0*/  LEA.HI.X.SX32 R123, R123, R121, 0x1, P0 ;  /* 0x000000797b7b7211 */ /* 0x000fe200000f0eff */
[C---:B-1----:R-:W-:Y:S01]  /*4ae0*/  IMAD R125, R0.reuse, 0xc9, RZ ;  /* 0x000000c9007d7824 */ /* 0x042fe200078e02ff */
[-C--:B------:R-:W-:Y:S01]  /*4af0*/  IADD3 R124, P1, R169, R120.reuse, RZ ;  /* 0x00000078a97c7210 */ /* 0x080fe20007f3e0ff */
[C---:B------:R-:W-:Y:S01]  /*4b00*/  IMAD R129, R0.reuse, 0xd9, RZ ;  /* 0x000000d900817824 */ /* 0x040fe200078e02ff */
[-C--:B------:R-:W-:Y:S01]  /*4b10*/  IADD3 R128, P0, R173, R120.reuse, RZ ;  /* 0x00000078ad807210 */ /* 0x080fe20007f1e0ff */
[----:B------:R-:W-:Y:S01]  /*4b20*/  IMAD R175, R175, 0x1c2, RZ ;  /* 0x000001c2afaf7824 */ /* 0x000fe200078e02ff */
[----:B------:R1:W3:Y:S01]  /*4b30*/  LDG.E.U16 R137, desc[UR60][R122.64] ;  /* 0x0000003c7a897981 */ /* 0x0002e2000c1e1500 */
[----:B0-----:R-:W-:Y:S01]  /*4b40*/  IMAD R127, R0, 0xf1, RZ ;  /* 0x000000f1007f7824 */ /* 0x001fe200078e02ff */
[----:B------:R-:W-:-:S02]  /*4b50*/  IADD3 R126, P2, R180, R120, RZ ;  /* 0x00000078b47e7210 */ /* 0x000fc40007f5e0ff */
[-C--:B------:R-:W-:Y:S01]  /*4b60*/  LEA.HI.X.SX32 R129, R129, R121.reuse, 0x1, P0 ;  /* 0x0000007981817211 */ /* 0x080fe200000f0eff */
[----:B------:R-:W-:Y:S01]  /*4b70*/  IMAD R179, R179, 0x1f2, RZ ;  /* 0x000001f2b3b37824 */ /* 0x000fe200078e02ff */
[-C--:B------:R-:W-:Y:S02]  /*4b80*/  LEA.HI.X.SX32 R125, R125, R121.reuse, 0x1, P1 ;  /* 0x000000797d7d7211 */ /* 0x080fe400008f0eff */
[-C--:B------:R-:W-:Y:S01]  /*4b90*/  LEA.HI.X.SX32 R127, R127, R121.reuse, 0x1, P2 ;  /* 0x000000797f7f7211 */ /* 0x080fe200010f0eff */
[----:B------:R-:W-:Y:S01]  /*4ba0*/  IMAD R176, R176, 0x1d2, RZ ;  /* 0x000001d2b0b07824 */ /* 0x000fe200078e02ff */
[----:B-1----:R-:W-:Y:S01]  /*4bb0*/  IADD3 R122, P0, R175, R120, RZ ;  /* 0x00000078af7a7210 */ /* 0x002fe20007f1e0ff */
[----:B------:R-:W-:Y:S01]  /*4bc0*/  IMAD R123, R0, 0xe1, RZ ;  /* 0x000000e1007b7824 */ /* 0x000fe200078e02ff */
[----:B------:R0:W3:Y:S04]  /*4bd0*/  LDG.E.U16 R140, desc[UR60][R128.64] ;  /* 0x0000003c808c7981 */ /* 0x0000e8000c1e1500 */
[----:B------:R1:W3:Y:S01]  /*4be0*/  LDG.E.U16 R138, desc[UR60][R124.64] ;  /* 0x0000003c7c8a7981 */ /* 0x0002e2000c1e1500 */
[----:B------:R-:W-:-:S03]  /*4bf0*/  LEA.HI.X.SX32 R123, R123, R121, 0x1, P0 ;  /* 0x000000797b7b7211 */ /* 0x000fc600000f0eff */
[----:B------:R1:W3:Y:S01]  /*4c00*/  LDG.E.U16 R143, desc[UR60][R126.64] ;  /* 0x0000003c7e8f7981 */ /* 0x0002e2000c1e1500 */
[C---:B0-----:R-:W-:Y:S01]  /*4c10*/  IMAD R129, R0.reuse, 0xf9, RZ ;  /* 0x000000f900817824 */ /* 0x041fe200078e02ff */
[-C--:B------:R-:W-:Y:S02]  /*4c20*/  IADD3 R128, P0, R179, R120.reuse, RZ ;  /* 0x00000078b3807210 */ /* 0x080fe40007f1e0ff */
[----:B------:R0:W3:Y:S01]  /*4c30*/  LDG.E.U16 R141, desc[UR60][R122.64] ;  /* 0x0000003c7a8d7981 */ /* 0x0000e2000c1e1500 */
[----:B-1----:R-:W-:Y:S01]  /*4c40*/  IMAD R125, R0, 0xe9, RZ ;  /* 0x000000e9007d7824 */ /* 0x002fe200078e02ff */
[-C--:B------:R-:W-:Y:S01]  /*4c50*/  IADD3 R124, P1, R176, R120.reuse, RZ ;  /* 0x00000078b07c7210 */ /* 0x080fe20007f3e0ff */
[----:B------:R-:W-:Y:S02]  /*4c60*/  IMAD R126, R154, 0x204, RZ ;  /* 0x000002049a7e7824 */ /* 0x000fe400078e02ff */
[----:B------:R-:W1:Y:S01]  /*4c70*/  LDC R154, c[0x0][0x248] ;  /* 0x00009200ff9a7b82 */ /* 0x000e620000000800 */
[-C--:B------:R-:W-:Y:S01]  /*4c80*/  LEA.HI.X.SX32 R129, R129, R121.reuse, 0x1, P0 ;  /* 0x0000007981817211 */ /* 0x080fe200000f0eff */
[----:B0-----:R-:W-:Y:S01]  /*4c90*/  IMAD R122, R149, 0x3f2, RZ ;  /* 0x000003f2957a7824 */ /* 0x001fe200078e02ff */
[-C--:B------:R-:W-:Y:S01]  /*4ca0*/  LEA.HI.X.SX32 R125, R125, R121.reuse, 0x1, P1 ;  /* 0x000000797d7d7211 */ /* 0x080fe200008f0eff */
[----:B------:R-:W-:Y:S01]  /*4cb0*/  IMAD R123, R160, 0x1f9, RZ ;  /* 0x000001f9a07b7824 */ /* 0x000fe200078e02ff */
[-C--:B------:R-:W-:Y:S01]  /*4cc0*/  IADD3 R126, P1, R126, R120.reuse, RZ ;  /* 0x000000787e7e7210 */ /* 0x080fe20007f3e0ff */
[----:B------:R0:W3:Y:S01]  /*4cd0*/  LDG.E.U16 R144, desc[UR60][R128.64] ;  /* 0x0000003c80907981 */ /* 0x0000e2000c1e1500 */
[----:B------:R-:W-:Y:S01]  /*4ce0*/  IADD3 R122, P2, R122, R120, RZ ;  /* 0x000000787a7a7210 */ /* 0x000fe20007f5e0ff */
[----:B------:R-:W4:Y:S02]  /*4cf0*/  LDC R160, c[0x0][0x248] ;  /* 0x00009200ffa07b82 */ /* 0x000f240000000800 */
[----:B------:R0:W3:Y:S01]  /*4d00*/  LDG.E.U16 R142, desc[UR60][R124.64] ;  /* 0x0000003c7c8e7981 */ /* 0x0000e2000c1e1500 */
[-C--:B------:R-:W-:Y:S01]  /*4d10*/  LEA.HI.X.SX32 R127, R148, R121.reuse, 0x1, P1 ;  /* 0x00000079947f7211 */ /* 0x080fe200008f0eff */
[----:B0-----:R-:W-:Y:S01]  /*4d20*/  IMAD R128, R167, 0x224, RZ ;  /* 0x00000224a7807824 */ /* 0x001fe200078e02ff */
[----:B------:R-:W-:-:S03]  /*4d30*/  LEA.HI.X.SX32 R123, R123, R121, 0x1, P2 ;  /* 0x000000797b7b7211 */ /* 0x000fc600010f0eff */
[----:B------:R-:W0:Y:S01]  /*4d40*/  LDC R167, c[0x0][0x248] ;  /* 0x00009200ffa77b82 */ /* 0x000e220000000800 */
[----:B------:R1:W3:Y:S01]  /*4d50*/  LDG.E.U16 R148, desc[UR60][R126.64] ;  /* 0x0000003c7e947981 */ /* 0x0002e2000c1e1500 */
[-C--:B------:R-:W-:Y:S02]  /*4d60*/  LEA R124, P0, R170, R120.reuse, 0x2 ;  /* 0x00000078aa7c7211 */ /* 0x080fe400078010ff */
[----:B------:R-:W-:Y:S02]  /*4d70*/  IADD3 R128, P2, R128, R120, RZ ;  /* 0x0000007880807210 */ /* 0x000fe40007f5e0ff */
[-C--:B------:R-:W-:Y:S02]  /*4d80*/  LEA.HI.X.SX32 R125, R146, R121.reuse, 0x1, P0 ;  /* 0x00000079927d7211 */ /* 0x080fe400000f0eff */
[----:B------:R1:W3:Y:S01]  /*4d90*/  LDG.E.U16 R146, desc[UR60][R122.64] ;  /* 0x0000003c7a927981 */ /* 0x0002e2000c1e1500 */
[----:B------:R-:W-:Y:S01]  /*4da0*/  LEA.HI.X.SX32 R129, R147, R121, 0x1, P2 ;  /* 0x0000007993817211 */ /* 0x000fe200010f0eff */
[----:B------:R-:W-:Y:S01]  /*4db0*/  IMAD R212, R212, 0x11a, RZ ;  /* 0x0000011ad4d47824 */ /* 0x000fe200078e02ff */
[----:B------:R-:W2:Y:S01]  /*4dc0*/  LDC R170, c[0x0][0x248] ;  /* 0x00009200ffaa7b82 */ /* 0x000ea20000000800 */
[----:B-1----:R-:W-:Y:S01]  /*4dd0*/  IMAD R126, R162, 0x254, RZ ;  /* 0x00000254a27e7824 */ /* 0x002fe200078e02ff */
[----:B------:R1:W3:Y:S04]  /*4de0*/  LDG.E.U16 R147, desc[UR60][R124.64] ;  /* 0x0000003c7c937981 */ /* 0x0002e8000c1e1500 */
[----:B------:R1:W3:Y:S01]  /*4df0*/  LDG.E.U16 R149, desc[UR60][R128.64] ;  /* 0x0000003c80957981 */ /* 0x0002e2000c1e1500 */
[----:B------:R-:W-:Y:S01]  /*4e00*/  IMAD R122, R153, 0x234, RZ ;  /* 0x00000234997a7824 */ /* 0x000fe200078e02ff */
[----:B------:R-:W0:Y:S01]  /*4e10*/  LDC R162, c[0x0][0x248] ;  /* 0x00009200ffa27b82 */ /* 0x000e220000000800 */
[----:B-1----:R-:W-:-:S03]  /*4e20*/  IMAD R124, R166, 0x244, RZ ;  /* 0x00000244a67c7824 */ /* 0x002fc600078e02ff */
[-C--:B------:R-:W-:Y:S01]  /*4e30*/  IADD3 R122, P0, R122, R120.reuse, RZ ;  /* 0x000000787a7a7210 */ /* 0x080fe20007f1e0ff */
[----:B------:R-:W-:Y:S01]  /*4e40*/  IMAD R128, R154, 0x264, RZ ;  /* 0x000002649a807824 */ /* 0x000fe200078e02ff */
[-C--:B------:R-:W-:Y:S02]  /*4e50*/  IADD3 R124, P1, R124, R120.reuse, RZ ;  /* 0x000000787c7c7210 */ /* 0x080fe40007f3e0ff */
[----:B------:R-:W1:Y:S01]  /*4e60*/  LDC R166, c[0x0][0x248] ;  /* 0x00009200ffa67b82 */ /* 0x000e620000000800 */
[-C--:B------:R-:W-:Y:S02]  /*4e70*/  LEA.HI.X.SX32 R123, R212, R121.reuse, 0x1, P0 ;  /* 0x00000079d47b7211 */ /* 0x080fe400000f0eff */
[-C--:B------:R-:W-:Y:S02]  /*4e80*/  IADD3 R128, P0, R128, R120.reuse, RZ ;  /* 0x0000007880807210 */ /* 0x080fe40007f1e0ff */
[-C--:B------:R-:W-:Y:S01]  /*4e90*/  LEA.HI.X.SX32 R125, R150, R121.reuse, 0x1, P1 ;  /* 0x00000079967d7211 */ /* 0x080fe200008f0eff */
[----:B------:R-:W-:Y:S01]  /*4ea0*/  IMAD R213, R213, 0x12a, RZ ;  /* 0x0000012ad5d57824 */ /* 0x000fe200078e02ff */
[----:B------:R-:W-:Y:S01]  /*4eb0*/  LEA.HI.X.SX32 R129, R152, R121, 0x1, P0 ;  /* 0x0000007998817211 */ /* 0x000fe200000f0eff */
[----:B------:R4:W3:Y:S01]  /*4ec0*/  LDG.E.U16 R150, desc[UR60][R122.64] ;  /* 0x0000003c7a967981 */ /* 0x0008e2000c1e1500 */
[----:B------:R-:W-:-:S03]  /*4ed0*/  IADD3 R126, P2, R126, R120, RZ ;  /* 0x000000787e7e7210 */ /* 0x000fc60007f5e0ff */
[----:B------:R0:W3:Y:S01]  /*4ee0*/  LDG.E.U16 R152, desc[UR60][R124.64] ;  /* 0x0000003c7c987981 */ /* 0x0000e2000c1e1500 */
[----:B------:R-:W-:Y:S01]  /*4ef0*/  LEA.HI.X.SX32 R127, R213, R121, 0x1, P2 ;  /* 0x00000079d57f7211 */ /* 0x000fe200010f0eff */
[----:B------:R-:W-:Y:S02]  /*4f00*/  IMAD R210, R210, 0x13a, RZ ;  /* 0x0000013ad2d27824 */ /* 0x000fe400078e02ff */
[----:B------:R0:W3:Y:S01]  /*4f10*/  LDG.E.U16 R154, desc[UR60][R128.64] ;  /* 0x0000003c809a7981 */ /* 0x0000e2000c1e1500 */
[----:B----4-:R-:W-:-:S03]  /*4f20*/  IMAD R122, R160, 0x274, RZ ;  /* 0x00000274a07a7824 */ /* 0x010fc600078e02ff */
[----:B------:R4:W3:Y:S01]  /*4f30*/  LDG.E.U16 R153, desc[UR60][R126.64] ;  /* 0x0000003c7e997981 */ /* 0x0008e2000c1e1500 */
[----:B0-----:R-:W-:Y:S02]  /*4f40*/  IMAD R124, R167, 0x284, RZ ;  /* 0x00000284a77c7824 */ /* 0x001fe400078e02ff */
[----:B------:R-:W0:Y:S01]  /*4f50*/  LDC R167, c[0x0][0x248] ;  /* 0x00009200ffa77b82 */ /* 0x000e220000000800 */
[-C--:B------:R-:W-:Y:S01]  /*4f60*/  IADD3 R122, P0, R122, R120.reuse, RZ ;  /* 0x000000787a7a7210 */ /* 0x080fe20007f1e0ff */
[----:B------:R-:W-:Y:S01]  /*4f70*/  IMAD R128, R162, 0x2a4, RZ ;  /* 0x000002a4a2807824 */ /* 0x000fe200078e02ff */
[-C--:B------:R-:W-:Y:S01]  /*4f80*/  IADD3 R124, P1, R124, R120.reuse, RZ ;  /* 0x000000787c7c7210 */ /* 0x080fe20007f3e0ff */
[----:B----4-:R-:W-:Y:S01]  /*4f90*/  IMAD R126, R171, 0x294, RZ ;  /* 0x00000294ab7e7824 */ /* 0x010fe200078e02ff */
[-C--:B------:R-:W-:Y:S01]  /*4fa0*/  LEA.HI.X.SX32 R123, R210, R121.reuse, 0x1, P0 ;  /* 0x00000079d27b7211 */ /* 0x080fe200000f0eff */
[----:B------:R-:W-:Y:S01]  /*4fb0*/  IMAD R211, R211, 0x14a, RZ ;  /* 0x0000014ad3d37824 */ /* 0x000fe200078e02ff */
[----:B------:R-:W-:Y:S01]  /*4fc0*/  IADD3 R128, P0, R128, R120, RZ ;  /* 0x0000007880807210 */ /* 0x000fe20007f1e0ff */
[----:B------:R-:W4:Y:S01]  /*4fd0*/  LDC R171, c[0x0][0x248] ;  /* 0x00009200ffab7b82 */ /* 0x000f220000000800 */
[----:B------:R-:W-:-:S02]  /*4fe0*/  LEA.HI.X.SX32 R125, R156, R121, 0x1, P1 ;  /* 0x000000799c7d7211 */ /* 0x000fc400008f0eff */
[----:B------:R-:W-:Y:S01]  /*4ff0*/  IADD3 R126, P2, R126, R120, RZ ;  /* 0x000000787e7e7210 */ /* 0x000fe20007f5e0ff */
[----:B------:R1:W3:Y:S01]  /*5000*/  LDG.E.U16 R156, desc[UR60][R122.64] ;  /* 0x0000003c7a9c7981 */ /* 0x0002e2000c1e1500 */
[-C--:B------:R-:W-:Y:S02]  /*5010*/  LEA.HI.X.SX32 R129, R158, R121.reuse, 0x1, P0 ;  /* 0x000000799e817211 */ /* 0x080fe400000f0eff */
[----:B------:R-:W-:Y:S01]  /*5020*/  LEA.HI.X.SX32 R127, R211, R121, 0x1, P2 ;  /* 0x00000079d37f7211 */ /* 0x000fe200010f0eff */
[----:B------:R2:W3:Y:S01]  /*5030*/  LDG.E.U16 R158, desc[UR60][R124.64] ;  /* 0x0000003c7c9e7981 */ /* 0x0004e2000c1e1500 */
[----:B------:R-:W-:-:S03]  /*5040*/  IMAD R208, R208, 0x15a, RZ ;  /* 0x0000015ad0d07824 */ /* 0x000fc600078e02ff */
[----:B------:R2:W3:Y:S01]  /*5050*/  LDG.E.U16 R160, desc[UR60][R126.64] ;  /* 0x0000003c7ea07981 */ /* 0x0004e2000c1e1500 */
[----:B-1----:R-:W-:-:S03]  /*5060*/  IMAD R122, R166, 0x2b4, RZ ;  /* 0x000002b4a67a7824 */ /* 0x002fc600078e02ff */
[----:B------:R0:W3:Y:S01]  /*5070*/  LDG.E.U16 R162, desc[UR60][R128.64] ;  /* 0x0000003c80a27981 */ /* 0x0000e2000c1e1500 */
[----:B--2---:R-:W-:Y:S02]  /*5080*/  IMAD R124, R170, 0x2c4, RZ ;  /* 0x000002c4aa7c7824 */ /* 0x004fe400078e02ff */
[----:B------:R-:W1:Y:S01]  /*5090*/  LDC R170, c[0x0][0x248] ;  /* 0x00009200ffaa7b82 */ /* 0x000e620000000800 */
[-C--:B------:R-:W-:Y:S01]  /*50a0*/  IADD3 R122, P0, R122, R120.reuse, RZ ;  /* 0x000000787a7a7210 */ /* 0x080fe20007f1e0ff */
[----:B------:R-:W-:Y:S01]  /*50b0*/  IMAD R126, R174, 0x2d4, RZ ;  /* 0x000002d4ae7e7824 */ /* 0x000fe200078e02ff */
[-C--:B------:R-:W-:Y:S01]  /*50c0*/  IADD3 R124, P1, R124, R120.reuse, RZ ;  /* 0x000000787c7c7210 */ /* 0x080fe20007f3e0ff */
[----:B0-----:R-:W-:Y:S01]  /*50d0*/  IMAD R128, R167, 0x2e4, RZ ;  /* 0x000002e4a7807824 */ /* 0x001fe200078e02ff */
[----:B------:R-:W-:Y:S01]  /*50e0*/  LEA.HI.X.SX32 R123, R208, R121, 0x1, P0 ;  /* 0x00000079d07b7211 */ /* 0x000fe200000f0eff */
[----:B------:R-:W-:Y:S01]  /*50f0*/  IMAD R209, R209, 0x16a, RZ ;  /* 0x0000016ad1d17824 */ /* 0x000fe200078e02ff */
[-C--:B------:R-:W-:Y:S01]  /*5100*/  IADD3 R126, P2, R126, R120.reuse, RZ ;  /* 0x000000787e7e7210 */ /* 0x080fe20007f5e0ff */
[----:B------:R-:W0:Y:S01]  /*5110*/  LDC R174, c[0x0][0x248] ;  /* 0x00009200ffae7b82 */ /* 0x000e220000000800 */
[----:B------:R-:W-:-:S02]  /*5120*/  IADD3 R128, P0, R128, R120, RZ ;  /* 0x0000007880807210 */ /* 0x000fc40007f1e0ff */
[-C--:B------:R-:W-:Y:S02]  /*5130*/  LEA.HI.X.SX32 R125, R164, R121.reuse, 0x1, P1 ;  /* 0x00000079a47d7211 */ /* 0x080fe400008f0eff */
[-C--:B------:R-:W-:Y:S01]  /*5140*/  LEA.HI.X.SX32 R127, R209, R121.reuse, 0x1, P2 ;  /* 0x00000079d17f7211 */ /* 0x080fe200010f0eff */
[----:B------:R4:W2:Y:S01]  /*5150*/  LDG.E.U16 R164, desc[UR60][R122.64] ;  /* 0x0000003c7aa47981 */ /* 0x0008a2000c1e1500 */
[----:B------:R-:W-:-:S03]  /*5160*/  LEA.HI.X.SX32 R129, R165, R121, 0x1, P0 ;  /* 0x00000079a5817211 */ /* 0x000fc600000f0eff */
[----:B------:R4:W2:Y:S04]  /*5170*/  LDG.E.U16 R165, desc[UR60][R124.64] ;  /* 0x0000003c7ca57981 */ /* 0x0008a8000c1e1500 */
[----:B------:R4:W2:Y:S02]  /*5180*/  LDG.E.U16 R166, desc[UR60][R126.64] ;  /* 0x0000003c7ea67981 */ /* 0x0008a4000c1e1500 */
[----:B----4-:R-:W-:Y:S02]  /*5190*/  IMAD R122, R171, 0x2f4, RZ ;  /* 0x000002f4ab7a7824 */ /* 0x010fe400078e02ff */
[----:B------:R1:W4:Y:S01]  /*51a0*/  LDG.E.U16 R167, desc[UR60][R128.64] ;  /* 0x0000003c80a77981 */ /* 0x000322000c1e1500 */
[----:B------:R-:W-:Y:S02]  /*51b0*/  IMAD R124, R177, 0x304, RZ ;  /* 0x00000304b17c7824 */ /* 0x000fe400078e02ff */
[----:B------:R-:W0:Y:S01]  /*51c0*/  LDC R177, c[0x0][0x248] ;  /* 0x00009200ffb17b82 */ /* 0x000e220000000800 */
[----:B------:R-:W-:Y:S01]  /*51d0*/  IMAD R126, R178, 0x314, RZ ;  /* 0x00000314b27e7824 */ /* 0x000fe200078e02ff */
[-C--:B------:R-:W-:Y:S01]  /*51e0*/  IADD3 R122, P0, R122, R120.reuse, RZ ;  /* 0x000000787a7a7210 */ /* 0x080fe20007f1e0ff */
[----:B------:R-:W-:Y:S01]  /*51f0*/  IMAD R206, R206, 0x17a, RZ ;  /* 0x0000017acece7824 */ /* 0x000fe200078e02ff */
[-C--:B------:R-:W-:Y:S01]  /*5200*/  IADD3 R124, P1, R124, R120.reuse, RZ ;  /* 0x000000787c7c7210 */ /* 0x080fe20007f3e0ff */
[----:B------:R-:W-:Y:S01]  /*5210*/  IMAD R207, R207, 0x18a, RZ ;  /* 0x0000018acfcf7824 */ /* 0x000fe200078e02ff */
[----:B------:R-:W-:Y:S01]  /*5220*/  IADD3 R126, P2, R126, R120, RZ ;  /* 0x000000787e7e7210 */ /* 0x000fe20007f5e0ff */
[----:B-1----:R-:W-:Y:S01]  /*5230*/  IMAD R128, R170, 0x324, RZ ;  /* 0x00000324aa807824 */ /* 0x002fe200078e02ff */
[----:B------:R-:W1:Y:S01]  /*5240*/  LDC R178, c[0x0][0x248] ;  /* 0x00009200ffb27b82 */ /* 0x000e620000000800 */
[----:B------:R-:W-:-:S02]  /*5250*/  LEA.HI.X.SX32 R123, R206, R121, 0x1, P0 ;  /* 0x00000079ce7b7211 */ /* 0x000fc400000f0eff */
[-C--:B------:R-:W-:Y:S02]  /*5260*/  LEA.HI.X.SX32 R125, R168, R121.reuse, 0x1, P1 ;  /* 0x00000079a87d7211 */ /* 0x080fe400008f0eff */
[----:B------:R-:W-:Y:S01]  /*5270*/  IADD3 R128, P0, R128, R120, RZ ;  /* 0x0000007880807210 */ /* 0x000fe20007f1e0ff */
[----:B------:R0:W4:Y:S01]  /*5280*/  LDG.E.U16 R168, desc[UR60][R122.64] ;  /* 0x0000003c7aa87981 */ /* 0x000122000c1e1500 */
[-C--:B------:R-:W-:Y:S02]  /*5290*/  LEA.HI.X.SX32 R127, R207, R121.reuse, 0x1, P2 ;  /* 0x00000079cf7f7211 */ /* 0x080fe400010f0eff */
[----:B------:R-:W-:Y:S02]  /*52a0*/  LEA.HI.X.SX32 R129, R169, R121, 0x1, P0 ;  /* 0x00000079a9817211 */ /* 0x000fe400000f0eff */
[----:B------:R0:W4:Y:S04]  /*52b0*/  LDG.E.U16 R169, desc[UR60][R124.64] ;  /* 0x0000003c7ca97981 */ /* 0x000128000c1e1500 */
[----:B------:R0:W4:Y:S02]  /*52c0*/  LDG.E.U16 R170, desc[UR60][R126.64] ;  /* 0x0000003c7eaa7981 */ /* 0x000124000c1e1500 */
[----:B0-----:R-:W-:-:S02]  /*52d0*/  IMAD R122, R174, 0x334, RZ ;  /* 0x00000334ae7a7824 */ /* 0x001fc400078e02ff */
[----:B------:R-:W-:Y:S01]  /*52e0*/  IMAD R205, R205, 0x1aa, RZ ;  /* 0x000001aacdcd7824 */ /* 0x000fe200078e02ff */
[----:B------:R0:W4:Y:S01]  /*52f0*/  LDG.E.U16 R171, desc[UR60][R128.64] ;  /* 0x0000003c80ab7981 */ /* 0x000122000c1e1500 */
[----:B------:R-:W-:Y:S02]  /*5300*/  IMAD R124, R181, 0x344, RZ ;  /* 0x00000344b57c7824 */ /* 0x000fe400078e02ff */
[----:B------:R-:W1:Y:S01]  /*5310*/  LDC R181, c[0x0][0x248] ;  /* 0x00009200ffb57b82 */ /* 0x000e620000000800 */
[----:B------:R-:W-:Y:S01]  /*5320*/  IMAD R126, R200, 0x354, RZ ;  /* 0x00000354c87e7824 */ /* 0x000fe200078e02ff */
[-C--:B------:R-:W-:Y:S01]  /*5330*/  IADD3 R122, P0, R122, R120.reuse, RZ ;  /* 0x000000787a7a7210 */ /* 0x080fe20007f1e0ff */
[----:B------:R-:W-:Y:S01]  /*5340*/  IMAD R204, R204, 0x19a, RZ ;  /* 0x0000019acccc7824 */ /* 0x000fe200078e02ff */
[-C--:B------:R-:W-:Y:S01]  /*5350*/  IADD3 R124, P1, R124, R120.reuse, RZ ;  /* 0x000000787c7c7210 */ /* 0x080fe20007f3e0ff */
[----:B0-----:R-:W-:Y:S01]  /*5360*/  IMAD R128, R177, 0x364, RZ ;  /* 0x00000364b1807824 */ /* 0x001fe200078e02ff */
[----:B------:R-:W-:-:S02]  /*5370*/  IADD3 R126, P2, R126, R120, RZ ;  /* 0x000000787e7e7210 */ /* 0x000fc40007f5e0ff */
[----:B------:R-:W0:Y:S01]  /*5380*/  LDC R177, c[0x0][0x248] ;  /* 0x00009200ffb17b82 */ /* 0x000e220000000800 */
[-C--:B------:R-:W-:Y:S02]  /*5390*/  LEA.HI.X.SX32 R123, R204, R121.reuse, 0x1, P0 ;  /* 0x00000079cc7b7211 */ /* 0x080fe400000f0eff */
[-C--:B------:R-:W-:Y:S02]  /*53a0*/  LEA.HI.X.SX32 R127, R205, R121.reuse, 0x1, P2 ;  /* 0x00000079cd7f7211 */ /* 0x080fe400010f0eff */
[----:B------:R-:W-:Y:S02]  /*53b0*/  IADD3 R128, P0, R128, R120, RZ ;  /* 0x0000007880807210 */ /* 0x000fe40007f1e0ff */
[-C--:B------:R-:W-:Y:S01]  /*53c0*/  LEA.HI.X.SX32 R125, R172, R121.reuse, 0x1, P1 ;  /* 0x00000079ac7d7211 */ /* 0x080fe200008f0eff */
[----:B------:R1:W4:Y:S01]  /*53d0*/  LDG.E.U16 R174, desc[UR60][R126.64] ;  /* 0x0000003c7eae7981 */ /* 0x000322000c1e1500 */
[----:B------:R-:W-:Y:S01]  /*53e0*/  LEA.HI.X.SX32 R129, R173, R121, 0x1, P0 ;  /* 0x00000079ad817211 */ /* 0x000fe200000f0eff */
[----:B------:R-:W-:Y:S01]  /*53f0*/  IMAD R202, R202, 0x1ba, RZ ;  /* 0x000001bacaca7824 */ /* 0x000fe200078e02ff */
[----:B------:R-:W0:Y:S01]  /*5400*/  LDC R200, c[0x0][0x248] ;  /* 0x00009200ffc87b82 */ /* 0x000e220000000800 */
[----:B------:R1:W4:Y:S04]  /*5410*/  LDG.E.U16 R173, desc[UR60][R124.64] ;  /* 0x0000003c7cad7981 */ /* 0x000328000c1e1500 */
[----:B------:R1:W4:Y:S02]  /*5420*/  LDG.E.U16 R172, desc[UR60][R122.64] ;  /* 0x0000003c7aac7981 */ /* 0x000324000c1e1500 */
[----:B-1----:R-:W-:-:S02]  /*5430*/  IMAD R126, R178, 0x374, RZ ;  /* 0x00000374b27e7824 */ /* 0x002fc400078e02ff */
[----:B------:R-:W1:Y:S01]  /*5440*/  LDC R178, c[0x0][0x248] ;  /* 0x00009200ffb27b82 */ /* 0x000e620000000800 */
[----:B------:R-:W4:Y:S01]  /*5450*/  LDG.E.U16 R128, desc[UR60][R128.64] ;  /* 0x0000003c80807981 */ /* 0x000f22000c1e1500 */
[----:B------:R-:W-:Y:S01]  /*5460*/  IMAD R124, R199, 0x384, RZ ;  /* 0x00000384c77c7824 */ /* 0x000fe200078e02ff */
[----:B------:R-:W-:Y:S01]  /*5470*/  IADD3 R126, P0, R126, R120, RZ ;  /* 0x000000787e7e7210 */ /* 0x000fe20007f1e0ff */
[----:B------:R-:W-:-:S03]  /*5480*/  IMAD R122, R203, 0x394, RZ ;  /* 0x00000394cb7a7824 */ /* 0x000fc600078e02ff */
[-C--:B------:R-:W-:Y:S01]  /*5490*/  IADD3 R124, P1, R124, R120.reuse, RZ ;  /* 0x000000787c7c7210 */ /* 0x080fe20007f3e0ff */
[----:B------:R-:W-:Y:S01]  /*54a0*/  IMAD R123, R181, 0x3a4, RZ ;  /* 0x000003a4b57b7824 */ /* 0x000fe200078e02ff */
[-C--:B------:R-:W-:Y:S01]  /*54b0*/  LEA.HI.X.SX32 R127, R202, R121.reuse, 0x1, P0 ;  /* 0x00000079ca7f7211 */ /* 0x080fe200000f0eff */
[----:B------:R-:W-:Y:S01]  /*54c0*/  IMAD R203, R226, 0x1ca, RZ ;  /* 0x000001cae2cb7824 */ /* 0x000fe200078e02ff */
[----:B------:R-:W-:Y:S01]  /*54d0*/  LEA.HI.X.SX32 R125, R175, R121, 0x1, P1 ;  /* 0x00000079af7d7211 */ /* 0x000fe200008f0eff */
[----:B------:R-:W1:Y:S01]  /*54e0*/  LDC R181, c[0x0][0x248] ;  /* 0x00009200ffb57b82 */ /* 0x000e620000000800 */
[-C--:B------:R-:W-:Y:S01]  /*54f0*/  IADD3 R122, P0, R122, R120.reuse, RZ ;  /* 0x000000787a7a7210 */ /* 0x080fe20007f1e0ff */
[----:B------:R0:W4:Y:S04]  /*5500*/  LDG.E.U16 R129, desc[UR60][R126.64] ;  /* 0x0000003c7e817981 */ /* 0x000128000c1e1500 */
[----:B------:R0:W4:Y:S02]  /*5510*/  LDG.E.U16 R175, desc[UR60][R124.64] ;  /* 0x0000003c7caf7981 */ /* 0x000124000c1e1500 */
[----:B------:R-:W1:Y:S01]  /*5520*/  LDC R226, c[0x0][0x248] ;  /* 0x00009200ffe27b82 */ /* 0x000e620000000800 */
[----:B0-----:R-:W-:-:S02]  /*5530*/  IADD3 R126, P1, R123, R120, RZ ;  /* 0x000000787b7e7210 */ /* 0x001fc40007f3e0ff */
[-C--:B------:R-:W-:Y:S01]  /*5540*/  LEA.HI.X.SX32 R123, R203, R121.reuse, 0x1, P0 ;  /* 0x00000079cb7b7211 */ /* 0x080fe200000f0eff */
[----:B------:R-:W-:Y:S01]  /*5550*/  IMAD R124, R177, 0x3b4, RZ ;  /* 0x000003b4b17c7824 */ /* 0x000fe200078e02ff */
[----:B------:R-:W-:Y:S01]  /*5560*/  LEA.HI.X.SX32 R127, R176, R121, 0x1, P1 ;  /* 0x00000079b07f7211 */ /* 0x000fe200008f0eff */
[----:B------:R-:W-:Y:S02]  /*5570*/  IMAD R201, R201, 0x1da, RZ ;  /* 0x000001dac9c97824 */ /* 0x000fe400078e02ff */
[----:B------:R0:W4:Y:S01]  /*5580*/  LDG.E.U16 R176, desc[UR60][R122.64] ;  /* 0x0000003c7ab07981 */ /* 0x000122000c1e1500 */
[----:B------:R-:W1:Y:S03]  /*5590*/  LDC R199, c[0x0][0x248] ;  /* 0x00009200ffc77b82 */ /* 0x000e660000000800 */
[----:B------:R1:W4:Y:S01]  /*55a0*/  LDG.E.U16 R177, desc[UR60][R126.64] ;  /* 0x0000003c7eb17981 */ /* 0x000322000c1e1500 */
[----:B0-----:R-:W-:Y:S01]  /*55b0*/  IADD3 R122, P0, R124, R120, RZ ;  /* 0x000000787c7a7210 */ /* 0x001fe20007f1e0ff */
[----:B------:R-:W-:-:S03]  /*55c0*/  IMAD R124, R234, 0x3c4, RZ ;  /* 0x000003c4ea7c7824 */ /* 0x000fc600078e02ff */
[----:B------:R-:W-:Y:S01]  /*55d0*/  LEA.HI.X.SX32 R123, R201, R121, 0x1, P0 ;  /* 0x00000079c97b7211 */ /* 0x000fe200000f0eff */
[----:B-1----:R-:W-:-:S04]  /*55e0*/  IMAD R126, R178, 0x3e4, RZ ;  /* 0x000003e4b27e7824 */ /* 0x002fc800078e02ff */
[----:B------:R0:W4:Y:S01]  /*55f0*/  LDG.E.U16 R178, desc[UR60][R122.64] ;  /* 0x0000003c7ab27981 */ /* 0x000122000c1e1500 */
[-C--:B------:R-:W-:Y:S01]  /*5600*/  IADD3 R126, P2, R126, R120.reuse, RZ ;  /* 0x000000787e7e7210 */ /* 0x080fe20007f5e0ff */
[----:B------:R-:W-:Y:S01]  /*5610*/  IMAD R181, R181, 0x214, RZ ;  /* 0x00000214b5b57824 */ /* 0x000fe200078e02ff */
[----:B0-----:R-:W-:-:S04]  /*5620*/  IADD3 R122, P0, R124, R120, RZ ;  /* 0x000000787c7a7210 */ /* 0x001fc80007f1e0ff */
[-C--:B------:R-:W-:Y:S02]  /*5630*/  LEA.HI.X.SX32 R123, R180, R121.reuse, 0x1, P0 ;  /* 0x00000079b47b7211 */ /* 0x080fe400000f0eff */
[-C--:B------:R-:W-:Y:S01]  /*5640*/  LEA.HI.X.SX32 R127, R179, R121.reuse, 0x1, P2 ;  /* 0x00000079b37f7211 */ /* 0x080fe200010f0eff */
[----:B------:R-:W-:Y:S02]  /*5650*/  IMAD R226, R226, 0x114, RZ ;  /* 0x00000114e2e27824 */ /* 0x000fe400078e02ff */
[----:B------:R0:W4:Y:S01]  /*5660*/  LDG.E.U16 R179, desc[UR60][R122.64] ;  /* 0x0000003c7ab37981 */ /* 0x000122000c1e1500 */
[----:B------:R-:W-:Y:S02]  /*5670*/  IMAD R125, R238, 0x3d4, RZ ;  /* 0x000003d4ee7d7824 */ /* 0x000fe400078e02ff */
[----:B------:R-:W-:Y:S02]  /*5680*/  IMAD R238, R241, 0x134, RZ ;  /* 0x00000134f1ee7824 */ /* 0x000fe400078e02ff */
[----:B------:R-:W-:Y:S01]  /*5690*/  IMAD R234, R199, 0x124, RZ ;  /* 0x00000124c7ea7824 */ /* 0x000fe200078e02ff */
[-C--:B0-----:R-:W-:Y:S01]  /*56a0*/  IADD3 R122, P0, R181, R120.reuse, RZ ;  /* 0x00000078b57a7210 */ /* 0x081fe20007f1e0ff */
[----:B------:R-:W0:Y:S01]  /*56b0*/  LDC R199, c[0x0][0x248] ;  /* 0x00009200ffc77b82 */ /* 0x000e220000000800 */
[----:B------:R1:W4:Y:S02]  /*56c0*/  LDG.E.U16 R181, desc[UR60][R126.64] ;  /* 0x0000003c7eb57981 */ /* 0x000324000c1e1500 */
[----:B------:R-:W-:Y:S01]  /*56d0*/  LEA.HI.X.SX32 R123, R182, R121, 0x1, P0 ;  /* 0x00000079b67b7211 */ /* 0x000fe200000f0eff */
[----:B------:R-:W-:Y:S01]  /*56e0*/  IMAD R200, R200, 0x1ea, RZ ;  /* 0x000001eac8c87824 */ /* 0x000fe200078e02ff */
[----:B------:R-:W-:Y:S01]  /*56f0*/  IADD3 R124, P1, R125, R120, RZ ;  /* 0x000000787d7c7210 */ /* 0x000fe20007f3e0ff */
[----:B------:R-:W-:-:S02]  /*5700*/  IMAD R242, R242, 0x144, RZ ;  /* 0x00000144f2f27824 */ /* 0x000fc400078e02ff */
[----:B------:R1:W4:Y:S01]  /*5710*/  LDG.E.U16 R182, desc[UR60][R122.64] ;  /* 0x0000003c7ab67981 */ /* 0x000322000c1e1500 */
[----:B------:R-:W-:Y:S01]  /*5720*/  IMAD R244, R244, 0x154, RZ ;  /* 0x00000154f4f47824 */ /* 0x000fe200078e02ff */
[----:B------:R-:W0:Y:S01]  /*5730*/  LDC R241, c[0x0][0x248] ;  /* 0x00009200fff17b82 */ /* 0x000e220000000800 */
[----:B-1----:R-:W-:-:S04]  /*5740*/  IADD3 R126, P0, R226, R120, RZ ;  /* 0x00000078e27e7210 */ /* 0x002fc80007f1e0ff */
[-C--:B------:R-:W-:Y:S02]  /*5750*/  LEA.HI.X.SX32 R127, R185, R121.reuse, 0x1, P0 ;  /* 0x00000079b97f7211 */ /* 0x080fe400000f0eff */
[----:B------:R-:W-:Y:S02]  /*5760*/  IADD3 R122, P2, R238, R120, RZ ;  /* 0x00000078ee7a7210 */ /* 0x000fe40007f5e0ff */
[-C--:B------:R-:W-:Y:S02]  /*5770*/  LEA.HI.X.SX32 R125, R200, R121.reuse, 0x1, P1 ;  /* 0x00000079c87d7211 */ /* 0x080fe400008f0eff */
[----:B------:R-:W-:Y:S02]  /*5780*/  LEA.HI.X.SX32 R123, R183, R121, 0x1, P2 ;  /* 0x00000079b77b7211 */ /* 0x000fe400010f0eff */
[----:B------:R1:W4:Y:S04]  /*5790*/  LDG.E.U16 R183, desc[UR60][R126.64] ;  /* 0x0000003c7eb77981 */ /* 0x000328000c1e1500 */
[----:B------:R1:W4:Y:S01]  /*57a0*/  LDG.E.U16 R180, desc[UR60][R124.64] ;  /* 0x0000003c7cb47981 */ /* 0x000322000c1e1500 */
[----:B------:R-:W-:-:S02]  /*57b0*/  IMAD R248, R248, 0x164, RZ ;  /* 0x00000164f8f87824 */ /* 0x000fc400078e02ff */
[----:B0-----:R-:W-:Y:S01]  /*57c0*/  IMAD R246, R199, 0x174, RZ ;  /* 0x00000174c7f67824 */ /* 0x001fe200078e02ff */
[----:B------:R-:W4:Y:S01]  /*57d0*/  LDG.E.U16 R185, desc[UR60][R122.64] ;  /* 0x0000003c7ab97981 */ /* 0x000f22000c1e1500 */
[----:B-1----:R-:W-:-:S04]  /*57e0*/  IADD3 R126, P0, R242, R120, RZ ;  /* 0x00000078f27e7210 */ /* 0x002fc80007f1e0ff */
[----:B------:R-:W-:Y:S02]  /*57f0*/  LEA.HI.X.SX32 R127, R186, R121, 0x1, P0 ;  /* 0x00000079ba7f7211 */ /* 0x000fe400000f0eff */
[----:B------:R-:W-:-:S03]  /*5800*/  IADD3 R124, P1, R234, R120, RZ ;  /* 0x00000078ea7c7210 */ /* 0x000fc60007f3e0ff */
[----:B------:R0:W4:Y:S01]  /*5810*/  LDG.E.U16 R186, desc[UR60][R126.64] ;  /* 0x0000003c7eba7981 */ /* 0x000122000c1e1500 */
[----:B------:R-:W-:Y:S01]  /*5820*/  LEA.HI.X.SX32 R125, R184, R121, 0x1, P1 ;  /* 0x00000079b87d7211 */ /* 0x000fe200008f0eff */
[----:B------:R-:W-:Y:S02]  /*5830*/  IMAD R250, R245, 0x184, RZ ;  /* 0x00000184f5fa7824 */ /* 0x000fe400078e02ff */
[----:B------:R-:W-:Y:S01]  /*5840*/  IMAD R199, R243, 0x194, RZ ;  /* 0x00000194f3c77824 */ /* 0x000fe200078e02ff */
[----:B------:R-:W1:Y:S01]  /*5850*/  LDC R245, c[0x0][0x248] ;  /* 0x00009200fff57b82 */ /* 0x000e620000000800 */
[----:B------:R0:W4:Y:S02]  /*5860*/  LDG.E.U16 R184, desc[UR60][R124.64] ;  /* 0x0000003c7cb87981 */ /* 0x000124000c1e1500 */
[----:B0-----:R-:W-:-:S05]  /*5870*/  IADD3 R126, P0, R244, R120, RZ ;  /* 0x00000078f47e7210 */ /* 0x001fca0007f1e0ff */
[----:B------:R-:W0:Y:S01]  /*5880*/  LDC R243, c[0x0][0x248] ;  /* 0x00009200fff37b82 */ /* 0x000e220000000800 */
[-C--:B------:R-:W-:Y:S02]  /*5890*/  LEA.HI.X.SX32 R127, R187, R121.reuse, 0x1, P0 ;  /* 0x00000079bb7f7211 */ /* 0x080fe400000f0eff */
[-C--:B------:R-:W-:Y:S02]  /*58a0*/  IADD3 R124, P1, R248, R120.reuse, RZ ;  /* 0x00000078f87c7210 */ /* 0x080fe40007f3e0ff */
[----:B------:R-:W-:Y:S01]  /*58b0*/  IADD3 R122, P0, R246, R120, RZ ;  /* 0x00000078f67a7210 */ /* 0x000fe20007f1e0ff */
[----:B------:R3:W4:Y:S01]  /*58c0*/  LDG.E.U16 R187, desc[UR60][R126.64] ;  /* 0x0000003c7ebb7981 */ /* 0x000722000c1e1500 */
[-C--:B------:R-:W-:Y:S01]  /*58d0*/  LEA.HI.X.SX32 R125, R188, R121.reuse, 0x1, P1 ;  /* 0x00000079bc7d7211 */ /* 0x080fe200008f0eff */
[----:B------:R-:W1:Y:S01]  /*58e0*/  LDC R246, c[0x0][0x248] ;  /* 0x00009200fff67b82 */ /* 0x000e620000000800 */
[----:B------:R-:W-:Y:S01]  /*58f0*/  LEA.HI.X.SX32 R123, R189, R121, 0x1, P0 ;  /* 0x00000079bd7b7211 */ /* 0x000fe200000f0eff */
[----:B------:R-:W-:-:S02]  /*5900*/  IMAD R241, R241, 0x1a4, RZ ;  /* 0x000001a4f1f17824 */ /* 0x000fc400078e02ff */
[----:B------:R3:W4:Y:S02]  /*5910*/  LDG.E.U16 R188, desc[UR60][R124.64] ;  /* 0x0000003c7cbc7981 */ /* 0x000724000c1e1500 */
[----:B---3--:R-:W-:Y:S02]  /*5920*/  IADD3 R126, P1, R250, R120, RZ ;  /* 0x00000078fa7e7210 */ /* 0x008fe40007f3e0ff */
[----:B------:R-:W3:Y:S02]  /*5930*/  LDG.E.U16 R189, desc[UR60][R122.64] ;  /* 0x0000003c7abd7981 */ /* 0x000ee4000c1e1500 */
[----:B------:R-:W-:-:S05]  /*5940*/  LEA.HI.X.SX32 R127, R190, R121, 0x1, P1 ;  /* 0x00000079be7f7211 */ /* 0x000fca00008f0eff */
[----:B------:R0:W3:Y:S01]  /*5950*/  LDG.E.U16 R190, desc[UR60][R126.64] ;  /* 0x0000003c7ebe7981 */ /* 0x0000e2000c1e1500 */
[-C--:B------:R-:W-:Y:S02]  /*5960*/  IADD3 R124, P1, R241, R120.reuse, RZ ;  /* 0x00000078f17c7210 */ /* 0x080fe40007f3e0ff */
[----:B------:R-:W2:Y:S01]  /*5970*/  LDC R241, c[0x0][0x248] ;  /* 0x00009200fff17b82 */ /* 0x000ea20000000800 */
[----:B0-----:R-:W-:-:S07]  /*5980*/  IADD3 R126, P0, R199, R120, RZ ;  /* 0x00000078c77e7210 */ /* 0x001fce0007f1e0ff */
[----:B------:R-:W0:Y:S01]  /*5990*/  LDC R199, c[0x0][0x248] ;  /* 0x00009200ffc77b82 */ /* 0x000e220000000800 */
[----:B------:R-:W-:Y:S01]  /*59a0*/  IMAD R122, R247, 0x1b4, RZ ;  /* 0x000001b4f77a7824 */ /* 0x000fe200078e02ff */
[-C--:B------:R-:W-:Y:S01]  /*59b0*/  LEA.HI.X.SX32 R127, R191, R121.reuse, 0x1, P0 ;  /* 0x00000079bf7f7211 */ /* 0x080fe200000f0eff */
[----:B------:R-:W-:Y:S01]  /*59c0*/  IMAD R247, R249, 0x1c4, RZ ;  /* 0x000001c4f9f77824 */ /* 0x000fe200078e02ff */
[-C--:B------:R-:W-:Y:S01]  /*59d0*/  LEA.HI.X.SX32 R125, R192, R121.reuse, 0x1, P1 ;  /* 0x00000079c07d7211 */ /* 0x080fe200008f0eff */
[----:B-1----:R-:W-:Y:S01]  /*59e0*/  IMAD R246, R246, 0x1d4, RZ ;  /* 0x000001d4f6f67824 */ /* 0x002fe200078e02ff */
[----:B------:R-:W-:Y:S01]  /*59f0*/  IADD3 R122, P0, R122, R120, RZ ;  /* 0x000000787a7a7210 */ /* 0x000fe20007f1e0ff */
[----:B------:R1:W3:Y:S01]  /*5a00*/  LDG.E.U16 R191, desc[UR60][R126.64] ;  /* 0x0000003c7ebf7981 */ /* 0x0002e2000c1e1500 */
[----:B------:R-:W-:Y:S02]  /*5a10*/  IMAD R245, R245, 0x1e4, RZ ;  /* 0x000001e4f5f57824 */ /* 0x000fe400078e02ff */
[----:B------:R-:W-:Y:S01]  /*5a20*/  LEA.HI.X.SX32 R123, R193, R121, 0x1, P0 ;  /* 0x00000079c17b7211 */ /* 0x000fe200000f0eff */
[----:B------:R2:W3:Y:S01]  /*5a30*/  LDG.E.U16 R192, desc[UR60][R124.64] ;  /* 0x0000003c7cc07981 */ /* 0x0004e2000c1e1500 */
[----:B------:R-:W-:-:S03]  /*5a40*/  IMAD R243, R243, 0x1f4, RZ ;  /* 0x000001f4f3f37824 */ /* 0x000fc600078e02ff */
[----:B------:R2:W3:Y:S01]  /*5a50*/  LDG.E.U16 R193, desc[UR60][R122.64] ;  /* 0x0000003c7ac17981 */ /* 0x0004e2000c1e1500 */
[----:B-1----:R-:W-:-:S04]  /*5a60*/  IADD3 R126, P1, R247, R120, RZ ;  /* 0x00000078f77e7210 */ /* 0x002fc80007f3e0ff */
[-C--:B------:R-:W-:Y:S02]  /*5a70*/  LEA.HI.X.SX32 R127, R194, R121.reuse, 0x1, P1 ;  /* 0x00000079c27f7211 */ /* 0x080fe400008f0eff */
[-C--:B--2---:R-:W-:Y:S02]  /*5a80*/  IADD3 R124, P0, R246, R120.reuse, RZ ;  /* 0x00000078f67c7210 */ /* 0x084fe40007f1e0ff */
[----:B------:R-:W-:Y:S01]  /*5a90*/  IADD3 R122, P1, R245, R120, RZ ;  /* 0x00000078f57a7210 */ /* 0x000fe20007f3e0ff */
[----:B------:R0:W2:Y:S01]  /*5aa0*/  LDG.E.U16 R194, desc[UR60][R126.64] ;  /* 0x0000003c7ec27981 */ /* 0x0000a2000c1e1500 */
[-C--:B------:R-:W-:Y:S02]  /*5ab0*/  LEA.HI.X.SX32 R125, R195, R121.reuse, 0x1, P0 ;  /* 0x00000079c37d7211 */ /* 0x080fe400000f0eff */
[----:B------:R-:W-:-:S03]  /*5ac0*/  LEA.HI.X.SX32 R123, R196, R121, 0x1, P1 ;  /* 0x00000079c47b7211 */ /* 0x000fc600008f0eff */
[----:B------:R1:W2:Y:S01]  /*5ad0*/  LDG.E.U16 R195, desc[UR60][R124.64] ;  /* 0x0000003c7cc37981 */ /* 0x0002a2000c1e1500 */
[----:B0-----:R-:W-:Y:S01]  /*5ae0*/  IMAD R127, R199, 0x3f4, RZ ;  /* 0x000003f4c77f7824 */ /* 0x001fe200078e02ff */
[-C--:B------:R-:W-:Y:S01]  /*5af0*/  IADD3 R126, P0, R243, R120.reuse, RZ ;  /* 0x00000078f37e7210 */ /* 0x080fe20007f1e0ff */
[----:B------:R-:W-:Y:S01]  /*5b00*/  IMAD R199, R241, 0x1fa, RZ ;  /* 0x000001faf1c77824 */ /* 0x000fe200078e02ff */
[----:B------:R0:W2:Y:S02]  /*5b10*/  LDG.E.U16 R196, desc[UR60][R122.64] ;  /* 0x0000003c7ac47981 */ /* 0x0000a4000c1e1500 */
[----:B-1----:R-:W-:Y:S02]  /*5b20*/  IADD3 R124, P1, R127, R120, RZ ;  /* 0x000000787f7c7210 */ /* 0x002fe40007f3e0ff */
[-C--:B------:R-:W-:Y:S02]  /*5b30*/  LEA.HI.X.SX32 R127, R225, R121.reuse, 0x1, P0 ;  /* 0x00000079e17f7211 */ /* 0x080fe400000f0eff */
[----:B------:R-:W-:-:S02]  /*5b40*/  LEA.HI.X.SX32 R125, R199, R121, 0x1, P1 ;  /* 0x00000079c77d7211 */ /* 0x000fc400008f0eff */
[-C--:B0-----:R-:W-:Y:S02]  /*5b50*/  IADD3 R122, P0, R197, R120.reuse, RZ ;  /* 0x00000078c57a7210 */ /* 0x081fe40007f1e0ff */
[----:B------:R0:W2:Y:S02]  /*5b60*/  LDG.E.U16 R197, desc[UR60][R126.64] ;  /* 0x0000003c7ec57981 */ /* 0x0000a4000c1e1500 */
[----:B------:R-:W-:Y:S02]  /*5b70*/  LEA.HI.X.SX32 R123, R227, R121, 0x1, P0 ;  /* 0x00000079e37b7211 */ /* 0x000fe400000f0eff */
[----:B------:R1:W-:Y:S01]  /*5b80*/  STS.U16 [R130+0x4c00], R15 ;  /* 0x004c000f82007388 */ /* 0x0003e20000000400 */
[----:B0-----:R-:W-:-:S03]  /*5b90*/  IADD3 R126, P1, R198, R120, RZ ;  /* 0x00000078c67e7210 */ /* 0x001fc60007f3e0ff */
[----:B------:R0:W-:Y:S01]  /*5ba0*/  STS.U16 [R130+0x11c00], R11 ;  /* 0x011c000b82007388 */ /* 0x0001e20000000400 */
[----:B------:R-:W-:-:S03]  /*5bb0*/  LEA.HI.X.SX32 R127, R229, R121, 0x1, P1 ;  /* 0x00000079e57f7211 */ /* 0x000fc600008f0eff */
[----:B-1----:R1:W4:Y:S04]  /*5bc0*/  LDG.E.U16 R15, desc[UR60][R122.64] ;  /* 0x0000003c7a0f7981 */ /* 0x002328000c1e1500 */
[----:B------:R1:W2:Y:S04]  /*5bd0*/  LDG.E.U16 R198, desc[UR60][R124.64] ;  /* 0x0000003c7cc67981 */ /* 0x0002a8000c1e1500 */
[----:B0-----:R-:W3:Y:S01]  /*5be0*/  LDG.E.U16 R11, desc[UR60][R126.64] ;  /* 0x0000003c7e0b7981 */ /* 0x001ee2000c1e1500 */
[-C--:B-1----:R-:W-:Y:S02]  /*5bf0*/  IADD3 R122, P0, R222, R120.reuse, RZ ;  /* 0x00000078de7a7210 */ /* 0x082fe40007f1e0ff */
[----:B------:R-:W-:-:S02]  /*5c00*/  IADD3 R124, P1, R220, R120, RZ ;  /* 0x00000078dc7c7210 */ /* 0x000fc40007f3e0ff */
[-C--:B------:R-:W-:Y:S01]  /*5c10*/  LEA.HI.X.SX32 R123, R228, R121.reuse, 0x1, P0 ;  /* 0x00000079e47b7211 */ /* 0x080fe200000f0eff */
[----:B------:R0:W-:Y:S01]  /*5c20*/  STS.U16 [R130+0x5400], R4 ;  /* 0x0054000482007388 */ /* 0x0001e20000000400 */
[----:B------:R-:W-:Y:S01]  /*5c30*/  LEA.HI.X.SX32 R125, R232, R121, 0x1, P1 ;  /* 0x00000079e87d7211 */ /* 0x000fe200008f0eff */
[----:B------:R-:W1:Y:S02]  /*5c40*/  LDC R220, c[0x0][0x248] ;  /* 0x00009200ffdc7b82 */ /* 0x000e640000000800 */
[----:B------:R0:W2:Y:S04]  /*5c50*/  LDG.E.U16 R126, desc[UR60][R122.64] ;  /* 0x0000003c7a7e7981 */ /* 0x0000a8000c1e1500 */
[----:B0-----:R0:W2:Y:S02]  /*5c60*/  LDG.E.U16 R4, desc[UR60][R124.64] ;  /* 0x0000003c7c047981 */ /* 0x0010a4000c1e1500 */
[----:B------:R-:W2:Y:S02]  /*5c70*/  LDC R228, c[0x0][0x248] ;  /* 0x00009200ffe47b82 */ /* 0x000ea40000000800 */
[----:B------:R0:W-:Y:S04]  /*5c80*/  STS.U16 [R130+0x12400], R26 ;  /* 0x0124001a82007388 */ /* 0x0001e80000000400 */
[----:B------:R0:W-:Y:S01]  /*5c90*/  STS.U16 [R130+0x12800], R27 ;  /* 0x0128001b82007388 */ /* 0x0001e20000000400 */
[-C--:B------:R-:W-:Y:S01]  /*5ca0*/  IADD3 R122, P1, R219, R120.reuse, RZ ;  /* 0x00000078db7a7210 */ /* 0x080fe20007f3e0ff */
[----:B0-----:R-:W0:Y:S01]  /*5cb0*/  LDC R125, c[0x0][0x248] ;  /* 0x00009200ff7d7b82 */ /* 0x001e220000000800 */
[----:B------:R-:W-:-:S04]  /*5cc0*/  IADD3 R26, P0, R221, R120, RZ ;  /* 0x00000078dd1a7210 */ /* 0x000fc80007f1e0ff */
[-C--:B------:R-:W-:Y:S01]  /*5cd0*/  LEA.HI.X.SX32 R27, R231, R121.reuse, 0x1, P0 ;  /* 0x00000079e71b7211 */ /* 0x080fe200000f0eff */
[----:B------:R1:W-:Y:S01]  /*5ce0*/  STS.U16 [R130+0x11800], R25 ;  /* 0x0118001982007388 */ /* 0x0003e20000000400 */
[----:B------:R-:W-:-:S03]  /*5cf0*/  LEA.HI.X.SX32 R123, R235, R121, 0x1, P1 ;  /* 0x00000079eb7b7211 */ /* 0x000fc600008f0eff */
[----:B------:R1:W-:Y:S04]  /*5d00*/  STS.U16 [R130+0x13400], R46 ;  /* 0x0134002e82007388 */ /* 0x0003e80000000400 */
[----:B------:R-:W-:Y:S04]  /*5d10*/  STS.U16 [R130+0x14800], R10 ;  /* 0x0148000a82007388 */ /* 0x000fe80000000400 */
[----:B------:R-:W-:Y:S04]  /*5d20*/  STS.U16 [R130+0x5c00], R47 ;  /* 0x005c002f82007388 */ /* 0x000fe80000000400 */
[----:B------:R-:W-:Y:S04]  /*5d30*/  STS.U16 [R130+0x13c00], R2 ;  /* 0x013c000282007388 */ /* 0x000fe80000000400 */
[----:B------:R-:W-:Y:S04]  /*5d40*/  STS.U16 [R130+0x6400], R14 ;  /* 0x0064000e82007388 */ /* 0x000fe80000000400 */
[----:B------:R-:W-:Y:S04]  /*5d50*/  STS.U16 [R130+0x16400], R3 ;  /* 0x0164000382007388 */ /* 0x000fe80000000400 */
[----:B------:R0:W-:Y:S04]  /*5d60*/  STS.U16 [R130+0x13800], R18 ;  /* 0x0138001282007388 */ /* 0x0001e80000000400 */
[----:B------:R-:W-:Y:S04]  /*5d70*/  STS.U16 [R130+0x14400], R16 ;  /* 0x0144001082007388 */ /* 0x000fe80000000400 */
[----:B------:R-:W-:Y:S04]  /*5d80*/  STS.U16 [R130+0x12000], R13 ;  /* 0x0120000d82007388 */ /* 0x000fe80000000400 */
[----:B------:R-:W-:Y:S04]  /*5d90*/  STS.U16 [R130+0x12c00], R6 ;  /* 0x012c000682007388 */ /* 0x000fe80000000400 */
[----:B----4-:R-:W-:Y:S04]  /*5da0*/  STL [R1+0x2c], R15 ;  /* 0x00002c0f01007387 */ /* 0x010fe80000100800 */
[----:B------:R-:W-:Y:S04]  /*5db0*/  STS.U16 [R130+0x15c00], R7 ;  /* 0x015c000782007388 */ /* 0x000fe80000000400 */
        /* <DEDUP_REMOVED lines=33> */
[----:B------:R-:W-:Y:S01]  /*5fd0*/  STS.U16 [R130+0x7800], R119 ;  /* 0x0078007782007388 */ /* 0x000fe20000000400 */
[----:B-1----:R-:W-:Y:S01]  /*5fe0*/  IMAD R220, R220, 0x1be, RZ ;  /* 0x000001bedcdc7824 */ /* 0x002fe200078e02ff */
[----:B------:R-:W1:Y:S02]  /*5ff0*/  LDC R232, c[0x0][0x248] ;  /* 0x00009200ffe87b82 */ /* 0x000e640000000800 */
[----:B------:R4:W2:Y:S01]  /*6000*/  LDG.E.U16 R25, desc[UR60][R26.64] ;  /* 0x0000003c1a197981 */ /* 0x0008a2000c1e1500 */
[----:B------:R-:W-:-:S03]  /*6010*/  IADD3 R46, P1, R218, R120, RZ ;  /* 0x00000078da2e7210 */ /* 0x000fc60007f3e0ff */
[----:B---3--:R3:W-:Y:S01]  /*6020*/  STL [R1+0x28], R11 ;  /* 0x0000280b01007387 */ /* 0x0087e20000100800 */
[----:B------:R-:W-:Y:S01]  /*6030*/  IMAD R222, R0, 0x104, RZ ;  /* 0x0000010400de7824 */ /* 0x000fe200078e02ff */
[----:B------:R-:W1:Y:S02]  /*6040*/  LDC R124, c[0x0][0x248] ;  /* 0x00009200ff7c7b82 */ /* 0x000e640000000800 */
[----:B0-----:R-:W3:Y:S01]  /*6050*/  LDG.E.U16 R18, desc[UR60][R122.64] ;  /* 0x0000003c7a127981 */ /* 0x001ee2000c1e1500 */
[----:B----4-:R-:W-:-:S04]  /*6060*/  IADD3 R26, P0, R217, R120, RZ ;  /* 0x00000078d91a7210 */ /* 0x010fc80007f1e0ff */
[-C--:B------:R-:W-:Y:S01]  /*6070*/  LEA.HI.X.SX32 R27, R230, R121.reuse, 0x1, P0 ;  /* 0x00000079e61b7211 */ /* 0x080fe200000f0eff */
[----:B------:R-:W-:Y:S01]  /*6080*/  IMAD R5, R0, 0x95, RZ ;  /* 0x0000009500057824 */ /* 0x000fe200078e02ff */
[-C--:B------:R-:W-:Y:S01]  /*6090*/  IADD3 R10, P0, R216, R120.reuse, RZ ;  /* 0x00000078d80a7210 */ /* 0x080fe20007f1e0ff */
[----:B--2---:R-:W-:Y:S01]  /*60a0*/  IMAD R45, R0, 0x8e, RZ ;  /* 0x0000008e002d7824 */ /* 0x004fe200078e02ff */
[-C--:B------:R-:W-:Y:S01]  /*60b0*/  LEA.HI.X.SX32 R47, R236, R121.reuse, 0x1, P1 ;  /* 0x00000079ec2f7211 */ /* 0x080fe200008f0eff */
[----:B------:R-:W2:Y:S01]  /*60c0*/  LDG.E.U16 R16, desc[UR60][R26.64] ;  /* 0x0000003c1a107981 */ /* 0x000ea2000c1e1500 */
[-C--:B---3--:R-:W-:Y:S01]  /*60d0*/  LEA.HI.X.SX32 R11, R233, R121.reuse, 0x1, P0 ;  /* 0x00000079e90b7211 */ /* 0x088fe200000f0eff */
[----:B------:R-:W-:Y:S01]  /*60e0*/  IMAD R21, R0, 0xb6, RZ ;  /* 0x000000b600157824 */ /* 0x000fe200078e02ff */
[-C--:B------:R-:W-:Y:S01]  /*60f0*/  IADD3 R14, P1, R215, R120.reuse, RZ ;  /* 0x00000078d70e7210 */ /* 0x080fe20007f3e0ff */
[----:B------:R-:W-:Y:S01]  /*6100*/  STL [R1+0x24], R126 ;  /* 0x0000247e01007387 */ /* 0x000fe20000100800 */
[----:B------:R-:W-:Y:S01]  /*6110*/  IADD3 R2, P0, R214, R120, RZ ;  /* 0x00000078d6027210 */ /* 0x000fe20007f1e0ff */
[C---:B------:R-:W-:Y:S01]  /*6120*/  IMAD R19, R0.reuse, 0xbe, RZ ;  /* 0x000000be00137824 */ /* 0x040fe200078e02ff */
[-C--:B------:R-:W-:Y:S01]  /*6130*/  LEA.HI.X.SX32 R15, R237, R121.reuse, 0x1, P1 ;  /* 0x00000079ed0f7211 */ /* 0x080fe200008f0eff */
[----:B------:R0:W3:Y:S01]  /*6140*/  LDG.E.U16 R13, desc[UR60][R46.64] ;  /* 0x0000003c2e0d7981 */ /* 0x0000e2000c1e1500 */
[----:B------:R-:W-:Y:S01]  /*6150*/  LEA.HI.X.SX32 R3, R239, R121, 0x1, P0 ;  /* 0x00000079ef037211 */ /* 0x000fe200000f0eff */
[----:B------:R-:W-:Y:S01]  /*6160*/  IMAD R17, R0, 0xc6, RZ ;  /* 0x000000c600117824 */ /* 0x000fe200078e02ff */
[----:B------:R-:W-:Y:S01]  /*6170*/  LOP3.LUT R9, R12, 0x20, RZ, 0x3c, !PT ;  /* 0x000000200c097812 */ /* 0x000fe200078e3cff */
[----:B------:R-:W4:Y:S01]  /*6180*/  LDL R246, [R1+0x6d4] ;  /* 0x0006d40001f67983 */ /* 0x000f220000100800 */
[----:B------:R-:W1:Y:S03]  /*6190*/  LDC R44, c[0x0][0x248] ;  /* 0x00009200ff2c7b82 */ /* 0x000e660000000800 */
[----:B------:R-:W4:Y:S04]  /*61a0*/  LDG.E.U16 R6, desc[UR60][R10.64] ;  /* 0x0000003c0a067981 */ /* 0x000f28000c1e1500 */
[----:B------:R0:W-:Y:S02]  /*61b0*/  STL [R1+0x20], R4 ;  /* 0x0000200401007387 */ /* 0x0001e40000100800 */
[----:B0-----:R-:W0:Y:S02]  /*61c0*/  LDC R47, c[0x0][0x248] ;  /* 0x00009200ff2f7b82 */ /* 0x001e240000000800 */
[----:B------:R1:W4:Y:S01]  /*61d0*/  LDG.E.U16 R3, desc[UR60][R2.64] ;  /* 0x0000003c02037981 */ /* 0x000322000c1e1500 */
[----:B------:R-:W-:-:S05]  /*61e0*/  IMAD R26, R0, 0xf6, RZ ;  /* 0x000000f6001a7824 */ /* 0x000fca00078e02ff */
[----:B------:R-:W0:Y:S01]  /*61f0*/  LDC R43, c[0x0][0x248] ;  /* 0x00009200ff2b7b82 */ /* 0x000e220000000800 */
[----:B------:R-:W4:Y:S01]  /*6200*/  LDG.E.U16 R4, desc[UR60][R14.64] ;  /* 0x0000003c0e047981 */ /* 0x000f22000c1e1500 */
[----:B-1----:R-:W-:Y:S01]  /*6210*/  LOP3.LUT R2, R12, 0x10, RZ, 0x3c, !PT ;  /* 0x000000100c027812 */ /* 0x002fe200078e3cff */
[----:B------:R-:W-:-:S05]  /*6220*/  IMAD R11, R0, 0xa5, RZ ;  /* 0x000000a5000b7824 */ /* 0x000fca00078e02ff */
[----:B------:R-:W1:Y:S01]  /*6230*/  LDC R48, c[0x0][0x248] ;  /* 0x00009200ff307b82 */ /* 0x000e620000000800 */
[----:B------:R-:W-:-:S07]  /*6240*/  IMAD R24, R0, 0x106, RZ ;  /* 0x0000010600187824 */ /* 0x000fce00078e02ff */
[----:B------:R-:W1:Y:S08]  /*6250*/  LDC R52, c[0x0][0x248] ;  /* 0x00009200ff347b82 */ /* 0x000e700000000800 */
[----:B------:R-:W1:Y:S08]  /*6260*/  LDC R50, c[0x0][0x248] ;  /* 0x00009200ff327b82 */ /* 0x000e700000000800 */
[----:B------:R-:W1:Y:S08]  /*6270*/  LDC R49, c[0x0][0x248] ;  /* 0x00009200ff317b82 */ /* 0x000e700000000800 */
[----:B------:R-:W1:Y:S01]  /*6280*/  LDC R51, c[0x0][0x248] ;  /* 0x00009200ff337b82 */ /* 0x000e620000000800 */
[----:B------:R-:W-:-:S07]  /*6290*/  IMAD R44, R44, 0x126, RZ ;  /* 0x000001262c2c7824 */ /* 0x000fce00078e02ff */
[----:B------:R-:W1:Y:S01]  /*62a0*/  LDC R55, c[0x0][0x248] ;  /* 0x00009200ff377b82 */ /* 0x000e620000000800 */
[----:B0-----:R-:W-:Y:S02]  /*62b0*/  IMAD R43, R43, 0x11e, RZ ;  /* 0x0000011e2b2b7824 */ /* 0x001fe400078e02ff */
[----:B-1----:R-:W-:-:S05]  /*62c0*/  IMAD R48, R48, 0x12c, RZ ;  /* 0x0000012c30307824 */ /* 0x002fca00078e02ff */
[----:B------:R-:W0:Y:S08]  /*62d0*/  LDC R53, c[0x0][0x248] ;  /* 0x00009200ff357b82 */ /* 0x000e300000000800 */
[----:B------:R-:W1:Y:S01]  /*62e0*/  LDC R54, c[0x0][0x248] ;  /* 0x00009200ff367b82 */ /* 0x000e620000000800 */
[----:B------:R-:W-:-:S07]  /*62f0*/  IMAD R52, R52, 0x13c, RZ ;  /* 0x0000013c34347824 */ /* 0x000fce00078e02ff */
[----:B------:R-:W1:Y:S01]  /*6300*/  LDC R56, c[0x0][0x248] ;  /* 0x00009200ff387b82 */ /* 0x000e620000000800 */
[----:B------:R-:W-:Y:S02]  /*6310*/  IMAD R50, R50, 0x136, RZ ;  /* 0x0000013632327824 */ /* 0x000fe400078e02ff */
[----:B------:R-:W-:-:S05]  /*6320*/  IMAD R49, R49, 0x12e, RZ ;  /* 0x0000012e31317824 */ /* 0x000fca00078e02ff */
[----:B------:R-:W1:Y:S01]  /*6330*/  LDC R68, c[0x0][0x248] ;  /* 0x00009200ff447b82 */ /* 0x000e620000000800 */
[----:B------:R-:W-:Y:S02]  /*6340*/  IMAD R51, R51, 0x13e, RZ ;  /* 0x0000013e33337824 */ /* 0x000fe400078e02ff */
[----:B------:R-:W-:-:S05]  /*6350*/  IMAD R55, R55, 0x14e, RZ ;  /* 0x0000014e37377824 */ /* 0x000fca00078e02ff */
[----:B------:R-:W1:Y:S08]  /*6360*/  LDC R69, c[0x0][0x248] ;  /* 0x00009200ff457b82 */ /* 0x000e700000000800 */
[----:B------:R-:W1:Y:S08]  /*6370*/  LDC R126, c[0x0][0x248] ;  /* 0x00009200ff7e7b82 */ /* 0x000e700000000800 */
[----:B------:R-:W1:Y:S01]  /*6380*/  LDC R130, c[0x0][0x248] ;  /* 0x00009200ff827b82 */ /* 0x000e620000000800 */
[----:B------:R-:W-:-:S07]  /*6390*/  IMAD R125, R125, 0x18c, RZ ;  /* 0x0000018c7d7d7824 */ /* 0x000fce00078e02ff */
[----:B------:R-:W1:Y:S08]  /*63a0*/  LDC R236, c[0x0][0x248] ;  /* 0x00009200ffec7b82 */ /* 0x000e700000000800 */
[----:B------:R-:W1:Y:S01]  /*63b0*/  LDC R230, c[0x0][0x248] ;  /* 0x00009200ffe67b82 */ /* 0x000e620000000800 */
[----:B------:R-:W-:Y:S02]  /*63c0*/  IMAD R228, R228, 0x1c6, RZ ;  /* 0x000001c6e4e47824 */ /* 0x000fe400078e02ff */
[----:B------:R-:W-:-:S05]  /*63d0*/  IMAD R232, R232, 0x1e6, RZ ;  /* 0x000001e6e8e87824 */ /* 0x000fca00078e02ff */
        /* <DEDUP_REMOVED lines=14> */
[----:B------:R-:W-:Y:S04]  /*64c0*/  STL [R1+0x1c], R25 ;  /* 0x00001c1901007387 */ /* 0x000fe80000100800 */
[----:B------:R-:W-:Y:S04]  /*64d0*/  STL [R1+0x18], R18 ;  /* 0x0000181201007387 */ /* 0x000fe80000100800 */
[----:B--2---:R-:W-:Y:S04]  /*64e0*/  STL [R1+0x14], R16 ;  /* 0x0000141001007387 */ /* 0x004fe80000100800 */
[----:B---3--:R2:W-:Y:S01]  /*64f0*/  STL [R1+0x10], R13 ;  /* 0x0000100d01007387 */ /* 0x0085e20000100800 */
[----:B----4-:R-:W-:-:S03]  /*6500*/  IMAD.IADD R7, R246, 0x1, R2 ;  /* 0x00000001f6077824 */ /* 0x010fc600078e0202 */
[----:B------:R-:W-:Y:S01]  /*6510*/  STL [R1+0xc], R6 ;  /* 0x00000c0601007387 */ /* 0x000fe20000100800 */
[-C--:B------:R-:W-:Y:S01]  /*6520*/  IADD3 R2, P0, R212, R120.reuse, RZ ;  /* 0x00000078d4027210 */ /* 0x080fe20007f1e0ff */
[----:B--2---:R-:W-:Y:S01]  /*6530*/  IMAD R13, R0, 0xbd, RZ ;  /* 0x000000bd000d7824 */ /* 0x004fe200078e02ff */
[----:B------:R-:W-:Y:S01]  /*6540*/  IADD3 R9, R246, R9, RZ ;  /* 0x00000009f6097210 */ /* 0x000fe20007ffe0ff */
[----:B------:R-:W-:Y:S01]  /*6550*/  STS.U16 [R7+0x10080], R118 ;  /* 0x0100807607007388 */ /* 0x000fe20000000400 */
[C---:B------:R-:W-:Y:S01]  /*6560*/  IMAD R25, R0.reuse, 0xa6, RZ ;  /* 0x000000a600197824 */ /* 0x040fe200078e02ff */
[----:B------:R-:W2:Y:S02]  /*6570*/  LDC R212, c[0x0][0x248] ;  /* 0x00009200ffd47b82 */ /* 0x000ea40000000800 */
[----:B------:R-:W-:Y:S04]  /*6580*/  STL [R1+0x8], R4 ;  /* 0x0000080401007387 */ /* 0x000fe80000100800 */
[----:B------:R3:W-:Y:S02]  /*6590*/  STL [R1+0x4], R3 ;  /* 0x0000040301007387 */ /* 0x0007e40000100800 */
[----:B---3--:R-:W-:Y:S01]  /*65a0*/  IMAD R3, R0, 0x8d, RZ ;  /* 0x0000008d00037824 */ /* 0x008fe200078e02ff */
[----:B------:R-:W-:-:S04]  /*65b0*/  IADD3 R4, P1, R213, R120, RZ ;  /* 0x00000078d5047210 */ /* 0x000fc80007f3e0ff */
[-C--:B------:R-:W-:Y:S01]  /*65c0*/  LEA.HI.X.SX32 R3, R3, R121.reuse, 0x1, P0 ;  /* 0x0000007903037211 */ /* 0x080fe200000f0eff */
[----:B------:R-:W-:Y:S01]  /*65d0*/  STS.U16 [R7+0x10480], R117 ;  /* 0x0104807507007388 */ /* 0x000fe20000000400 */
[----:B------:R-:W-:-:S03]  /*65e0*/  LEA.HI.X.SX32 R5, R5, R121, 0x1, P1 ;  /* 0x0000007905057211 */ /* 0x000fc600008f0eff */
[----:B------:R-:W-:Y:S04]  /*65f0*/  STS.U16 [R7+0x10880], R116 ;  /* 0x0108807407007388 */ /* 0x000fe80000000400 */
[----:B------:R-:W-:Y:S04]  /*6600*/  STS.U16 [R7+0x10c80], R115 ;  /* 0x010c807307007388 */ /* 0x000fe80000000400 */
[----:B------:R-:W-:Y:S04]  /*6610*/  STS.U16 [R7+0x11080], R114 ;  /* 0x0110807207007388 */ /* 0x000fe80000000400 */
[----:B------:R-:W-:Y:S04]  /*6620*/  STS.U16 [R7+0x11480], R113 ;  /* 0x0114807107007388 */ /* 0x000fe80000000400 */
[----:B------:R-:W-:Y:S04]  /*6630*/  STS.U16 [R7+0x11880], R112 ;  /* 0x0118807007007388 */ /* 0x000fe80000000400 */
[----:B------:R3:W-:Y:S04]  /*6640*/  STS.U16 [R7+0x11c80], R111 ;  /* 0x011c806f07007388 */ /* 0x0007e80000000400 */
[----:B------:R4:W-:Y:S04]  /*6650*/  STS.U16 [R7+0x12080], R110 ;  /* 0x0120806e07007388 */ /* 0x0009e80000000400 */
[----:B------:R-:W-:Y:S01]  /*6660*/  STS.U16 [R7+0x12480], R109 ;  /* 0x0124806d07007388 */ /* 0x000fe20000000400 */
[C---:B------:R-:W-:Y:S01]  /*6670*/  IMAD R16, R0.reuse, 0xde, RZ ;  /* 0x000000de00107824 */ /* 0x040fe200078e02ff */
[----:B---3--:R-:W3:Y:S02]  /*6680*/  LDC R111, c[0x0][0x248] ;  /* 0x00009200ff6f7b82 */ /* 0x008ee40000000800 */
[----:B------:R1:W-:Y:S04]  /*6690*/  STS.U16 [R7+0x12880], R108 ;  /* 0x0128806c07007388 */ /* 0x0003e80000000400 */
[----:B------:R-:W-:Y:S01]  /*66a0*/  STS.U16 [R7+0x12c80], R107 ;  /* 0x012c806b07007388 */ /* 0x000fe20000000400 */
[----:B------:R-:W-:Y:S01]  /*66b0*/  IMAD R18, R0, 0xee, RZ ;  /* 0x000000ee00127824 */ /* 0x000fe200078e02ff */
[----:B----4-:R-:W4:Y:S02]  /*66c0*/  LDC R110, c[0x0][0x248] ;  /* 0x00009200ff6e7b82 */ /* 0x010f240000000800 */
[----:B------:R-:W-:Y:S04]  /*66d0*/  STS.U16 [R7+0x13080], R106 ;  /* 0x0130806a07007388 */ /* 0x000fe80000000400 */
[----:B------:R-:W-:Y:S01]  /*66e0*/  STS.U16 [R7+0x13480], R105 ;  /* 0x0134806907007388 */ /* 0x000fe20000000400 */
[----:B0-----:R-:W-:Y:S01]  /*66f0*/  IMAD R53, R53, 0x146, RZ ;  /* 0x0000014635357824 */ /* 0x001fe200078e02ff */
[----:B-1----:R-:W0:Y:S02]  /*6700*/  LDC R108, c[0x0][0x248] ;  /* 0x00009200ff6c7b82 */ /* 0x002e240000000800 */
[----:B------:R-:W-:Y:S04]  /*6710*/  STS.U16 [R7+0x13880], R104 ;  /* 0x0138806807007388 */ /* 0x000fe80000000400 */
[----:B------:R-:W-:Y:S01]  /*6720*/  STS.U16 [R7+0x13c80], R103 ;  /* 0x013c806707007388 */ /* 0x000fe20000000400 */
[----:B------:R-:W-:Y:S01]  /*6730*/  IMAD R54, R54, 0x14c, RZ ;  /* 0x0000014c36367824 */ /* 0x000fe200078e02ff */
[----:B------:R-:W1:Y:S02]  /*6740*/  LDC R109, c[0x0][0x248] ;  /* 0x00009200ff6d7b82 */ /* 0x000e640000000800 */
        /* <DEDUP_REMOVED lines=12> */
[----:B------:R2:W-:Y:S04]  /*6810*/  STS.U16 [R7+0x17080], R90 ;  /* 0x0170805a07007388 */ /* 0x0005e80000000400 */
[----:B------:R3:W-:Y:S04]  /*6820*/  STS.U16 [R7+0x17480], R89 ;  /* 0x0174805907007388 */ /* 0x0007e80000000400 */
[----:B------:R4:W-:Y:S04]  /*6830*/  STS.U16 [R7+0x17880], R88 ;  /* 0x0178805807007388 */ /* 0x0009e80000000400 */
[----:B------:R-:W-:Y:S01]  /*6840*/  STS.U16 [R7+0x80], R135 ;  /* 0x0000808707007388 */ /* 0x000fe20000000400 */
[----:B--2---:R-:W2:Y:S03]  /*6850*/  LDC R90, c[0x0][0x248] ;  /* 0x00009200ff5a7b82 */ /* 0x004ea60000000800 */
[----:B------:R-:W-:Y:S04]  /*6860*/  STS.U16 [R7+0x480], R87 ;  /* 0x0004805707007388 */ /* 0x000fe80000000400 */
[----:B------:R-:W-:Y:S01]  /*6870*/  STS.U16 [R7+0x880], R86 ;  /* 0x0008805607007388 */ /* 0x000fe20000000400 */
[----:B---3--:R-:W3:Y:S03]  /*6880*/  LDC R89, c[0x0][0x248] ;  /* 0x00009200ff597b82 */ /* 0x008ee60000000800 */
[----:B------:R-:W-:Y:S04]  /*6890*/  STS.U16 [R7+0xc80], R85 ;  /* 0x000c805507007388 */ /* 0x000fe80000000400 */
[----:B------:R-:W-:Y:S01]  /*68a0*/  STS.U16 [R7+0x1080], R84 ;  /* 0x0010805407007388 */ /* 0x000fe20000000400 */
[----:B------:R-:W-:Y:S01]  /*68b0*/  IMAD R56, R56, 0x156, RZ ;  /* 0x0000015638387824 */ /* 0x000fe200078e02ff */
[----:B----4-:R-:W4:Y:S02]  /*68c0*/  LDC R88, c[0x0][0x248] ;  /* 0x00009200ff587b82 */ /* 0x010f240000000800 */
        /* <DEDUP_REMOVED lines=12> */
[----:B------:R-:W-:Y:S04]  /*6990*/  STS.U16 [R7+0x4880], R71 ;  /* 0x0048804707007388 */ /* 0x000fe80000000400 */
[----:B------:R1:W-:Y:S04]  /*69a0*/  STS.U16 [R7+0x4c80], R70 ;  /* 0x004c804607007388 */ /* 0x0003e80000000400 */
[----:B------:R-:W-:Y:S01]  /*69b0*/  STS.U16 [R7+0x5080], R132 ;  /* 0x0050808407007388 */ /* 0x000fe20000000400 */
[----:B0-----:R-:W0:Y:S03]  /*69c0*/  LDC R72, c[0x0][0x248] ;  /* 0x00009200ff487b82 */ /* 0x001e260000000800 */
[----:B------:R2:W-:Y:S04]  /*69d0*/  STS.U16 [R7+0x5480], R133 ;  /* 0x0054808507007388 */ /* 0x0005e80000000400 */
[----:B------:R-:W-:Y:S01]  /*69e0*/  STS.U16 [R7+0x5880], R134 ;  /* 0x0058808607007388 */ /* 0x000fe20000000400 */
[----:B-1----:R-:W1:Y:S03]  /*69f0*/  LDC R70, c[0x0][0x248] ;  /* 0x00009200ff467b82 */ /* 0x002e660000000800 */
[----:B------:R-:W-:Y:S04]  /*6a00*/  STS.U16 [R7+0x5c80], R136 ;  /* 0x005c808807007388 */ /* 0x000fe80000000400 */
[----:B------:R-:W-:Y:S01]  /*6a10*/  STS.U16 [R7+0x6080], R137 ;  /* 0x0060808907007388 */ /* 0x000fe20000000400 */
[----:B------:R-:W3:Y:S03]  /*6a20*/  LDC R71, c[0x0][0x248] ;  /* 0x00009200ff477b82 */ /* 0x000ee60000000800 */
        /* <DEDUP_REMOVED lines=9> */
[----:B------:R0:W3:Y:S04]  /*6ac0*/  LDG.E.U16 R252, desc[UR60][R2.64] ;  /* 0x0000003c02fc7981 */ /* 0x0000e8000c1e1500 */
[----:B------:R1:W3:Y:S01]  /*6ad0*/  LDG.E.U16 R251, desc[UR60][R4.64] ;  /* 0x0000003c04fb7981 */ /* 0x0002e2000c1e1500 */
[----:B------:R-:W-:Y:S01]  /*6ae0*/  IMAD R68, R68, 0x15c, RZ ;  /* 0x0000015c44447824 */ /* 0x000fe200078e02ff */
[----:B--2---:R-:W2:Y:S01]  /*6af0*/  LDC R133, c[0x0][0x248] ;  /* 0x00009200ff857b82 */ /* 0x004ea20000000800 */
[----:B----4-:R-:W-:Y:S01]  /*6b00*/  IMAD R7, R0, 0x9d, RZ ;  /* 0x0000009d00077824 */ /* 0x010fe200078e02ff */
[----:B0-----:R-:W-:-:S04]  /*6b10*/  IADD3 R2, P0, R210, R120, RZ ;  /* 0x00000078d2027210 */ /* 0x001fc80007f1e0ff */
[-C--:B------:R-:W-:Y:S01]  /*6b20*/  LEA.HI.X.SX32 R3, R7, R121.reuse, 0x1, P0 ;  /* 0x0000007907037211 */ /* 0x080fe200000f0eff */
[----:B------:R-:W-:Y:S01]  /*6b30*/  IMAD R7, R0, 0xad, RZ ;  /* 0x000000ad00077824 */ /* 0x000fe200078e02ff */
[-C--:B-1----:R-:W-:Y:S01]  /*6b40*/  IADD3 R4, P1, R211, R120.reuse, RZ ;  /* 0x00000078d3047210 */ /* 0x082fe20007f3e0ff */
[----:B------:R-:W-:Y:S01]  /*6b50*/  STS.U16 [R9+0x100], R147 ;  /* 0x0001009309007388 */ /* 0x000fe20000000400 */
[-C--:B------:R-:W-:Y:S01]  /*6b60*/  IADD3 R6, P0, R208, R120.reuse, RZ ;  /* 0x00000078d0067210 */ /* 0x080fe20007f1e0ff */
[----:B------:R-:W-:Y:S01]  /*6b70*/  IMAD R72, R72, 0x16c, RZ ;  /* 0x0000016c48487824 */ /* 0x000fe200078e02ff */
[-C--:B------:R-:W-:Y:S01]  /*6b80*/  LEA.HI.X.SX32 R5, R11, R121.reuse, 0x1, P1 ;  /* 0x000000790b057211 */ /* 0x080fe200008f0eff */
[----:B------:R0:W4:Y:S01]  /*6b90*/  LDG.E.U16 R250, desc[UR60][R2.64] ;  /* 0x0000003c02fa7981 */ /* 0x000122000c1e1500 */
[----:B------:R-:W-:Y:S01]  /*6ba0*/  LEA.HI.X.SX32 R7, R7, R121, 0x1, P0 ;  /* 0x0000007907077211 */ /* 0x000fe200000f0eff */
[----:B------:R-:W-:Y:S01]  /*6bb0*/  IMAD R11, R0, 0xb5, RZ ;  /* 0x000000b5000b7824 */ /* 0x000fe200078e02ff */
[----:B------:R-:W1:Y:S01]  /*6bc0*/  LDC R136, c[0x0][0x248] ;  /* 0x00009200ff887b82 */ /* 0x000e620000000800 */
[----:B------:R3:W4:Y:S04]  /*6bd0*/  LDG.E.U16 R249, desc[UR60][R4.64] ;  /* 0x0000003c04f97981 */ /* 0x000728000c1e1500 */
[----:B------:R3:W4:Y:S01]  /*6be0*/  LDG.E.U16 R247, desc[UR60][R6.64] ;  /* 0x0000003c06f77981 */ /* 0x000722000c1e1500 */
[----:B0-----:R-:W-:Y:S01]  /*6bf0*/  IADD3 R2, P0, R209, R120, RZ ;  /* 0x00000078d1027210 */ /* 0x001fe20007f1e0ff */
[----:B------:R-:W-:-:S02]  /*6c00*/  IMAD R69, R69, 0x15e, RZ ;  /* 0x0000015e45457824 */ /* 0x000fc400078e02ff */
[----:B------:R-:W-:Y:S01]  /*6c10*/  STS.U16 [R9+0x10100], R148 ;  /* 0x0101009409007388 */ /* 0x000fe20000000400 */
[----:B------:R-:W-:Y:S01]  /*6c20*/  IMAD R70, R70, 0x166, RZ ;  /* 0x0000016646467824 */ /* 0x000fe200078e02ff */
[-C--:B------:R-:W-:Y:S01]  /*6c30*/  LEA.HI.X.SX32 R3, R11, R121.reuse, 0x1, P0 ;  /* 0x000000790b037211 */ /* 0x080fe200000f0eff */
[----:B------:R-:W-:Y:S01]  /*6c40*/  IMAD R11, R0, 0xc5, RZ ;  /* 0x000000c5000b7824 */ /* 0x000fe200078e02ff */
[-C--:B---3--:R-:W-:Y:S01]  /*6c50*/  IADD3 R4, P1, R206, R120.reuse, RZ ;  /* 0x00000078ce047210 */ /* 0x088fe20007f3e0ff */
[----:B------:R-:W-:Y:S01]  /*6c60*/  STS.U16 [R9+0x10900], R149 ;  /* 0x0109009509007388 */ /* 0x000fe20000000400 */
[----:B------:R-:W-:Y:S01]  /*6c70*/  IADD3 R6, P0, R207, R120, RZ ;  /* 0x00000078cf067210 */ /* 0x000fe20007f1e0ff */
[----:B------:R-:W-:Y:S01]  /*6c80*/  IMAD R71, R71, 0x16e, RZ ;  /* 0x0000016e47477824 */ /* 0x000fe200078e02ff */
[-C--:B------:R-:W-:Y:S01]  /*6c90*/  LEA.HI.X.SX32 R5, R13, R121.reuse, 0x1, P1 ;  /* 0x000000790d057211 */ /* 0x080fe200008f0eff */
[----:B------:R0:W3:Y:S01]  /*6ca0*/  LDG.E.U16 R245, desc[UR60][R2.64] ;  /* 0x0000003c02f57981 */ /* 0x0000e2000c1e1500 */
[----:B------:R-:W-:Y:S01]  /*6cb0*/  LEA.HI.X.SX32 R7, R11, R121, 0x1, P0 ;  /* 0x000000790b077211 */ /* 0x000fe200000f0eff */
[C---:B------:R-:W-:Y:S01]  /*6cc0*/  IMAD R11, R0.reuse, 0xcd, RZ ;  /* 0x000000cd000b7824 */ /* 0x040fe200078e02ff */
[----:B------:R-:W1:Y:S01]  /*6cd0*/  LDC R142, c[0x0][0x248] ;  /* 0x00009200ff8e7b82 */ /* 0x000e620000000800 */
[----:B------:R2:W3:Y:S01]  /*6ce0*/  LDG.E.U16 R243, desc[UR60][R4.64] ;  /* 0x0000003c04f37981 */ /* 0x0004e2000c1e1500 */
[----:B------:R-:W-:-:S03]  /*6cf0*/  IMAD R13, R0, 0xd5, RZ ;  /* 0x000000d5000d7824 */ /* 0x000fc600078e02ff */
[----:B------:R2:W3:Y:S01]  /*6d00*/  LDG.E.U16 R241, desc[UR60][R6.64] ;  /* 0x0000003c06f17981 */ /* 0x0004e2000c1e1500 */
[-C--:B0-----:R-:W-:Y:S01]  /*6d10*/  IADD3 R2, P0, R204, R120.reuse, RZ ;  /* 0x00000078cc027210 */ /* 0x081fe20007f1e0ff */
[----:B------:R-:W-:Y:S02]  /*6d20*/  IMAD R89, R89, 0x17c, RZ ;  /* 0x0000017c59597824 */ /* 0x000fe400078e02ff */
[----:B------:R0:W-:Y:S01]  /*6d30*/  STS.U16 [R9+0x10d00], R150 ;  /* 0x010d009609007388 */ /* 0x0001e20000000400 */
[----:B------:R-:W-:Y:S01]  /*6d40*/  IMAD R90, R90, 0x17e, RZ ;  /* 0x0000017e5a5a7824 */ /* 0x000fe200078e02ff */
[-C--:B--2---:R-:W-:Y:S01]  /*6d50*/  IADD3 R4, P1, R205, R120.reuse, RZ ;  /* 0x00000078cd047210 */ /* 0x084fe20007f3e0ff */
[----:B------:R-:W-:Y:S01]  /*6d60*/  IMAD R88, R88, 0x176, RZ ;  /* 0x0000017658587824 */ /* 0x000fe200078e02ff */
[-C--:B------:R-:W-:Y:S01]  /*6d70*/  LEA.HI.X.SX32 R3, R11, R121.reuse, 0x1, P0 ;  /* 0x000000790b037211 */ /* 0x080fe200000f0eff */
[----:B------:R-:W-:Y:S01]  /*6d80*/  IMAD R11, R0, 0xdd, RZ ;  /* 0x000000dd000b7824 */ /* 0x000fe200078e02ff */
[-C--:B------:R-:W-:Y:S01]  /*6d90*/  IADD3 R6, P0, R202, R120.reuse, RZ ;  /* 0x00000078ca067210 */ /* 0x080fe20007f1e0ff */
[----:B------:R2:W-:Y:S01]  /*6da0*/  STS.U16 [R9+0x11100], R152 ;  /* 0x0111009809007388 */ /* 0x0005e20000000400 */
[-C--:B------:R-:W-:Y:S01]  /*6db0*/  LEA.HI.X.SX32 R5, R13, R121.reuse, 0x1, P1 ;  /* 0x000000790d057211 */ /* 0x080fe200008f0eff */
[----:B------:R-:W-:Y:S01]  /*6dc0*/  IMAD R108, R108, 0x186, RZ ;  /* 0x000001866c6c7824 */ /* 0x000fe200078e02ff */
[----:B------:R-:W-:Y:S01]  /*6dd0*/  LEA.HI.X.SX32 R7, R11, R121, 0x1, P0 ;  /* 0x000000790b077211 */ /* 0x000fe200000f0eff */
[----:B------:R2:W3:Y:S01]  /*6de0*/  LDG.E.U16 R239, desc[UR60][R2.64] ;  /* 0x0000003c02ef7981 */ /* 0x0004e2000c1e1500 */
[C---:B------:R-:W-:Y:S01]  /*6df0*/  IMAD R11, R0.reuse, 0xe5, RZ ;  /* 0x000000e5000b7824 */ /* 0x040fe200078e02ff */
[----:B0-----:R-:W0:Y:S01]  /*6e00*/  LDC R150, c[0x0][0x248] ;  /* 0x00009200ff967b82 */ /* 0x001e220000000800 */
[----:B------:R-:W-:Y:S01]  /*6e10*/  IMAD R13, R0, 0xed, RZ ;  /* 0x000000ed000d7824 */ /* 0x000fe200078e02ff */
[----:B------:R2:W3:Y:S04]  /*6e20*/  LDG.E.U16 R237, desc[UR60][R4.64] ;  /* 0x0000003c04ed7981 */ /* 0x0004e8000c1e1500 */
[----:B------:R1:W3:Y:S01]  /*6e30*/  LDG.E.U16 R235, desc[UR60][R6.64] ;  /* 0x0000003c06eb7981 */ /* 0x0002e2000c1e1500 */
[-C--:B--2---:R-:W-:Y:S01]  /*6e40*/  IADD3 R2, P0, R203, R120.reuse, RZ ;  /* 0x00000078cb027210 */ /* 0x084fe20007f1e0ff */
[----:B------:R-:W2:Y:S01]  /*6e50*/  LDC R152, c[0x0][0x248] ;  /* 0x00009200ff987b82 */ /* 0x000ea20000000800 */
[----:B------:R-:W-:-:S02]  /*6e60*/  IADD3 R4, P1, R201, R120, RZ ;  /* 0x00000078c9047210 */ /* 0x000fc40007f3e0ff */
[-C--:B------:R-:W-:Y:S01]  /*6e70*/  LEA.HI.X.SX32 R3, R11, R121.reuse, 0x1, P0 ;  /* 0x000000790b037211 */ /* 0x080fe200000f0eff */
[----:B------:R-:W-:Y:S01]  /*6e80*/  IMAD R11, R0, 0xf5, RZ ;  /* 0x000000f5000b7824 */ /* 0x000fe200078e02ff */
[-C--:B------:R-:W-:Y:S01]  /*6e90*/  LEA.HI.X.SX32 R5, R13, R121.reuse, 0x1, P1 ;  /* 0x000000790d057211 */ /* 0x080fe200008f0eff */
[----:B------:R-:W-:Y:S01]  /*6ea0*/  STS.U16 [R9+0x11500], R153 ;  /* 0x0115009909007388 */ /* 0x000fe20000000400 */
[----:B-1----:R-:W-:Y:S01]  /*6eb0*/  IADD3 R6, P0, R200, R120, RZ ;  /* 0x00000078c8067210 */ /* 0x002fe20007f1e0ff */
[----:B------:R-:W-:Y:S01]  /*6ec0*/  IMAD R126, R126, 0x18e, RZ ;  /* 0x0000018e7e7e7824 */ /* 0x000fe200078e02ff */
[----:B------:R-:W1:Y:S01]  /*6ed0*/  LDC R200, c[0x0][0x248] ;  /* 0x00009200ffc87b82 */ /* 0x000e620000000800 */
[----:B------:R0:W3:Y:S01]  /*6ee0*/  LDG.E.U16 R233, desc[UR60][R2.64] ;  /* 0x0000003c02e97981 */ /* 0x0000e2000c1e1500 */
[----:B------:R-:W-:-:S03]  /*6ef0*/  LEA.HI.X.SX32 R7, R11, R121, 0x1, P0 ;  /* 0x000000790b077211 */ /* 0x000fc600000f0eff */
[----:B------:R0:W3:Y:S01]  /*6f00*/  LDG.E.U16 R231, desc[UR60][R4.64] ;  /* 0x0000003c04e77981 */ /* 0x0000e2000c1e1500 */
[----:B------:R-:W-:Y:S02]  /*6f10*/  IMAD R130, R130, 0x196, RZ ;  /* 0x0000019682827824 */ /* 0x000fe400078e02ff */
[----:B------:R-:W-:Y:S01]  /*6f20*/  IMAD R236, R236, 0x1ce, RZ ;  /* 0x000001ceecec7824 */ /* 0x000fe200078e02ff */
[----:B------:R0:W3:Y:S01]  /*6f30*/  LDG.E.U16 R229, desc[UR60][R6.64] ;  /* 0x0000003c06e57981 */ /* 0x0000e2000c1e1500 */
[----:B------:R-:W-:Y:S01]  /*6f40*/  IMAD R230, R230, 0x1de, RZ ;  /* 0x000001dee6e67824 */ /* 0x000fe200078e02ff */
[----:B------:R-:W1:Y:S01]  /*6f50*/  LDC R63, c[0x0][0x248] ;  /* 0x00009200ff3f7b82 */ /* 0x000e620000000800 */
[----:B0-----:R-:W-:Y:S01]  /*6f60*/  IMAD R3, R0, 0xfd, RZ ;  /* 0x000000fd00037824 */ /* 0x001fe200078e02ff */
[----:B------:R-:W-:-:S04]  /*6f70*/  IADD3 R4, P0, R199, R120, RZ ;  /* 0x00000078c7047210 */ /* 0x000fc80007f1e0ff */
[----:B------:R-:W-:Y:S01]  /*6f80*/  LEA.HI.X.SX32 R5, R3, R121, 0x1, P0 ;  /* 0x0000007903057211 */ /* 0x000fe200000f0eff */
[----:B------:R-:W-:Y:S01]  /*6f90*/  IMAD R7, R0, 0xec, RZ ;  /* 0x000000ec00077824 */ /* 0x000fe200078e02ff */
[----:B------:R-:W-:Y:S01]  /*6fa0*/  LOP3.LUT R2, R12, 0x30, RZ, 0x3c, !PT ;  /* 0x000000300c027812 */ /* 0x000fe200078e3cff */
[----:B------:R-:W-:Y:S01]  /*6fb0*/  STS.U16 [R9+0x11900], R154 ;  /* 0x0119009a09007388 */ /* 0x000fe20000000400 */
[----:B------:R-:W-:Y:S01]  /*6fc0*/  IMAD R59, R59, 0x21a, RZ ;  /* 0x0000021a3b3b7824 */ /* 0x000fe200078e02ff */
[----:B------:R-:W0:Y:S01]  /*6fd0*/  LDC R73, c[0x0][0x248] ;  /* 0x00009200ff497b82 */ /* 0x000e220000000800 */
[----:B------:R-:W-:Y:S01]  /*6fe0*/  IADD3 R10, P0, R7, R120, RZ ;  /* 0x00000078070a7210 */ /* 0x000fe20007f1e0ff */
[----:B------:R2:W3:Y:S01]  /*6ff0*/  LDG.E.U16 R227, desc[UR60][R4.64] ;  /* 0x0000003c04e37981 */ /* 0x0004e2000c1e1500 */
[----:B------:R-:W-:-:S03]  /*7000*/  IADD3 R2, R246, R2, RZ ;  /* 0x00000002f6027210 */ /* 0x000fc60007ffe0ff */
[----:B------:R-:W-:Y:S01]  /*7010*/  STS.U16 [R9+0x11d00], R156 ;  /* 0x011d009c09007388 */ /* 0x000fe20000000400 */
[----:B------:R-:W-:Y:S01]  /*7020*/  LEA.HI.X.SX32 R11, R240, R121, 0x1, P0 ;  /* 0x00000079f00b7211 */ /* 0x000fe200000f0eff */
[----:B------:R-:W-:Y:S01]  /*7030*/  IMAD R107, R58, 0x216, RZ ;  /* 0x000002163a6b7824 */ /* 0x000fe200078e02ff */
[----:B------:R-:W1:Y:S01]  /*7040*/  LDC R246, c[0x0][0x248] ;  /* 0x00009200fff67b82 */ /* 0x000e620000000800 */
[----:B------:R-:W-:Y:S01]  /*7050*/  STS.U16 [R9+0x12100], R158 ;  /* 0x0121009e09007388 */ /* 0x000fe20000000400 */
[----:B--2---:R-:W-:-:S03]  /*7060*/  IMAD R5, R0, 0x7e, RZ ;  /* 0x0000007e00057824 */ /* 0x004fc600078e02ff */
[----:B------:R-:W-:Y:S01]  /*7070*/  STS.U16 [R9+0x12500], R160 ;  /* 0x012500a009007388 */ /* 0x000fe20000000400 */
[----:B------:R-:W-:Y:S02]  /*7080*/  IMAD R3, R0, 0x3f, RZ ;  /* 0x0000003f00037824 */ /* 0x000fe400078e02ff */
[----:B------:R-:W-:Y:S01]  /*7090*/  IMAD R61, R46, 0x226, RZ ;  /* 0x000002262e3d7824 */ /* 0x000fe200078e02ff */
[----:B------:R-:W-:Y:S01]  /*70a0*/  STS.U16 [R9+0x12900], R162 ;  /* 0x012900a209007388 */ /* 0x000fe20000000400 */
[----:B------:R-:W-:Y:S01]  /*70b0*/  IMAD R67, R67, 0x238, RZ ;  /* 0x0000023843437824 */ /* 0x000fe200078e02ff */
[----:B------:R-:W2:Y:S02]  /*70c0*/  LDC R75, c[0x0][0x248] ;  /* 0x00009200ff4b7b82 */ /* 0x000ea40000000800 */
[----:B------:R-:W-:Y:S04]  /*70d0*/  STS.U16 [R9+0x12d00], R164 ;  /* 0x012d00a409007388 */ /* 0x000fe80000000400 */
        /* <DEDUP_REMOVED lines=8> */
[----:B------:R-:W-:Y:S02]  /*7160*/  STS.U16 [R9+0x14100], R169 ;  /* 0x014100a909007388 */ /* 0x000fe40000000400 */
[----:B------:R-:W2:Y:S02]  /*7170*/  LDC R91, c[0x0][0x248] ;  /* 0x00009200ff5b7b82 */ /* 0x000ea40000000800 */
[----:B------:R-:W-:Y:S04]  /*7180*/  STS.U16 [R9+0x14500], R170 ;  /* 0x014500aa09007388 */ /* 0x000fe80000000400 */
[----:B------:R-:W-:Y:S02]  /*7190*/  STS.U16 [R9+0x14900], R171 ;  /* 0x014900ab09007388 */ /* 0x000fe40000000400 */
[----:B------:R-:W4:Y:S02]  /*71a0*/  LDC R92, c[0x0][0x248] ;  /* 0x00009200ff5c7b82 */ /* 0x000f240000000800 */
        /* <DEDUP_REMOVED lines=8> */
[----:B------:R-:W3:Y:S02]  /*7230*/  LDC R132, c[0x0][0x248] ;  /* 0x00009200ff847b82 */ /* 0x000ee40000000800 */
        /* <DEDUP_REMOVED lines=27> */
[----:B------:R-:W-:Y:S01]  /*73f0*/  STS.U16 [R9+0x4900], R184 ;  /* 0x004900b809007388 */ /* 0x000fe20000000400 */
[----:B0-----:R-:W-:-:S03]  /*7400*/  IADD3 R28, P2, R224, R120, RZ ;  /* 0x00000078e01c7210 */ /* 0x001fc60007f5e0ff */
        /* <DEDUP_REMOVED lines=14> */
[----:B------:R0:W-:Y:S01]  /*74f0*/  STS.U16 [R9+0x4100], R23 ;  /* 0x0041001709007388 */ /* 0x0001e20000000400 */
[----:B------:R-:W-:Y:S01]  /*7500*/  IADD3 R6, P0, R5, R120, RZ ;  /* 0x0000007805067210 */ /* 0x000fe20007f1e0ff */
[C---:B------:R-:W-:Y:S01]  /*7510*/  IMAD R39, R0.reuse, 0x86, RZ ;  /* 0x0000008600277824 */ /* 0x040fe200078e02ff */
[-C--:B------:R-:W-:Y:S01]  /*7520*/  LEA.HI.X.SX32 R29, R7, R121.reuse, 0x1, P2 ;  /* 0x00000079071d7211 */ /* 0x080fe200010f0eff */
[C---:B------:R-:W-:Y:S01]  /*7530*/  IMAD R31, R0.reuse, 0x96, RZ ;  /* 0x00000096001f7824 */ /* 0x040fe200078e02ff */
[----:B------:R-:W2:Y:S01]  /*7540*/  LDC R40, c[0x0][0x248] ;  /* 0x00009200ff287b82 */ /* 0x000ea20000000800 */
[C---:B0-----:R-:W-:Y:S01]  /*7550*/  IMAD R9, R0.reuse, 0xfc, RZ ;  /* 0x000000fc00097824 */ /* 0x041fe200078e02ff */
[----:B------:R0:W-:Y:S01]  /*7560*/  STS.U16 [R2+0x180], R163 ;  /* 0x000180a302007388 */ /* 0x0001e20000000400 */
[----:B------:R-:W-:Y:S01]  /*7570*/  LEA.HI.X.SX32 R7, R3, R121, 0x1, P0 ;  /* 0x0000007903077211 */ /* 0x000fe200000f0eff */
[----:B------:R-:W-:-:S04]  /*7580*/  IMAD R13, R0, 0x4b, RZ ;  /* 0x0000004b000d7824 */ /* 0x000fc800078e02ff */
[----:B------:R-:W4:Y:S01]  /*7590*/  LDC R41, c[0x0][0x248] ;  /* 0x00009200ff297b82 */ /* 0x000f220000000800 */
[-C--:B------:R-:W-:Y:S01]  /*75a0*/  IADD3 R4, P1, R9, R120.reuse, RZ ;  /* 0x0000007809047210 */ /* 0x080fe20007f3e0ff */
[----:B------:R-:W-:Y:S01]  /*75b0*/  STS.U16 [R2+0x580], R161 ;  /* 0x000580a102007388 */ /* 0x000fe20000000400 */
[C---:B------:R-:W-:Y:S01]  /*75c0*/  IMAD R3, R0.reuse, 0x43, RZ ;  /* 0x0000004300037824 */ /* 0x040fe200078e02ff */
[----:B------:R-:W-:Y:S02]  /*75d0*/  IADD3 R14, P2, R223, R120, RZ ;  /* 0x00000078df0e7210 */ /* 0x000fe40007f5e0ff */
[----:B------:R-:W-:Y:S01]  /*75e0*/  STS.U16 [R2+0x980], R159 ;  /* 0x0009809f02007388 */ /* 0x000fe20000000400 */
[----:B------:R-:W-:Y:S01]  /*75f0*/  LEA.HI.X.SX32 R5, R5, R121, 0x1, P1 ;  /* 0x0000007905057211 */ /* 0x000fe200008f0eff */
[C---:B------:R-:W-:Y:S01]  /*7600*/  IMAD R33, R0.reuse, 0x6b, RZ ;  /* 0x0000006b00217824 */ /* 0x040fe200078e02ff */
[----:B------:R-:W0:Y:S01]  /*7610*/  LDC R42, c[0x0][0x248] ;  /* 0x00009200ff2a7b82 */ /* 0x000e220000000800 */
[----:B------:R3:W-:Y:S04]  /*7620*/  STS.U16 [R2+0xd80], R157 ;  /* 0x000d809d02007388 */ /* 0x0007e80000000400 */
[----:B------:R3:W-:Y:S01]  /*7630*/  STS.U16 [R2+0x1180], R155 ;  /* 0x0011809b02007388 */ /* 0x0007e20000000400 */
[----:B------:R-:W-:-:S02]  /*7640*/  IMAD R35, R0, 0x77, RZ ;  /* 0x0000007700237824 */ /* 0x000fc400078e02ff */
[C---:B------:R-:W-:Y:S01]  /*7650*/  IMAD R37, R0.reuse, 0x7b, RZ ;  /* 0x0000007b00257824 */ /* 0x040fe200078e02ff */
[----:B------:R3:W-:Y:S01]  /*7660*/  STS.U16 [R2+0x1580], R151 ;  /* 0x0015809702007388 */ /* 0x0007e20000000400 */
[----:B------:R-:W-:Y:S01]  /*7670*/  IMAD R192, R0, 0x10c, RZ ;  /* 0x0000010c00c07824 */ /* 0x000fe200078e02ff */
[----:B------:R-:W3:Y:S02]  /*7680*/  LDC R160, c[0x0][0x248] ;  /* 0x00009200ffa07b82 */ /* 0x000ee40000000800 */
[----:B------:R3:W-:Y:S04]  /*7690*/  STS.U16 [R2+0x1980], R145 ;  /* 0x0019809102007388 */ /* 0x0007e80000000400 */
[----:B------:R3:W-:Y:S02]  /*76a0*/  STS.U16 [R2+0x1d80], R22 ;  /* 0x001d801602007388 */ /* 0x0007e40000000400 */
[----:B------:R-:W3:Y:S02]  /*76b0*/  LDC R166, c[0x0][0x248] ;  /* 0x00009200ffa67b82 */ /* 0x000ee40000000800 */
[----:B------:R1:W3:Y:S04]  /*76c0*/  LDG.E.U16 R195, desc[UR60][R10.64] ;  /* 0x0000003c0ac37981 */ /* 0x0002e8000c1e1500 */
[----:B------:R2:W3:Y:S01]  /*76d0*/  LDG.E.U16 R28, desc[UR60][R28.64] ;  /* 0x0000003c1c1c7981 */ /* 0x0004e2000c1e1500 */
[-C--:B------:R-:W-:Y:S01]  /*76e0*/  LEA.HI.X.SX32 R15, R9, R121.reuse, 0x1, P2 ;  /* 0x00000079090f7211 */ /* 0x080fe200010f0eff */
[----:B------:R-:W-:Y:S01]  /*76f0*/  IMAD R133, R133, 0x19c, RZ ;  /* 0x0000019c85857824 */ /* 0x000fe200078e02ff */
[-C--:B------:R-:W-:Y:S01]  /*7700*/  IADD3 R8, P1, R45, R120.reuse, RZ ;  /* 0x000000782d087210 */ /* 0x080fe20007f3e0ff */
[----:B------:R4:W3:Y:S01]  /*7710*/  LDG.E.U16 R223, desc[UR60][R6.64] ;  /* 0x0000003c06df7981 */ /* 0x0008e2000c1e1500 */
[----:B------:R-:W-:Y:S01]  /*7720*/  IMAD R136, R136, 0x19e, RZ ;  /* 0x0000019e88887824 */ /* 0x000fe200078e02ff */
[-C--:B-1----:R-:W-:Y:S01]  /*7730*/  IADD3 R10, P0, R39, R120.reuse, RZ ;  /* 0x00000078270a7210 */ /* 0x082fe20007f1e0ff */
[----:B------:R-:W-:Y:S01]  /*7740*/  IMAD R152, R152, 0x1ac, RZ ;  /* 0x000001ac98987824 */ /* 0x000fe200078e02ff */
[----:B------:R1:W3:Y:S01]  /*7750*/  LDG.E.U16 R189, desc[UR60][R4.64] ;  /* 0x0000003c04bd7981 */ /* 0x0002e2000c1e1500 */
[----:B------:R-:W3:Y:S01]  /*7760*/  LDC R188, c[0x0][0x248] ;  /* 0x00009200ffbc7b82 */ /* 0x000ee20000000800 */
[C---:B--2---:R-:W-:Y:S01]  /*7770*/  IMAD R29, R0.reuse, 0x9e, RZ ;  /* 0x0000009e001d7824 */ /* 0x044fe200078e02ff */
[-C--:B------:R-:W-:Y:S01]  /*7780*/  LEA.HI.X.SX32 R11, R3, R121.reuse, 0x1, P0 ;  /* 0x00000079030b7211 */ /* 0x080fe200000f0eff */
[C---:B------:R-:W-:Y:S01]  /*7790*/  IMAD R9, R0.reuse, 0x47, RZ ;  /* 0x0000004700097824 */ /* 0x040fe200078e02ff */
[----:B------:R-:W2:Y:S01]  /*77a0*/  LDG.E.U16 R27, desc[UR60][R14.64] ;  /* 0x0000003c0e1b7981 */ /* 0x000ea2000c1e1500 */
[----:B------:R-:W-:Y:S01]  /*77b0*/  IMAD R3, R0, 0x4f, RZ ;  /* 0x0000004f00037824 */ /* 0x000fe200078e02ff */
[-C--:B----4-:R-:W-:Y:S01]  /*77c0*/  IADD3 R6, P2, R31, R120.reuse, RZ ;  /* 0x000000781f067210 */ /* 0x090fe20007f5e0ff */
[----:B------:R-:W-:Y:S01]  /*77d0*/  IMAD R142, R142, 0x1a6, RZ ;  /* 0x000001a68e8e7824 */ /* 0x000fe200078e02ff */
[----:B------:R-:W4:Y:S01]  /*77e0*/  LDC R190, c[0x0][0x248] ;  /* 0x00009200ffbe7b82 */ /* 0x000f220000000800 */
[----:B-1----:R-:W-:Y:S01]  /*77f0*/  IADD3 R4, P0, R29, R120, RZ ;  /* 0x000000781d047210 */ /* 0x002fe20007f1e0ff */
[----:B------:R1:W2:Y:S01]  /*7800*/  LDG.E.U16 R221, desc[UR60][R10.64] ;  /* 0x0000003c0add7981 */ /* 0x0002a2000c1e1500 */
[-C--:B------:R-:W-:Y:S01]  /*7810*/  LEA.HI.X.SX32 R9, R9, R121.reuse, 0x1, P1 ;  /* 0x0000007909097211 */ /* 0x080fe200008f0eff */
[----:B------:R-:W-:Y:S01]  /*7820*/  IMAD R23, R0, 0xae, RZ ;  /* 0x000000ae00177824 */ /* 0x000fe200078e02ff */
[----:B------:R-:W-:-:S02]  /*7830*/  LEA.HI.X.SX32 R7, R13, R121, 0x1, P2 ;  /* 0x000000790d077211 */ /* 0x000fc400010f0eff */
[-C--:B------:R-:W-:Y:S01]  /*7840*/  LEA.HI.X.SX32 R5, R3, R121.reuse, 0x1, P0 ;  /* 0x0000007903057211 */ /* 0x080fe200000f0eff */
[----:B------:R-:W-:Y:S01]  /*7850*/  IMAD R3, R0, 0x53, RZ ;  /* 0x0000005300037824 */ /* 0x000fe200078e02ff */
[----:B------:R0:W2:Y:S01]  /*7860*/  LDG.E.U16 R219, desc[UR60][R8.64] ;  /* 0x0000003c08db7981 */ /* 0x0000a2000c1e1500 */
[----:B------:R-:W-:Y:S01]  /*7870*/  IMAD R150, R150, 0x1ae, RZ ;  /* 0x000001ae96967824 */ /* 0x000fe200078e02ff */
[----:B------:R-:W4:Y:S01]  /*7880*/  LDC R198, c[0x0][0x248] ;  /* 0x00009200ffc67b82 */ /* 0x000f220000000800 */
[-C--:B-1----:R-:W-:Y:S01]  /*7890*/  IADD3 R10, P0, R25, R120.reuse, RZ ;  /* 0x00000078190a7210 */ /* 0x082fe20007f1e0ff */
[----:B------:R1:W2:Y:S01]  /*78a0*/  LDG.E.U16 R217, desc[UR60][R6.64] ;  /* 0x0000003c06d97981 */ /* 0x0002a2000c1e1500 */
[C---:B------:R-:W-:Y:S02]  /*78b0*/  IMAD R13, R0.reuse, 0x57, RZ ;  /* 0x00000057000d7824 */ /* 0x040fe400078e02ff */
[C---:B------:R-:W-:Y:S01]  /*78c0*/  IMAD R15, R0.reuse, 0x5b, RZ ;  /* 0x0000005b000f7824 */ /* 0x040fe200078e02ff */
[----:B------:R-:W-:Y:S01]  /*78d0*/  LEA.HI.X.SX32 R11, R3, R121, 0x1, P0 ;  /* 0x00000079030b7211 */ /* 0x000fe200000f0eff */
[----:B------:R1:W2:Y:S01]  /*78e0*/  LDG.E.U16 R215, desc[UR60][R4.64] ;  /* 0x0000003c04d77981 */ /* 0x0002a2000c1e1500 */
[-C--:B0-----:R-:W-:Y:S01]  /*78f0*/  IADD3 R8, P1, R23, R120.reuse, RZ ;  /* 0x0000007817087210 */ /* 0x081fe20007f3e0ff */
[----:B------:R-:W-:Y:S01]  /*7900*/  IMAD R3, R0, 0x5f, RZ ;  /* 0x0000005f00037824 */ /* 0x000fe200078e02ff */
[----:B------:R-:W0:Y:S01]  /*7910*/  LDC R32, c[0x0][0x248] ;  /* 0x00009200ff207b82 */ /* 0x000e220000000800 */
[----:B------:R1:W2:Y:S02]  /*7920*/  LDG.E.U16 R213, desc[UR60][R10.64] ;  /* 0x0000003c0ad57981 */ /* 0x0002a4000c1e1500 */
[----:B-1----:R-:W-:-:S02]  /*7930*/  IADD3 R6, P2, R21, R120, RZ ;  /* 0x0000007815067210 */ /* 0x002fc40007f5e0ff */
[-C--:B------:R-:W-:Y:S02]  /*7940*/  LEA.HI.X.SX32 R9, R13, R121.reuse, 0x1, P1 ;  /* 0x000000790d097211 */ /* 0x080fe400008f0eff */
[-C--:B------:R-:W-:Y:S01]  /*7950*/  IADD3 R4, P0, R19, R120.reuse, RZ ;  /* 0x0000007813047210 */ /* 0x080fe20007f1e0ff */
[----:B------:R-:W1:Y:S01]  /*7960*/  LDC R240, c[0x0][0x248] ;  /* 0x00009200fff07b82 */ /* 0x000e620000000800 */
[-C--:B------:R-:W-:Y:S01]  /*7970*/  LEA.HI.X.SX32 R7, R15, R121.reuse, 0x1, P2 ;  /* 0x000000790f077211 */ /* 0x080fe200010f0eff */
[C---:B------:R-:W-:Y:S01]  /*7980*/  IMAD R15, R0.reuse, 0xce, RZ ;  /* 0x000000ce000f7824 */ /* 0x040fe200078e02ff */
[-C--:B------:R-:W-:Y:S01]  /*7990*/  LEA.HI.X.SX32 R5, R3, R121.reuse, 0x1, P0 ;  /* 0x0000007903057211 */ /* 0x080fe200000f0eff */
[C---:B------:R-:W-:Y:S01]  /*79a0*/  IMAD R3, R0.reuse, 0x63, RZ ;  /* 0x0000006300037824 */ /* 0x040fe200078e02ff */
[----:B------:R-:W-:Y:S01]  /*79b0*/  IADD3 R10, P0, R17, R120, RZ ;  /* 0x00000078110a7210 */ /* 0x000fe20007f1e0ff */
[----:B------:R4:W2:Y:S01]  /*79c0*/  LDG.E.U16 R211, desc[UR60][R8.64] ;  /* 0x0000003c08d37981 */ /* 0x0008a2000c1e1500 */
[C---:B------:R-:W-:Y:S01]  /*79d0*/  IMAD R13, R0.reuse, 0x67, RZ ;  /* 0x00000067000d7824 */ /* 0x040fe200078e02ff */
[----:B------:R-:W1:Y:S01]  /*79e0*/  LDC R38, c[0x0][0x248] ;  /* 0x00009200ff267b82 */ /* 0x000e620000000800 */
[C---:B------:R-:W-:Y:S01]  /*79f0*/  IMAD R14, R0.reuse, 0xd6, RZ ;  /* 0x000000d6000e7824 */ /* 0x040fe200078e02ff */
[----:B------:R-:W-:Y:S01]  /*7a00*/  LEA.HI.X.SX32 R11, R3, R121, 0x1, P0 ;  /* 0x00000079030b7211 */ /* 0x000fe200000f0eff */
[----:B------:R4:W2:Y:S01]  /*7a10*/  LDG.E.U16 R209, desc[UR60][R6.64] ;  /* 0x0000003c06d17981 */ /* 0x0008a2000c1e1500 */
[----:B------:R-:W-:-:S03]  /*7a20*/  IMAD R3, R0, 0x6f, RZ ;  /* 0x0000006f00037824 */ /* 0x000fc600078e02ff */
[----:B------:R4:W2:Y:S02]  /*7a30*/  LDG.E.U16 R207, desc[UR60][R4.64] ;  /* 0x0000003c04cf7981 */ /* 0x0008a4000c1e1500 */
[-C--:B----4-:R-:W-:Y:S01]  /*7a40*/  IADD3 R8, P1, R15, R120.reuse, RZ ;  /* 0x000000780f087210 */ /* 0x090fe20007f3e0ff */
[----:B------:R-:W-:Y:S01]  /*7a50*/  IMAD R246, R246, 0x1f6, RZ ;  /* 0x000001f6f6f67824 */ /* 0x000fe200078e02ff */
[----:B------:R-:W4:Y:S01]  /*7a60*/  LDC R58, c[0x0][0x248] ;  /* 0x00009200ff3a7b82 */ /* 0x000f220000000800 */
[----:B------:R0:W2:Y:S01]  /*7a70*/  LDG.E.U16 R205, desc[UR60][R10.64] ;  /* 0x0000003c0acd7981 */ /* 0x0000a2000c1e1500 */
[-C--:B------:R-:W-:Y:S01]  /*7a80*/  LEA.HI.X.SX32 R9, R13, R121.reuse, 0x1, P1 ;  /* 0x000000790d097211 */ /* 0x080fe200008f0eff */
[----:B------:R-:W-:Y:S01]  /*7a90*/  IMAD R13, R0, 0xe6, RZ ;  /* 0x000000e6000d7824 */ /* 0x000fe200078e02ff */
[-C--:B------:R-:W-:Y:S02]  /*7aa0*/  IADD3 R6, P2, R14, R120.reuse, RZ ;  /* 0x000000780e067210 */ /* 0x080fe40007f5e0ff */
[-C--:B------:R-:W-:Y:S01]  /*7ab0*/  IADD3 R4, P0, R16, R120.reuse, RZ ;  /* 0x0000007810047210 */ /* 0x080fe20007f1e0ff */
[----:B------:R0:W2:Y:S01]  /*7ac0*/  LDG.E.U16 R203, desc[UR60][R8.64] ;  /* 0x0000003c08cb7981 */ /* 0x0000a2000c1e1500 */
[-C--:B------:R-:W-:Y:S01]  /*7ad0*/  LEA.HI.X.SX32 R7, R33, R121.reuse, 0x1, P2 ;  /* 0x0000007921077211 */ /* 0x080fe200010f0eff */
[C---:B------:R-:W-:Y:S01]  /*7ae0*/  IMAD R33, R0.reuse, 0x73, RZ ;  /* 0x0000007300217824 */ /* 0x040fe200078e02ff */
[-C--:B------:R-:W-:Y:S01]  /*7af0*/  LEA.HI.X.SX32 R5, R3, R121.reuse, 0x1, P0 ;  /* 0x0000007903057211 */ /* 0x080fe200000f0eff */
[----:B------:R-:W-:Y:S01]  /*7b00*/  IMAD R3, R0, 0xfe, RZ ;  /* 0x000000fe00037824 */ /* 0x000fe200078e02ff */
[-C--:B0-----:R-:W-:Y:S01]  /*7b10*/  IADD3 R10, P0, R13, R120.reuse, RZ ;  /* 0x000000780d0a7210 */ /* 0x081fe20007f1e0ff */
[----:B------:R0:W2:Y:S01]  /*7b20*/  LDG.E.U16 R201, desc[UR60][R6.64] ;  /* 0x0000003c06c97981 */ /* 0x0000a2000c1e1500 */
[----:B------:R-:W-:Y:S01]  /*7b30*/  IMAD R200, R200, 0x1fc, RZ ;  /* 0x000001fcc8c87824 */ /* 0x000fe200078e02ff */
[----:B------:R-:W4:Y:S01]  /*7b40*/  LDC R46, c[0x0][0x248] ;  /* 0x00009200ff2e7b82 */ /* 0x000f220000000800 */
[----:B------:R-:W-:Y:S01]  /*7b50*/  LEA.HI.X.SX32 R11, R33, R121, 0x1, P0 ;  /* 0x00000079210b7211 */ /* 0x000fe200000f0eff */
[----:B------:R0:W2:Y:S01]  /*7b60*/  LDG.E.U16 R199, desc[UR60][R4.64] ;  /* 0x0000003c04c77981 */ /* 0x0000a2000c1e1500 */
[----:B------:R-:W-:Y:S01]  /*7b70*/  IADD3 R8, P1, R18, R120, RZ ;  /* 0x0000007812087210 */ /* 0x000fe20007f3e0ff */
[----:B------:R-:W-:-:S02]  /*7b80*/  IMAD R40, R40, 0x10e, RZ ;  /* 0x0000010e28287824 */ /* 0x000fc400078e02ff */
[----:B------:R1:W2:Y:S01]  /*7b90*/  LDG.E.U16 R197, desc[UR60][R10.64] ;  /* 0x0000003c0ac57981 */ /* 0x0002a2000c1e1500 */
[-C--:B0-----:R-:W-:Y:S01]  /*7ba0*/  IADD3 R6, P2, R26, R120.reuse, RZ ;  /* 0x000000781a067210 */ /* 0x081fe20007f5e0ff */
[----:B------:R-:W-:Y:S01]  /*7bb0*/  IMAD R63, R63, 0x23e, RZ ;  /* 0x0000023e3f3f7824 */ /* 0x000fe200078e02ff */
[----:B------:R-:W0:Y:S01]  /*7bc0*/  LDC R129, c[0x0][0x248] ;  /* 0x00009200ff817b82 */ /* 0x000e220000000800 */
[C---:B------:R-:W-:Y:S01]  /*7bd0*/  IMAD R5, R0.reuse, 0x7f, RZ ;  /* 0x0000007f00057824 */ /* 0x040fe200078e02ff */
[-C--:B------:R-:W-:Y:S02]  /*7be0*/  IADD3 R4, P0, R3, R120.reuse, RZ ;  /* 0x0000007803047210 */ /* 0x080fe40007f1e0ff */
[-C--:B------:R-:W-:Y:S01]  /*7bf0*/  LEA.HI.X.SX32 R9, R35, R121.reuse, 0x1, P1 ;  /* 0x0000007923097211 */ /* 0x080fe200008f0eff */
[----:B-1----:R-:W-:Y:S01]  /*7c00*/  IMAD R11, R0, 0x83, RZ ;  /* 0x00000083000b7824 */ /* 0x002fe200078e02ff */
[-C--:B------:R-:W-:Y:S01]  /*7c10*/  LEA.HI.X.SX32 R5, R5, R121.reuse, 0x1, P0 ;  /* 0x0000007905057211 */ /* 0x080fe200000f0eff */
[----:B------:R-:W-:Y:S01]  /*7c20*/  IMAD R73, R73, 0x12f, RZ ;  /* 0x0000012f49497824 */ /* 0x000fe200078e02ff */
[-C--:B------:R-:W-:Y:S01]  /*7c30*/  LEA.HI.X.SX32 R7, R37, R121.reuse, 0x1, P2 ;  /* 0x0000007925077211 */ /* 0x080fe200010f0eff */
[----:B------:R-:W-:Y:S01]  /*7c40*/  IMAD R41, R41, 0x116, RZ ;  /* 0x0000011629297824 */ /* 0x000fe200078e02ff */
[-C--:B------:R-:W-:Y:S01]  /*7c50*/  IADD3 R10, P1, R24, R120.reuse, RZ ;  /* 0x00000078180a7210 */ /* 0x080fe20007f3e0ff */
[----:B------:R1:W2:Y:S01]  /*7c60*/  LDG.E.U16 R187, desc[UR60][R4.64] ;  /* 0x0000003c04bb7981 */ /* 0x0002a2000c1e1500 */
[C---:B------:R-:W-:Y:S01]  /*7c70*/  SHF.L.U32 R33, R0.reuse, 0x2, RZ ;  /* 0x0000000200217819 */ /* 0x040fe200000006ff */
[----:B------:R-:W0:Y:S01]  /*7c80*/  LDC R128, c[0x0][0x248] ;  /* 0x00009200ff807b82 */ /* 0x000e220000000800 */
[----:B------:R-:W-:Y:S01]  /*7c90*/  LEA.HI.X.SX32 R11, R11, R121, 0x1, P1 ;  /* 0x000000790b0b7211 */ /* 0x000fe200008f0eff */
[----:B------:R1:W2:Y:S04]  /*7ca0*/  LDG.E.U16 R191, desc[UR60][R6.64] ;  /* 0x0000003c06bf7981 */ /* 0x0002a8000c1e1500 */
[----:B------:R4:W2:Y:S01]  /*7cb0*/  LDG.E.U16 R193, desc[UR60][R8.64] ;  /* 0x0000003c08c17981 */ /* 0x0008a2000c1e1500 */
[----:B-1----:R-:W-:Y:S01]  /*7cc0*/  IMAD R5, R0, 0x87, RZ ;  /* 0x0000008700057824 */ /* 0x002fe200078e02ff */
[----:B------:R-:W-:-:S02]  /*7cd0*/  IADD3 R4, P1, R40, R120, RZ ;  /* 0x0000007828047210 */ /* 0x000fc40007f3e0ff */
[----:B------:R1:W2:Y:S01]  /*7ce0*/  LDG.E.U16 R185, desc[UR60][R10.64] ;  /* 0x0000003c0ab97981 */ /* 0x0002a2000c1e1500 */
[----:B------:R-:W0:Y:S01]  /*7cf0*/  LDC R148, c[0x0][0x248] ;  /* 0x00009200ff947b82 */ /* 0x000e220000000800 */
[-C--:B------:R-:W-:Y:S02]  /*7d00*/  LEA R6, P0, R47, R120.reuse, 0x3 ;  /* 0x000000782f067211 */ /* 0x080fe400078018ff */
[-C--:B------:R-:W-:Y:S02]  /*7d10*/  LEA.HI.X.SX32 R5, R5, R121.reuse, 0x1, P1 ;  /* 0x0000007905057211 */ /* 0x080fe400008f0eff */
[-C--:B------:R-:W-:Y:S01]  /*7d20*/  LEA.HI.X.SX32 R7, R33, R121.reuse, 0x1, P0 ;  /* 0x0000007921077211 */ /* 0x080fe200000f0eff */
[----:B------:R-:W-:Y:S01]  /*7d30*/  IMAD R33, R0, 0x8b, RZ ;  /* 0x0000008b00217824 */ /* 0x000fe200078e02ff */
[-C--:B----4-:R-:W-:Y:S01]  /*7d40*/  IADD3 R8, P2, R192, R120.reuse, RZ ;  /* 0x00000078c0087210 */ /* 0x090fe20007f5e0ff */
[----:B------:R4:W2:Y:S01]  /*7d50*/  LDG.E.U16 R181, desc[UR60][R4.64] ;  /* 0x0000003c04b57981 */ /* 0x0008a2000c1e1500 */
[-C--:B-1----:R-:W-:Y:S01]  /*7d60*/  IADD3 R10, P0, R41, R120.reuse, RZ ;  /* 0x00000078290a7210 */ /* 0x082fe20007f1e0ff */
[----:B------:R-:W-:Y:S01]  /*7d70*/  IMAD R42, R42, 0x11c, RZ ;  /* 0x0000011c2a2a7824 */ /* 0x000fe200078e02ff */
[-C--:B------:R-:W-:Y:S01]  /*7d80*/  LEA.HI.X.SX32 R9, R39, R121.reuse, 0x1, P2 ;  /* 0x0000007927097211 */ /* 0x080fe200010f0eff */
[----:B------:R1:W2:Y:S01]  /*7d90*/  LDG.E.U16 R225, desc[UR60][R6.64] ;  /* 0x0000003c06e17981 */ /* 0x0002a2000c1e1500 */
[----:B------:R-:W-:Y:S01]  /*7da0*/  LEA.HI.X.SX32 R11, R33, R121, 0x1, P0 ;  /* 0x00000079210b7211 */ /* 0x000fe200000f0eff */
[C---:B------:R-:W-:Y:S01]  /*7db0*/  IMAD R35, R0.reuse, 0x8f, RZ ;  /* 0x0000008f00237824 */ /* 0x040fe200078e02ff */
[----:B------:R-:W0:Y:S01]  /*7dc0*/  LDC R39, c[0x0][0x248] ;  /* 0x00009200ff277b82 */ /* 0x000e220000000800 */
[----:B------:R3:W2:Y:S01]  /*7dd0*/  LDG.E.U16 R183, desc[UR60][R8.64] ;  /* 0x0000003c08b77981 */ /* 0x0006a2000c1e1500 */
[----:B----4-:R-:W-:Y:S01]  /*7de0*/  IMAD R5, R0, 0x93, RZ ;  /* 0x0000009300057824 */ /* 0x010fe200078e02ff */
[----:B------:R-:W-:-:S02]  /*7df0*/  IADD3 R4, P0, R44, R120, RZ ;  /* 0x000000782c047210 */ /* 0x000fc40007f1e0ff */
[----:B------:R4:W2:Y:S01]  /*7e00*/  LDG.E.U16 R179, desc[UR60][R10.64] ;  /* 0x0000003c0ab37981 */ /* 0x0008a2000c1e1500 */
[-C--:B-1----:R-:W-:Y:S01]  /*7e10*/  IADD3 R6, P2, R43, R120.reuse, RZ ;  /* 0x000000782b067210 */ /* 0x082fe20007f5e0ff */
[----:B---3--:R-:W-:Y:S01]  /*7e20*/  IMAD R160, R160, 0x1b6, RZ ;  /* 0x000001b6a0a07824 */ /* 0x008fe200078e02ff */
[-C--:B------:R-:W-:Y:S01]  /*7e30*/  LEA.HI.X.SX32 R5, R5, R121.reuse, 0x1, P0 ;  /* 0x0000007905057211 */ /* 0x080fe200000f0eff */
[----:B------:R-:W-:Y:S01]  /*7e40*/  IMAD R166, R166, 0x1bc, RZ ;  /* 0x000001bca6a67824 */ /* 0x000fe200078e02ff */
[-C--:B------:R-:W-:Y:S01]  /*7e50*/  IADD3 R8, P1, R42, R120.reuse, RZ ;  /* 0x000000782a087210 */ /* 0x080fe20007f3e0ff */
[----:B------:R-:W-:Y:S01]  /*7e60*/  IMAD R188, R188, 0x1cc, RZ ;  /* 0x000001ccbcbc7824 */ /* 0x000fe200078e02ff */
[-C--:B------:R-:W-:Y:S01]  /*7e70*/  LEA.HI.X.SX32 R7, R35, R121.reuse, 0x1, P2 ;  /* 0x0000007923077211 */ /* 0x080fe200010f0eff */
[----:B------:R1:W3:Y:S01]  /*7e80*/  LDG.E.U16 R173, desc[UR60][R4.64] ;  /* 0x0000003c04ad7981 */ /* 0x0002e2000c1e1500 */
[-C--:B----4-:R-:W-:Y:S01]  /*7e90*/  IADD3 R10, P0, R48, R120.reuse, RZ ;  /* 0x00000078300a7210 */ /* 0x090fe20007f1e0ff */
[----:B------:R-:W-:Y:S01]  /*7ea0*/  IMAD R190, R190, 0x1dc, RZ ;  /* 0x000001dcbebe7824 */ /* 0x000fe200078e02ff */
[-C--:B------:R-:W-:Y:S01]  /*7eb0*/  LEA.HI.X.SX32 R9, R45, R121.reuse, 0x1, P1 ;  /* 0x000000792d097211 */ /* 0x080fe200008f0eff */
[----:B------:R4:W3:Y:S01]  /*7ec0*/  LDG.E.U16 R175, desc[UR60][R6.64] ;  /* 0x0000003c06af7981 */ /* 0x0008e2000c1e1500 */
[----:B------:R-:W-:Y:S01]  /*7ed0*/  LEA.HI.X.SX32 R11, R31, R121, 0x1, P0 ;  /* 0x000000791f0b7211 */ /* 0x000fe200000f0eff */
[----:B------:R-:W-:Y:S01]  /*7ee0*/  IMAD R35, R0, 0x9b, RZ ;  /* 0x0000009b00237824 */ /* 0x000fe200078e02ff */
[----:B------:R-:W0:Y:S01]  /*7ef0*/  LDC R45, c[0x0][0x248] ;  /* 0x00009200ff2d7b82 */ /* 0x000e220000000800 */
[----:B------:R4:W3:Y:S01]  /*7f00*/  LDG.E.U16 R177, desc[UR60][R8.64] ;  /* 0x0000003c08b17981 */ /* 0x0008e2000c1e1500 */
[----:B-1----:R-:W-:Y:S01]  /*7f10*/  IADD3 R4, P0, R52, R120, RZ ;  /* 0x0000007834047210 */ /* 0x002fe20007f1e0ff */
[----:B------:R-:W-:-:S02]  /*7f20*/  IMAD R33, R0, 0x97, RZ ;  /* 0x0000009700217824 */ /* 0x000fc400078e02ff */
[----:B------:R1:W3:Y:S01]  /*7f30*/  LDG.E.U16 R171, desc[UR60][R10.64] ;  /* 0x0000003c0aab7981 */ /* 0x0002e2000c1e1500 */
[-C--:B----4-:R-:W-:Y:S01]  /*7f40*/  IADD3 R6, P2, R50, R120.reuse, RZ ;  /* 0x0000007832067210 */ /* 0x090fe20007f5e0ff */
[----:B------:R-:W-:Y:S01]  /*7f50*/  IMAD R198, R198, 0x1ec, RZ ;  /* 0x000001ecc6c67824 */ /* 0x000fe200078e02ff */
[-C--:B------:R-:W-:Y:S01]  /*7f60*/  LEA.HI.X.SX32 R5, R29, R121.reuse, 0x1, P0 ;  /* 0x000000791d057211 */ /* 0x080fe200000f0eff */
[----:B------:R-:W-:Y:S01]  /*7f70*/  IMAD R32, R32, 0x1ee, RZ ;  /* 0x000001ee20207824 */ /* 0x000fe200078e02ff */
[-C--:B------:R-:W-:Y:S01]  /*7f80*/  IADD3 R8, P1, R49, R120.reuse, RZ ;  /* 0x0000007831087210 */ /* 0x080fe20007f3e0ff */
[----:B------:R-:W-:Y:S01]  /*7f90*/  IMAD R240, R240, 0x1fe, RZ ;  /* 0x000001fef0f07824 */ /* 0x000fe200078e02ff */
[-C--:B------:R-:W-:Y:S01]  /*7fa0*/  LEA.HI.X.SX32 R7, R35, R121.reuse, 0x1, P2 ;  /* 0x0000007923077211 */ /* 0x080fe200010f0eff */
[----:B------:R4:W3:Y:S01]  /*7fb0*/  LDG.E.U16 R165, desc[UR60][R4.64] ;  /* 0x0000003c04a57981 */ /* 0x0008e2000c1e1500 */
[----:B-1----:R-:W-:Y:S01]  /*7fc0*/  IMAD R11, R0, 0x9f, RZ ;  /* 0x0000009f000b7824 */ /* 0x002fe200078e02ff */
[-C--:B------:R-:W-:Y:S01]  /*7fd0*/  IADD3 R10, P0, R51, R120.reuse, RZ ;  /* 0x00000078330a7210 */ /* 0x080fe20007f1e0ff */
[----:B------:R-:W-:Y:S01]  /*7fe0*/  IMAD R57, R38, 0x20a, RZ ;  /* 0x0000020a26397824 */ /* 0x000fe200078e02ff */
[-C--:B------:R-:W-:Y:S01]  /*7ff0*/  LEA.HI.X.SX32 R9, R33, R121.reuse, 0x1, P1 ;  /* 0x0000007921097211 */ /* 0x080fe200008f0eff */
[----:B------:R1:W3:Y:S01]  /*8000*/  LDG.E.U16 R167, desc[UR60][R6.64] ;  /* 0x0000003c06a77981 */ /* 0x0002e2000c1e1500 */
[----:B------:R-:W-:Y:S01]  /*8010*/  LEA.HI.X.SX32 R11, R11, R121, 0x1, P0 ;  /* 0x000000790b0b7211 */ /* 0x000fe200000f0eff */
[C---:B------:R-:W-:Y:S01]  /*8020*/  IMAD R29, R0.reuse, 0xaf, RZ ;  /* 0x000000af001d7824 */ /* 0x040fe200078e02ff */
[----:B------:R-:W0:Y:S01]  /*8030*/  LDC R33, c[0x0][0x248] ;  /* 0x00009200ff217b82 */ /* 0x000e220000000800 */
[----:B------:R1:W3:Y:S01]  /*8040*/  LDG.E.U16 R169, desc[UR60][R8.64] ;  /* 0x0000003c08a97981 */ /* 0x0002e2000c1e1500 */
[----:B----4-:R-:W-:Y:S01]  /*8050*/  IMAD R5, R0, 0xa7, RZ ;  /* 0x000000a700057824 */ /* 0x010fe200078e02ff */
[----:B------:R-:W-:-:S02]  /*8060*/  IADD3 R4, P0, R55, R120, RZ ;  /* 0x0000007837047210 */ /* 0x000fc40007f1e0ff */
[----:B------:R4:W3:Y:S01]  /*8070*/  LDG.E.U16 R163, desc[UR60][R10.64] ;  /* 0x0000003c0aa37981 */ /* 0x0008e2000c1e1500 */
[----:B-1----:R-:W-:Y:S01]  /*8080*/  IMAD R7, R0, 0xa3, RZ ;  /* 0x000000a300077824 */ /* 0x002fe200078e02ff */
[-C--:B------:R-:W-:Y:S01]  /*8090*/  IADD3 R6, P2, R54, R120.reuse, RZ ;  /* 0x0000007836067210 */ /* 0x080fe20007f5e0ff */
[----:B------:R-:W1:Y:S01]  /*80a0*/  LDC R47, c[0x0][0x248] ;  /* 0x00009200ff2f7b82 */ /* 0x000e620000000800 */
[----:B------:R-:W-:Y:S02]  /*80b0*/  LEA.HI.X.SX32 R5, R5, R121, 0x1, P0 ;  /* 0x0000007905057211 */ /* 0x000fe400000f0eff */
[----:B------:R-:W-:-:S03]  /*80c0*/  IADD3 R8, P1, R53, R120, RZ ;  /* 0x0000007835087210 */ /* 0x000fc60007f3e0ff */
[----:B------:R4:W3:Y:S01]  /*80d0*/  LDG.E.U16 R157, desc[UR60][R4.64] ;  /* 0x0000003c049d7981 */ /* 0x0008e2000c1e1500 */
[-C--:B------:R-:W-:Y:S01]  /*80e0*/  LEA.HI.X.SX32 R9, R7, R121.reuse, 0x1, P1 ;  /* 0x0000007907097211 */ /* 0x080fe200008f0eff */
[----:B------:R-:W2:Y:S01]  /*80f0*/  LDC R156, c[0x0][0x248] ;  /* 0x00009200ff9c7b82 */ /* 0x000ea20000000800 */
[----:B------:R-:W-:Y:S01]  /*8100*/  LEA.HI.X.SX32 R7, R25, R121, 0x1, P2 ;  /* 0x0000007919077211 */ /* 0x000fe200010f0eff */
[----:B------:R-:W-:Y:S01]  /*8110*/  IMAD R25, R0, 0xab, RZ ;  /* 0x000000ab00197824 */ /* 0x000fe200078e02ff */
[-C--:B----4-:R-:W-:Y:S01]  /*8120*/  IADD3 R10, P1, R68, R120.reuse, RZ ;  /* 0x00000078440a7210 */ /* 0x090fe20007f3e0ff */
[----:B------:R4:W3:Y:S01]  /*8130*/  LDG.E.U16 R161, desc[UR60][R8.64] ;  /* 0x0000003c08a17981 */ /* 0x0008e2000c1e1500 */
[----:B------:R-:W-:-:S03]  /*8140*/  IADD3 R4, P0, R56, R120, RZ ;  /* 0x0000007838047210 */ /* 0x000fc60007f1e0ff */
[----:B------:R4:W3:Y:S01]  /*8150*/  LDG.E.U16 R159, desc[UR60][R6.64] ;  /* 0x0000003c069f7981 */ /* 0x0008e2000c1e1500 */
[----:B------:R-:W2:Y:S01]  /*8160*/  LDC R164, c[0x0][0x248] ;  /* 0x00009200ffa47b82 */ /* 0x000ea20000000800 */
[-C--:B------:R-:W-:Y:S01]  /*8170*/  LEA.HI.X.SX32 R5, R25, R121.reuse, 0x1, P0 ;  /* 0x0000007919057211 */ /* 0x080fe200000f0eff */
[----:B------:R-:W-:Y:S01]  /*8180*/  IMAD R31, R0, 0xb3, RZ ;  /* 0x000000b3001f7824 */ /* 0x000fe200078e02ff */
[----:B------:R-:W-:-:S03]  /*8190*/  LEA.HI.X.SX32 R11, R23, R121, 0x1, P1 ;  /* 0x00000079170b7211 */ /* 0x000fc600008f0eff */
[----:B------:R0:W3:Y:S01]  /*81a0*/  LDG.E.U16 R155, desc[UR60][R4.64] ;  /* 0x0000003c049b7981 */ /* 0x0000e2000c1e1500 */
[-C--:B----4-:R-:W-:Y:S01]  /*81b0*/  IADD3 R8, P0, R69, R120.reuse, RZ ;  /* 0x0000007845087210 */ /* 0x090fe20007f1e0ff */
[----:B------:R-:W4:Y:S01]  /*81c0*/  LDC R168, c[0x0][0x248] ;  /* 0x00009200ffa87b82 */ /* 0x000f220000000800 */
[-C--:B------:R-:W-:Y:S01]  /*81d0*/  IADD3 R6, P2, R70, R120.reuse, RZ ;  /* 0x0000007846067210 */ /* 0x080fe20007f5e0ff */
[----:B------:R0:W3:Y:S01]  /*81e0*/  LDG.E.U16 R153, desc[UR60][R10.64] ;  /* 0x0000003c0a997981 */ /* 0x0000e2000c1e1500 */
[----:B------:R-:W-:Y:S02]  /*81f0*/  LEA.HI.X.SX32 R9, R29, R121, 0x1, P0 ;  /* 0x000000791d097211 */ /* 0x000fe400000f0eff */
[----:B0-----:R-:W-:-:S03]  /*8200*/  IADD3 R4, P1, R72, R120, RZ ;  /* 0x0000007848047210 */ /* 0x001fc60007f3e0ff */
[----:B------:R0:W3:Y:S01]  /*8210*/  LDG.E.U16 R151, desc[UR60][R8.64] ;  /* 0x0000003c08977981 */ /* 0x0000e2000c1e1500 */
[-C--:B------:R-:W-:Y:S01]  /*8220*/  LEA.HI.X.SX32 R7, R31, R121.reuse, 0x1, P2 ;  /* 0x000000791f077211 */ /* 0x080fe200010f0eff */
[----:B------:R-:W4:Y:S01]  /*8230*/  LDC R154, c[0x0][0x248] ;  /* 0x00009200ff9a7b82 */ /* 0x000f220000000800 */
[-C--:B------:R-:W-:Y:S01]  /*8240*/  LEA.HI.X.SX32 R5, R21, R121.reuse, 0x1, P1 ;  /* 0x0000007915057211 */ /* 0x080fe200008f0eff */
[C---:B------:R-:W-:Y:S01]  /*8250*/  IMAD R21, R0.reuse, 0xb7, RZ ;  /* 0x000000b700157824 */ /* 0x040fe200078e02ff */
[-C--:B------:R-:W-:Y:S01]  /*8260*/  IADD3 R10, P0, R71, R120.reuse, RZ ;  /* 0x00000078470a7210 */ /* 0x080fe20007f1e0ff */
[----:B------:R1:W3:Y:S03]  /*8270*/  LDG.E.U16 R149, desc[UR60][R6.64] ;  /* 0x0000003c06957981 */ /* 0x0002e6000c1e1500 */
[----:B------:R-:W-:Y:S01]  /*8280*/  LEA.HI.X.SX32 R11, R21, R121, 0x1, P0 ;  /* 0x00000079150b7211 */ /* 0x000fe200000f0eff */
[----:B------:R1:W3:Y:S01]  /*8290*/  LDG.E.U16 R147, desc[UR60][R4.64] ;  /* 0x0000003c04937981 */ /* 0x0002e2000c1e1500 */
[----:B0-----:R-:W-:Y:S01]  /*82a0*/  IMAD R9, R0, 0xbb, RZ ;  /* 0x000000bb00097824 */ /* 0x001fe200078e02ff */
[-C--:B------:R-:W-:Y:S01]  /*82b0*/  IADD3 R8, P1, R88, R120.reuse, RZ ;  /* 0x0000007858087210 */ /* 0x080fe20007f3e0ff */
[----:B------:R-:W0:Y:S01]  /*82c0*/  LDC R158, c[0x0][0x248] ;  /* 0x00009200ff9e7b82 */ /* 0x000e220000000800 */
[----:B------:R1:W3:Y:S02]  /*82d0*/  LDG.E.U16 R145, desc[UR60][R10.64] ;  /* 0x0000003c0a917981 */ /* 0x0002e4000c1e1500 */
[-C--:B-1----:R-:W-:Y:S01]  /*82e0*/  IADD3 R6, P2, R89, R120.reuse, RZ ;  /* 0x0000007859067210 */ /* 0x082fe20007f5e0ff */
[----:B------:R-:W-:Y:S01]  /*82f0*/  IMAD R5, R0, 0xbf, RZ ;  /* 0x000000bf00057824 */ /* 0x000fe200078e02ff */
[----:B------:R-:W-:-:S03]  /*8300*/  IADD3 R4, P0, R90, R120, RZ ;  /* 0x000000785a047210 */ /* 0x000fc60007f1e0ff */
[----:B------:R-:W1:Y:S01]  /*8310*/  LDC R162, c[0x0][0x248] ;  /* 0x00009200ffa27b82 */ /* 0x000e620000000800 */
[-C--:B------:R-:W-:Y:S01]  /*8320*/  LEA.HI.X.SX32 R7, R19, R121.reuse, 0x1, P2 ;  /* 0x0000007913077211 */ /* 0x080fe200010f0eff */
[----:B------:R-:W-:Y:S01]  /*8330*/  IMAD R19, R0, 0xc3, RZ ;  /* 0x000000c300137824 */ /* 0x000fe200078e02ff */
[-C--:B------:R-:W-:Y:S02]  /*8340*/  LEA.HI.X.SX32 R5, R5, R121.reuse, 0x1, P0 ;  /* 0x0000007905057211 */ /* 0x080fe400000f0eff */
[-C--:B------:R-:W-:Y:S01]  /*8350*/  IADD3 R10, P0, R108, R120.reuse, RZ ;  /* 0x000000786c0a7210 */ /* 0x080fe20007f1e0ff */
[----:B------:R4:W3:Y:S01]  /*8360*/  LDG.E.U16 R141, desc[UR60][R6.64] ;  /* 0x0000003c068d7981 */ /* 0x0008e2000c1e1500 */
[-C--:B------:R-:W-:Y:S01]  /*8370*/  LEA.HI.X.SX32 R9, R9, R121.reuse, 0x1, P1 ;  /* 0x0000007909097211 */ /* 0x080fe200008f0eff */
[----:B------:R-:W-:Y:S01]  /*8380*/  IMAD R21, R0, 0xc7, RZ ;  /* 0x000000c700157824 */ /* 0x000fe200078e02ff */
[----:B------:R-:W-:Y:S01]  /*8390*/  LEA.HI.X.SX32 R11, R19, R121, 0x1, P0 ;  /* 0x00000079130b7211 */ /* 0x000fe200000f0eff */
[----:B------:R4:W3:Y:S01]  /*83a0*/  LDG.E.U16 R139, desc[UR60][R4.64] ;  /* 0x0000003c048b7981 */ /* 0x0008e2000c1e1500 */
[----:B------:R-:W1:Y:S03]  /*83b0*/  LDC R170, c[0x0][0x248] ;  /* 0x00009200ffaa7b82 */ /* 0x000e660000000800 */
[----:B------:R4:W3:Y:S02]  /*83c0*/  LDG.E.U16 R143, desc[UR60][R8.64] ;  /* 0x0000003c088f7981 */ /* 0x0008e4000c1e1500 */
[----:B----4-:R-:W-:-:S02]  /*83d0*/  IADD3 R6, P2, R126, R120, RZ ;  /* 0x000000787e067210 */ /* 0x010fc40007f5e0ff */
[----:B------:R4:W3:Y:S01]  /*83e0*/  LDG.E.U16 R137, desc[UR60][R10.64] ;  /* 0x0000003c0a897981 */ /* 0x0008e2000c1e1500 */
[----:B------:R-:W1:Y:S01]  /*83f0*/  LDC R178, c[0x0][0x248] ;  /* 0x00009200ffb27b82 */ /* 0x000e620000000800 */
[----:B------:R-:W-:Y:S01]  /*8400*/  IMAD R5, R0, 0xcb, RZ ;  /* 0x000000cb00057824 */ /* 0x000fe200078e02ff */
[-C--:B------:R-:W-:Y:S02]  /*8410*/  IADD3 R4, P0, R130, R120.reuse, RZ ;  /* 0x0000007882047210 */ /* 0x080fe40007f1e0ff */
[-C--:B------:R-:W-:Y:S02]  /*8420*/  LEA.HI.X.SX32 R7, R21, R121.reuse, 0x1, P2 ;  /* 0x0000007915077211 */ /* 0x080fe400010f0eff */
[-C--:B------:R-:W-:Y:S02]  /*8430*/  IADD3 R8, P1, R125, R120.reuse, RZ ;  /* 0x000000787d087210 */ /* 0x080fe40007f3e0ff */
[-C--:B------:R-:W-:Y:S01]  /*8440*/  LEA.HI.X.SX32 R5, R5, R121.reuse, 0x1, P0 ;  /* 0x0000007905057211 */ /* 0x080fe200000f0eff */
[----:B------:R0:W3:Y:S01]  /*8450*/  LDG.E.U16 R134, desc[UR60][R6.64] ;  /* 0x0000003c06867981 */ /* 0x0000e2000c1e1500 */
[-C--:B------:R-:W-:Y:S01]  /*8460*/  IADD3 R22, P0, R133, R120.reuse, RZ ;  /* 0x0000007885167210 */ /* 0x080fe20007f1e0ff */
[----:B------:R-:W1:Y:S01]  /*8470*/  LDC R182, c[0x0][0x248] ;  /* 0x00009200ffb67b82 */ /* 0x000e620000000800 */
[-C--:B------:R-:W-:Y:S01]  /*8480*/  LEA.HI.X.SX32 R9, R17, R121.reuse, 0x1, P1 ;  /* 0x0000007911097211 */ /* 0x080fe200008f0eff */
[C---:B------:R-:W-:Y:S01]  /*8490*/  IMAD R17, R0.reuse, 0xcf, RZ ;  /* 0x000000cf00117824 */ /* 0x040fe200078e02ff */
[----:B------:R0:W3:Y:S01]  /*84a0*/  LDG.E.U16 R25, desc[UR60][R4.64] ;  /* 0x0000003c04197981 */ /* 0x0000e2000c1e1500 */
[-C--:B------:R-:W-:Y:S01]  /*84b0*/  LEA.HI.X.SX32 R23, R15, R121.reuse, 0x1, P0 ;  /* 0x000000790f177211 */ /* 0x080fe200000f0eff */
[----:B----4-:R-:W-:Y:S01]  /*84c0*/  IMAD R11, R0, 0xd3, RZ ;  /* 0x000000d3000b7824 */ /* 0x010fe200078e02ff */
[-C--:B------:R-:W-:Y:S01]  /*84d0*/  IADD3 R30, P2, R142, R120.reuse, RZ ;  /* 0x000000788e1e7210 */ /* 0x080fe20007f5e0ff */
[----:B------:R4:W3:Y:S01]  /*84e0*/  LDG.E.U16 R135, desc[UR60][R8.64] ;  /* 0x0000003c08877981 */ /* 0x0008e2000c1e1500 */
[-C--:B0-----:R-:W-:Y:S01]  /*84f0*/  IADD3 R6, P1, R136, R120.reuse, RZ ;  /* 0x0000007888067210 */ /* 0x081fe20007f3e0ff */
[----:B------:R-:W-:Y:S01]  /*8500*/  IMAD R34, R33, 0x1d6, RZ ;  /* 0x000001d621227824 */ /* 0x000fe200078e02ff */
[----:B------:R-:W0:Y:S01]  /*8510*/  LDC R174, c[0x0][0x248] ;  /* 0x00009200ffae7b82 */ /* 0x000e220000000800 */
[----:B------:R-:W-:Y:S01]  /*8520*/  IMAD R19, R0, 0xeb, RZ ;  /* 0x000000eb00137824 */ /* 0x000fe200078e02ff */
[----:B------:R-:W-:Y:S01]  /*8530*/  IADD3 R4, P0, R152, R120, RZ ;  /* 0x0000007898047210 */ /* 0x000fe20007f1e0ff */
[----:B------:R4:W3:Y:S01]  /*8540*/  LDG.E.U16 R22, desc[UR60][R22.64] ;  /* 0x0000003c16167981 */ /* 0x0008e2000c1e1500 */
[----:B------:R-:W-:-:S02]  /*8550*/  LEA.HI.X.SX32 R7, R17, R121, 0x1, P1 ;  /* 0x0000007911077211 */ /* 0x000fc400008f0eff */
[-C--:B------:R-:W-:Y:S01]  /*8560*/  LEA.HI.X.SX32 R5, R14, R121.reuse, 0x1, P0 ;  /* 0x000000790e057211 */ /* 0x080fe200000f0eff */
[----:B----4-:R-:W-:Y:S01]  /*8570*/  IMAD R9, R0, 0xd7, RZ ;  /* 0x000000d700097824 */ /* 0x010fe200078e02ff */
[-C--:B------:R-:W-:Y:S01]  /*8580*/  IADD3 R14, P0, R150, R120.reuse, RZ ;  /* 0x00000078960e7210 */ /* 0x080fe20007f1e0ff */
[----:B------:R-:W4:Y:S01]  /*8590*/  LDC R184, c[0x0][0x248] ;  /* 0x00009200ffb87b82 */ /* 0x000f220000000800 */
[----:B------:R-:W-:Y:S01]  /*85a0*/  LEA.HI.X.SX32 R31, R11, R121, 0x1, P2 ;  /* 0x000000790b1f7211 */ /* 0x000fe200010f0eff */
[----:B------:R1:W3:Y:S01]  /*85b0*/  LDG.E.U16 R21, desc[UR60][R4.64] ;  /* 0x0000003c04157981 */ /* 0x0002e2000c1e1500 */
[----:B------:R-:W-:-:S03]  /*85c0*/  IADD3 R8, P1, R160, R120, RZ ;  /* 0x00000078a0087210 */ /* 0x000fc60007f3e0ff */
[----:B------:R1:W3:Y:S01]  /*85d0*/  LDG.E.U16 R11, desc[UR60][R6.64] ;  /* 0x0000003c060b7981 */ /* 0x0002e2000c1e1500 */
[-C--:B------:R-:W-:Y:S01]  /*85e0*/  LEA.HI.X.SX32 R15, R9, R121.reuse, 0x1, P0 ;  /* 0x00000079090f7211 */ /* 0x080fe200000f0eff */
[C---:B------:R-:W-:Y:S01]  /*85f0*/  IMAD R17, R0.reuse, 0xe3, RZ ;  /* 0x000000e300117824 */ /* 0x040fe200078e02ff */
[----:B------:R-:W0:Y:S01]  /*8600*/  LDC R23, c[0x0][0x248] ;  /* 0x00009200ff177b82 */ /* 0x000e220000000800 */
[----:B------:R-:W3:Y:S01]  /*8610*/  LDG.E.U16 R30, desc[UR60][R30.64] ;  /* 0x0000003c1e1e7981 */ /* 0x000ee2000c1e1500 */
[----:B-1----:R-:W-:Y:S01]  /*8620*/  IMAD R5, R0, 0xdf, RZ ;  /* 0x000000df00057824 */ /* 0x002fe200078e02ff */
[----:B------:R-:W-:Y:S02]  /*8630*/  IADD3 R4, P0, R220, R120, RZ ;  /* 0x00000078dc047210 */ /* 0x000fe40007f1e0ff */
[----:B------:R-:W3:Y:S01]  /*8640*/  LDG.E.U16 R10, desc[UR60][R14.64] ;  /* 0x0000003c0e0a7981 */ /* 0x000ee2000c1e1500 */
[----:B------:R-:W-:Y:S01]  /*8650*/  IMAD R7, R0, 0xdb, RZ ;  /* 0x000000db00077824 */ /* 0x000fe200078e02ff */
[-C--:B------:R-:W-:Y:S01]  /*8660*/  LEA.HI.X.SX32 R5, R5, R121.reuse, 0x1, P0 ;  /* 0x0000007905057211 */ /* 0x080fe200000f0eff */
[----:B------:R-:W1:Y:S03]  /*8670*/  LDC R180, c[0x0][0x248] ;  /* 0x00009200ffb47b82 */ /* 0x000e660000000800 */
[----:B------:R-:W-:-:S02]  /*8680*/  LEA.HI.X.SX32 R9, R7, R121, 0x1, P1 ;  /* 0x0000007907097211 */ /* 0x000fc400008f0eff */
[----:B------:R-:W-:-:S03]  /*8690*/  IADD3 R6, P2, R166, R120, RZ ;  /* 0x00000078a6067210 */ /* 0x000fc60007f5e0ff */
[----:B------:R-:W3:Y:S01]  /*86a0*/  LDG.E.U16 R29, desc[UR60][R8.64] ;  /* 0x0000003c081d7981 */ /* 0x000ee2000c1e1500 */
[----:B------:R-:W-:Y:S01]  /*86b0*/  LEA.HI.X.SX32 R7, R16, R121, 0x1, P2 ;  /* 0x0000007910077211 */ /* 0x000fe200010f0eff */
[----:B------:R-:W1:Y:S01]  /*86c0*/  LDC R176, c[0x0][0x248] ;  /* 0x00009200ffb07b82 */ /* 0x000e620000000800 */
[----:B------:R-:W-:-:S03]  /*86d0*/  IADD3 R16, P1, R188, R120, RZ ;  /* 0x00000078bc107210 */ /* 0x000fc60007f3e0ff */
[----:B------:R-:W3:Y:S04]  /*86e0*/  LDG.E.U16 R20, desc[UR60][R6.64] ;  /* 0x0000003c06147981 */ /* 0x000ee8000c1e1500 */
[----:B------:R4:W3:Y:S01]  /*86f0*/  LDG.E.U16 R9, desc[UR60][R4.64] ;  /* 0x0000003c04097981 */ /* 0x0008e2000c1e1500 */
[----:B------:R-:W1:Y:S08]  /*8700*/  LDC R172, c[0x0][0x248] ;  /* 0x00009200ffac7b82 */ /* 0x000e700000000800 */
[----:B------:R-:W1:Y:S01]  /*8710*/  LDC R186, c[0x0][0x248] ;  /* 0x00009200ffba7b82 */ /* 0x000e620000000800 */
[----:B----4-:R-:W-:-:S02]  /*8720*/  IADD3 R4, P0, R228, R120, RZ ;  /* 0x00000078e4047210 */ /* 0x010fc40007f1e0ff */
[-C--:B------:R-:W-:Y:S02]  /*8730*/  IADD3 R6, P2, R34, R120.reuse, RZ ;  /* 0x0000007822067210 */ /* 0x080fe40007f5e0ff */
[-C--:B------:R-:W-:Y:S02]  /*8740*/  LEA.HI.X.SX32 R5, R17, R121.reuse, 0x1, P0 ;  /* 0x0000007911057211 */ /* 0x080fe400000f0eff */
[-C--:B------:R-:W-:Y:S01]  /*8750*/  LEA.HI.X.SX32 R17, R13, R121.reuse, 0x1, P1 ;  /* 0x000000790d117211 */ /* 0x080fe200008f0eff */
[----:B------:R-:W-:Y:S01]  /*8760*/  IMAD R15, R0, 0xe7, RZ ;  /* 0x000000e7000f7824 */ /* 0x000fe200078e02ff */
[-C--:B------:R-:W-:Y:S01]  /*8770*/  LEA.HI.X.SX32 R7, R19, R121.reuse, 0x1, P2 ;  /* 0x0000007913077211 */ /* 0x080fe200010f0eff */
[----:B------:R4:W3:Y:S01]  /*8780*/  LDG.E.U16 R13, desc[UR60][R4.64] ;  /* 0x0000003c040d7981 */ /* 0x0008e2000c1e1500 */
[----:B------:R-:W-:Y:S01]  /*8790*/  IADD3 R14, P0, R236, R120, RZ ;  /* 0x00000078ec0e7210 */ /* 0x000fe20007f1e0ff */
[----:B------:R-:W1:Y:S02]  /*87a0*/  LDC R194, c[0x0][0x248] ;  /* 0x00009200ffc27b82 */ /* 0x000e640000000800 */
[----:B------:R0:W3:Y:S01]  /*87b0*/  LDG.E.U16 R19, desc[UR60][R16.64] ;  /* 0x0000003c10137981 */ /* 0x0000e2000c1e1500 */
[----:B------:R-:W-:Y:S01]  /*87c0*/  LEA.HI.X.SX32 R15, R15, R121, 0x1, P0 ;  /* 0x000000790f0f7211 */ /* 0x000fe200000f0eff */
[----:B------:R-:W-:-:S02]  /*87d0*/  IMAD R33, R0, 0xef, RZ ;  /* 0x000000ef00217824 */ /* 0x000fc400078e02ff */
[----:B------:R0:W3:Y:S01]  /*87e0*/  LDG.E.U16 R31, desc[UR60][R6.64] ;  /* 0x0000003c061f7981 */ /* 0x0000e2000c1e1500 */
[-C--:B----4-:R-:W-:Y:S01]  /*87f0*/  IADD3 R4, P1, R190, R120.reuse, RZ ;  /* 0x00000078be047210 */ /* 0x090fe20007f3e0ff */
[----:B------:R-:W4:Y:S02]  /*8800*/  LDC R204, c[0x0][0x248] ;  /* 0x00009200ffcc7b82 */ /* 0x000f240000000800 */
[----:B------:R0:W3:Y:S02]  /*8810*/  LDG.E.U16 R8, desc[UR60][R14.64] ;  /* 0x0000003c0e087981 */ /* 0x0000e4000c1e1500 */
[-C--:B0-----:R-:W-:Y:S02]  /*8820*/  IADD3 R16, P2, R198, R120.reuse, RZ ;  /* 0x00000078c6107210 */ /* 0x081fe40007f5e0ff */
[-C--:B------:R-:W-:Y:S02]  /*8830*/  LEA.HI.X.SX32 R5, R18, R121.reuse, 0x1, P1 ;  /* 0x0000007912057211 */ /* 0x080fe400008f0eff */
[-C--:B------:R-:W-:Y:S01]  /*8840*/  IADD3 R6, P0, R230, R120.reuse, RZ ;  /* 0x00000078e6067210 */ /* 0x080fe20007f1e0ff */
[----:B------:R-:W0:Y:S01]  /*8850*/  LDC R202, c[0x0][0x248] ;  /* 0x00009200ffca7b82 */ /* 0x000e220000000800 */
[-C--:B------:R-:W-:Y:S01]  /*8860*/  LEA.HI.X.SX32 R17, R26, R121.reuse, 0x1, P2 ;  /* 0x000000791a117211 */ /* 0x080fe200010f0eff */
[----:B------:R1:W3:Y:S01]  /*8870*/  LDG.E.U16 R18, desc[UR60][R4.64] ;  /* 0x0000003c04127981 */ /* 0x0002e2000c1e1500 */
[-C--:B------:R-:W-:Y:S01]  /*8880*/  LEA.HI.X.SX32 R7, R33, R121.reuse, 0x1, P0 ;  /* 0x0000007921077211 */ /* 0x080fe200000f0eff */
[----:B------:R-:W-:Y:S01]  /*8890*/  IMAD R15, R0, 0xf3, RZ ;  /* 0x000000f3000f7824 */ /* 0x000fe200078e02ff */
[-C--:B------:R-:W-:Y:S01]  /*88a0*/  IADD3 R14, P1, R232, R120.reuse, RZ ;  /* 0x00000078e80e7210 */ /* 0x080fe20007f3e0ff */
[----:B------:R-:W-:Y:S01]  /*88b0*/  IMAD R45, R45, 0x208, RZ ;  /* 0x000002082d2d7824 */ /* 0x000fe200078e02ff */
[----:B------:R-:W3:Y:S01]  /*88c0*/  LDG.E.U16 R17, desc[UR60][R16.64] ;  /* 0x0000003c10117981 */ /* 0x000ee2000c1e1500 */
[----:B------:R-:W4:Y:S01]  /*88d0*/  LDC R26, c[0x0][0x248] ;  /* 0x00009200ff1a7b82 */ /* 0x000f220000000800 */
[----:B-1----:R-:W-:Y:S01]  /*88e0*/  IMAD R5, R0, 0xf7, RZ ;  /* 0x000000f700057824 */ /* 0x002fe200078e02ff */
[----:B------:R-:W-:Y:S01]  /*88f0*/  IADD3 R4, P0, R32, R120, RZ ;  /* 0x0000007820047210 */ /* 0x000fe20007f1e0ff */
[----:B------:R-:W3:Y:S05]  /*8900*/  LDG.E.U16 R7, desc[UR60][R6.64] ;  /* 0x0000003c06077981 */ /* 0x000eea000c1e1500 */
[----:B------:R-:W1:Y:S01]  /*8910*/  LDC R208, c[0x0][0x248] ;  /* 0x00009200ffd07b82 */ /* 0x000e620000000800 */
[-C--:B------:R-:W-:Y:S01]  /*8920*/  LEA.HI.X.SX32 R5, R5, R121.reuse, 0x1, P0 ;  /* 0x0000007905057211 */ /* 0x080fe200000f0eff */
[----:B------:R-:W-:Y:S01]  /*8930*/  IMAD R33, R0, 0xfb, RZ ;  /* 0x000000fb00217824 */ /* 0x000fe200078e02ff */
[----:B------:R-:W-:-:S02]  /*8940*/  LEA.HI.X.SX32 R15, R15, R121, 0x1, P1 ;  /* 0x000000790f0f7211 */ /* 0x000fc400008f0eff */
[-C--:B------:R-:W-:Y:S01]  /*8950*/  IADD3 R36, P0, R246, R120.reuse, RZ ;  /* 0x00000078f6247210 */ /* 0x080fe20007f1e0ff */
[----:B------:R0:W3:Y:S01]  /*8960*/  LDG.E.U16 R6, desc[UR60][R4.64] ;  /* 0x0000003c04067981 */ /* 0x0000e2000c1e1500 */
[----:B------:R-:W-:Y:S01]  /*8970*/  IADD3 R34, P1, R200, R120, RZ ;  /* 0x00000078c8227210 */ /* 0x000fe20007f3e0ff */
[----:B------:R-:W1:Y:S01]  /*8980*/  LDC R206, c[0x0][0x248] ;  /* 0x00009200ffce7b82 */ /* 0x000e620000000800 */
[-C--:B------:R-:W-:Y:S01]  /*8990*/  LEA.HI.X.SX32 R37, R33, R121.reuse, 0x1, P0 ;  /* 0x0000007921257211 */ /* 0x080fe200000f0eff */
[----:B------:R0:W3:Y:S01]  /*89a0*/  LDG.E.U16 R14, desc[UR60][R14.64] ;  /* 0x0000003c0e0e7981 */ /* 0x0000e2000c1e1500 */
[----:B------:R-:W-:-:S03]  /*89b0*/  LEA.HI.X.SX32 R35, R3, R121, 0x1, P1 ;  /* 0x0000007903237211 */ /* 0x000fc600008f0eff */
[----:B------:R0:W3:Y:S02]  /*89c0*/  LDG.E.U16 R3, desc[UR60][R36.64] ;  /* 0x0000003c24037981 */ /* 0x0000e4000c1e1500 */
[----:B0-----:R-:W-:Y:S01]  /*89d0*/  IMAD R5, R23, 0x206, RZ ;  /* 0x0000020617057824 */ /* 0x001fe200078e02ff */
[----:B------:R-:W0:Y:S01]  /*89e0*/  LDC R196, c[0x0][0x248] ;  /* 0x00009200ffc47b82 */ /* 0x000e220000000800 */
[----:B------:R-:W-:Y:S01]  /*89f0*/  IMAD R23, R0, 0x103, RZ ;  /* 0x0000010300177824 */ /* 0x000fe200078e02ff */
[-C--:B------:R-:W-:Y:S01]  /*8a00*/  IADD3 R4, P2, R240, R120.reuse, RZ ;  /* 0x00000078f0047210 */ /* 0x080fe20007f5e0ff */
[C---:B------:R-:W-:Y:S01]  /*8a10*/  IMAD R15, R0.reuse, 0xff, RZ ;  /* 0x000000ff000f7824 */ /* 0x040fe200078e02ff */
[-C--:B------:R-:W-:Y:S01]  /*8a20*/  IADD3 R32, P0, R5, R120.reuse, RZ ;  /* 0x0000007805207210 */ /* 0x080fe20007f1e0ff */
[----:B------:R4:W3:Y:S01]  /*8a30*/  LDG.E.U16 R16, desc[UR60][R34.64] ;  /* 0x0000003c22107981 */ /* 0x0008e2000c1e1500 */
[----:B------:R-:W-:Y:S02]  /*8a40*/  IMAD R37, R39, 0x20e, RZ ;  /* 0x0000020e27257824 */ /* 0x000fe400078e02ff */
[-C--:B------:R-:W-:Y:S01]  /*8a50*/  LEA.HI.X.SX32 R33, R23, R121.reuse, 0x1, P0 ;  /* 0x0000007917217211 */ /* 0x080fe200000f0eff */
[----:B------:R-:W0:Y:S01]  /*8a60*/  LDC R210, c[0x0][0x248] ;  /* 0x00009200ffd27b82 */ /* 0x000e220000000800 */
[----:B------:R-:W-:Y:S01]  /*8a70*/  LEA.HI.X.SX32 R5, R15, R121, 0x1, P2 ;  /* 0x000000790f057211 */ /* 0x000fe200010f0eff */
[----:B------:R-:W-:Y:S01]  /*8a80*/  IMAD R15, R0, 0x105, RZ ;  /* 0x00000105000f7824 */ /* 0x000fe200078e02ff */
[-C--:B------:R-:W-:Y:S01]  /*8a90*/  IADD3 R38, P0, R45, R120.reuse, RZ ;  /* 0x000000782d267210 */ /* 0x080fe20007f1e0ff */
[----:B------:R2:W3:Y:S01]  /*8aa0*/  LDG.E.U16 R23, desc[UR60][R32.64] ;  /* 0x0000003c20177981 */ /* 0x0004e2000c1e1500 */
[----:B------:R-:W-:Y:S01]  /*8ab0*/  IADD3 R36, P1, R57, R120, RZ ;  /* 0x0000007839247210 */ /* 0x000fe20007f3e0ff */
[----:B----4-:R-:W-:-:S02]  /*8ac0*/  IMAD R35, R26, 0x20c, RZ ;  /* 0x0000020c1a237824 */ /* 0x010fc400078e02ff */
[----:B------:R-:W4:Y:S01]  /*8ad0*/  LDC R57, c[0x0][0x248] ;  /* 0x00009200ff397b82 */ /* 0x000f220000000800 */
[-C--:B------:R-:W-:Y:S01]  /*8ae0*/  LEA.HI.X.SX32 R39, R222, R121.reuse, 0x1, P0 ;  /* 0x00000079de277211 */ /* 0x080fe200000f0eff */
[----:B------:R-:W3:Y:S01]  /*8af0*/  LDG.E.U16 R5, desc[UR60][R4.64] ;  /* 0x0000003c04057981 */ /* 0x000ee2000c1e1500 */
[-C--:B------:R-:W-:Y:S02]  /*8b00*/  IADD3 R34, P0, R35, R120.reuse, RZ ;  /* 0x0000007823227210 */ /* 0x080fe40007f1e0ff */
[----:B--2---:R-:W-:Y:S01]  /*8b10*/  IADD3 R32, P2, R37, R120, RZ ;  /* 0x0000007825207210 */ /* 0x004fe20007f5e0ff */
[----:B------:R2:W3:Y:S01]  /*8b20*/  LDG.E.U16 R26, desc[UR60][R38.64] ;  /* 0x0000003c261a7981 */ /* 0x0004e2000c1e1500 */
[-C--:B------:R-:W-:Y:S01]  /*8b30*/  LEA.HI.X.SX32 R37, R15, R121.reuse, 0x1, P1 ;  /* 0x000000790f257211 */ /* 0x080fe200008f0eff */
[----:B------:R-:W-:Y:S01]  /*8b40*/  IMAD R33, R0, 0x107, RZ ;  /* 0x0000010700217824 */ /* 0x000fe200078e02ff */
[-C--:B------:R-:W-:Y:S01]  /*8b50*/  LEA.HI.X.SX32 R35, R24, R121.reuse, 0x1, P0 ;  /* 0x0000007918237211 */ /* 0x080fe200000f0eff */
[----:B------:R-:W1:Y:S02]  /*8b60*/  LDC R45, c[0x0][0x248] ;  /* 0x00009200ff2d7b82 */ /* 0x000e640000000800 */
[----:B------:R0:W3:Y:S01]  /*8b70*/  LDG.E.U16 R24, desc[UR60][R36.64] ;  /* 0x0000003c24187981 */ /* 0x0000e2000c1e1500 */
[----:B------:R-:W-:-:S05]  /*8b80*/  LEA.HI.X.SX32 R33, R33, R121, 0x1, P2 ;  /* 0x0000007921217211 */ /* 0x000fca00010f0eff */
[----:B--2---:R-:W2:Y:S01]  /*8b90*/  LDC R38, c[0x0][0x248] ;  /* 0x00009200ff267b82 */ /* 0x004ea20000000800 */
[----:B------:R0:W3:Y:S07]  /*8ba0*/  LDG.E.U16 R15, desc[UR60][R34.64] ;  /* 0x0000003c220f7981 */ /* 0x0000ee000c1e1500 */
[----:B------:R-:W2:Y:S01]  /*8bb0*/  LDC R39, c[0x0][0x248] ;  /* 0x00009200ff277b82 */ /* 0x000ea20000000800 */
[----:B------:R0:W3:Y:S07]  /*8bc0*/  LDG.E.U16 R4, desc[UR60][R32.64] ;  /* 0x0000003c20047981 */ /* 0x0000ee000c1e1500 */
[----:B0-----:R-:W0:Y:S01]  /*8bd0*/  LDC R36, c[0x0][0x248] ;  /* 0x00009200ff247b82 */ /* 0x001e220000000800 */
[----:B------:R-:W-:Y:S01]  /*8be0*/  IMAD R35, R60, 0x21c, RZ ;  /* 0x0000021c3c237824 */ /* 0x000fe200078e02ff */
[----:B------:R-:W-:Y:S01]  /*8bf0*/  IADD3 R84, P1, R59, R120, RZ ;  /* 0x000000783b547210 */ /* 0x000fe20007f3e0ff */
[----:B------:R-:W-:-:S05]  /*8c00*/  IMAD R32, R0, 0x10b, RZ ;  /* 0x0000010b00207824 */ /* 0x000fca00078e02ff */
[----:B------:R-:W0:Y:S01]  /*8c10*/  LDC R37, c[0x0][0x248] ;  /* 0x00009200ff257b82 */ /* 0x000e220000000800 */
[-C--:B------:R-:W-:Y:S01]  /*8c20*/  IADD3 R106, P0, R107, R120.reuse, RZ ;  /* 0x000000786b6a7210 */ /* 0x080fe20007f1e0ff */
[----:B------:R-:W-:Y:S01]  /*8c30*/  IMAD R47, R47, 0x21e, RZ ;  /* 0x0000021e2f2f7824 */ /* 0x000fe200078e02ff */
[----:B------:R-:W-:Y:S01]  /*8c40*/  IADD3 R34, P2, R35, R120, RZ ;  /* 0x0000007823227210 */ /* 0x000fe20007f5e0ff */
[----:B----4-:R-:W-:-:S04]  /*8c50*/  IMAD R57, R57, 0x10f, RZ ;  /* 0x0000010f39397824 */ /* 0x010fc800078e02ff */
[----:B------:R-:W4:Y:S01]  /*8c60*/  LDC R59, c[0x0][0x248] ;  /* 0x00009200ff3b7b82 */ /* 0x000f220000000800 */
[-C--:B------:R-:W-:Y:S01]  /*8c70*/  LEA.HI.X.SX32 R107, R32, R121.reuse, 0x1, P0 ;  /* 0x00000079206b7211 */ /* 0x080fe200000f0eff */
[----:B------:R-:W-:Y:S01]  /*8c80*/  IMAD R0, R0, 0x10d, RZ ;  /* 0x0000010d00007824 */ /* 0x000fe200078e02ff */
[-C--:B------:R-:W-:Y:S02]  /*8c90*/  IADD3 R32, P0, R47, R120.reuse, RZ ;  /* 0x000000782f207210 */ /* 0x080fe40007f1e0ff */
[-C--:B------:R-:W-:Y:S01]  /*8ca0*/  LEA.HI.X.SX32 R35, R40, R121.reuse, 0x1, P2 ;  /* 0x0000007928237211 */ /* 0x080fe200010f0eff */
[----:B-1----:R-:W-:Y:S01]  /*8cb0*/  IMAD R45, R45, 0x228, RZ ;  /* 0x000002282d2d7824 */ /* 0x002fe200078e02ff */
[-C--:B------:R-:W-:Y:S01]  /*8cc0*/  LEA.HI.X.SX32 R33, R57, R121.reuse, 0x1, P0 ;  /* 0x0000007939217211 */ /* 0x080fe200000f0eff */
[----:B------:R-:W1:Y:S01]  /*8cd0*/  LDC R40, c[0x0][0x248] ;  /* 0x00009200ff287b82 */ /* 0x000e620000000800 */
[----:B------:R-:W-:Y:S01]  /*8ce0*/  LEA.HI.X.SX32 R85, R0, R121, 0x1, P1 ;  /* 0x0000007900557211 */ /* 0x000fe200008f0eff */
[----:B--2---:R-:W-:Y:S01]  /*8cf0*/  IMAD R0, R38, 0x113, RZ ;  /* 0x0000011326007824 */ /* 0x004fe200078e02ff */
[----:B------:R0:W2:Y:S01]  /*8d00*/  LDG.E.U16 R65, desc[UR60][R34.64] ;  /* 0x0000003c22417981 */ /* 0x0000a2000c1e1500 */
[----:B------:R-:W-:-:S03]  /*8d10*/  IADD3 R38, P0, R61, R120, RZ ;  /* 0x000000783d267210 */ /* 0x000fc60007f1e0ff */
[----:B------:R0:W2:Y:S01]  /*8d20*/  LDG.E.U16 R47, desc[UR60][R32.64] ;  /* 0x0000003c202f7981 */ /* 0x0000a2000c1e1500 */
[----:B------:R-:W1:Y:S01]  /*8d30*/  LDC R57, c[0x0][0x248] ;  /* 0x00009200ff397b82 */ /* 0x000e620000000800 */
[----:B------:R-:W-:Y:S02]  /*8d40*/  IMAD R58, R58, 0x117, RZ ;  /* 0x000001173a3a7824 */ /* 0x000fe400078e02ff */
[----:B------:R-:W2:Y:S01]  /*8d50*/  LDG.E.U16 R84, desc[UR60][R84.64] ;  /* 0x0000003c54547981 */ /* 0x000ea2000c1e1500 */
[----:B0-----:R-:W-:Y:S01]  /*8d60*/  IMAD R34, R36, 0x22a, RZ ;  /* 0x0000022a24227824 */ /* 0x001fe200078e02ff */
[-C--:B------:R-:W-:Y:S02]  /*8d70*/  IADD3 R36, P1, R45, R120.reuse, RZ ;  /* 0x000000782d247210 */ /* 0x080fe40007f3e0ff */
[----:B------:R-:W2:Y:S01]  /*8d80*/  LDG.E.U16 R106, desc[UR60][R106.64] ;  /* 0x0000003c6a6a7981 */ /* 0x000ea2000c1e1500 */
[----:B------:R-:W0:Y:S01]  /*8d90*/  LDC R45, c[0x0][0x248] ;  /* 0x00009200ff2d7b82 */ /* 0x000e220000000800 */
[----:B------:R-:W-:Y:S01]  /*8da0*/  IMAD R32, R39, 0x22c, RZ ;  /* 0x0000022c27207824 */ /* 0x000fe200078e02ff */
[-C--:B------:R-:W-:Y:S01]  /*8db0*/  LEA.HI.X.SX32 R39, R0, R121.reuse, 0x1, P0 ;  /* 0x0000007900277211 */ /* 0x080fe200000f0eff */
[----:B------:R-:W-:Y:S01]  /*8dc0*/  IMAD R0, R37, 0x115, RZ ;  /* 0x0000011525007824 */ /* 0x000fe200078e02ff */
[-C--:B------:R-:W-:Y:S01]  /*8dd0*/  IADD3 R34, P0, R34, R120.reuse, RZ ;  /* 0x0000007822227210 */ /* 0x080fe20007f1e0ff */
[----:B----4-:R-:W-:Y:S01]  /*8de0*/  IMAD R59, R59, 0x22e, RZ ;  /* 0x0000022e3b3b7824 */ /* 0x010fe200078e02ff */
[----:B------:R-:W-:Y:S01]  /*8df0*/  IADD3 R32, P2, R32, R120, RZ ;  /* 0x0000007820207210 */ /* 0x000fe20007f5e0ff */
[----:B------:R4:W2:Y:S01]  /*8e00*/  LDG.E.U16 R105, desc[UR60][R38.64] ;  /* 0x0000003c26697981 */ /* 0x0008a2000c1e1500 */
[-C--:B------:R-:W-:Y:S01]  /*8e10*/  LEA.HI.X.SX32 R35, R0, R121.reuse, 0x1, P0 ;  /* 0x0000007900237211 */ /* 0x080fe200000f0eff */
[----:B------:R-:W0:Y:S01]  /*8e20*/  LDC R60, c[0x0][0x248] ;  /* 0x00009200ff3c7b82 */ /* 0x000e220000000800 */
[----:B------:R-:W-:-:S03]  /*8e30*/  LEA.HI.X.SX32 R33, R41, R121, 0x1, P2 ;  /* 0x0000007929217211 */ /* 0x000fc600010f0eff */
[----:B------:R1:W2:Y:S04]  /*8e40*/  LDG.E.U16 R83, desc[UR60][R34.64] ;  /* 0x0000003c22537981 */ /* 0x0002a8000c1e1500 */
[----:B------:R-:W0:Y:S01]  /*8e50*/  LDC R0, c[0x0][0x248] ;  /* 0x00009200ff007b82 */ /* 0x000e220000000800 */
[-C--:B----4-:R-:W-:Y:S01]  /*8e60*/  IADD3 R38, P0, R59, R120.reuse, RZ ;  /* 0x000000783b267210 */ /* 0x090fe20007f1e0ff */
[----:B-1----:R-:W-:Y:S01]  /*8e70*/  IMAD R57, R57, 0x23a, RZ ;  /* 0x0000023a39397824 */ /* 0x002fe200078e02ff */
[----:B------:R1:W4:Y:S02]  /*8e80*/  LDG.E.U16 R64, desc[UR60][R32.64] ;  /* 0x0000003c20407981 */ /* 0x000324000c1e1500 */
[-C--:B------:R-:W-:Y:S02]  /*8e90*/  LEA.HI.X.SX32 R39, R58, R121.reuse, 0x1, P0 ;  /* 0x000000793a277211 */ /* 0x080fe400000f0eff */
[-C--:B------:R-:W-:Y:S01]  /*8ea0*/  IADD3 R34, P2, R67, R120.reuse, RZ ;  /* 0x0000007843227210 */ /* 0x080fe20007f5e0ff */
[----:B------:R-:W0:Y:S01]  /*8eb0*/  LDC R61, c[0x0][0x248] ;  /* 0x00009200ff3d7b82 */ /* 0x000e220000000800 */
[----:B-1----:R-:W-:Y:S01]  /*8ec0*/  IMAD R33, R46, 0x11d, RZ ;  /* 0x0000011d2e217824 */ /* 0x002fe200078e02ff */
[----:B------:R-:W-:Y:S01]  /*8ed0*/  IADD3 R32, P0, R57, R120, RZ ;  /* 0x0000007839207210 */ /* 0x000fe20007f1e0ff */
[----:B------:R1:W4:Y:S01]  /*8ee0*/  LDG.E.U16 R46, desc[UR60][R38.64] ;  /* 0x0000003c262e7981 */ /* 0x000322000c1e1500 */
[-C--:B------:R-:W-:Y:S01]  /*8ef0*/  LEA.HI.X.SX32 R35, R42, R121.reuse, 0x1, P2 ;  /* 0x000000792a237211 */ /* 0x080fe200010f0eff */
[----:B0-----:R-:W-:Y:S01]  /*8f00*/  IMAD R45, R45, 0x246, RZ ;  /* 0x000002462d2d7824 */ /* 0x001fe200078e02ff */
[----:B------:R-:W-:-:S02]  /*8f10*/  LEA.HI.X.SX32 R33, R33, R121, 0x1, P0 ;  /* 0x0000007921217211 */ /* 0x000fc400000f0eff */
[----:B------:R-:W0:Y:S01]  /*8f20*/  LDC R58, c[0x0][0x248] ;  /* 0x00009200ff3a7b82 */ /* 0x000e220000000800 */
[----:B------:R1:W4:Y:S02]  /*8f30*/  LDG.E.U16 R103, desc[UR60][R34.64] ;  /* 0x0000003c22677981 */ /* 0x000324000c1e1500 */
[----:B-1----:R-:W-:Y:S01]  /*8f40*/  IMAD R38, R40, 0x23c, RZ ;  /* 0x0000023c28267824 */ /* 0x002fe200078e02ff */
[----:B------:R-:W-:Y:S01]  /*8f50*/  LEA.HI.X.SX32 R37, R226, R121, 0x1, P1 ;  /* 0x00000079e2257211 */ /* 0x000fe200008f0eff */
[----:B------:R-:W-:-:S03]  /*8f60*/  IMAD R0, R0, 0x123, RZ ;  /* 0x0000012300007824 */ /* 0x000fc600078e02ff */
[----:B------:R-:W1:Y:S01]  /*8f70*/  LDC R59, c[0x0][0x248] ;  /* 0x00009200ff3b7b82 */ /* 0x000e620000000800 */
[----:B------:R-:W-:Y:S01]  /*8f80*/  IMAD R60, R60, 0x11b, RZ ;  /* 0x0000011b3c3c7824 */ /* 0x000fe200078e02ff */
[-C--:B------:R-:W-:Y:S01]  /*8f90*/  IADD3 R38, P0, R38, R120.reuse, RZ ;  /* 0x0000007826267210 */ /* 0x080fe20007f1e0ff */
[----:B------:R0:W4:Y:S03]  /*8fa0*/  LDG.E.U16 R104, desc[UR60][R36.64] ;  /* 0x0000003c24687981 */ /* 0x000126000c1e1500 */
[-C--:B------:R-:W-:Y:S01]  /*8fb0*/  LEA.HI.X.SX32 R39, R43, R121.reuse, 0x1, P0 ;  /* 0x000000792b277211 */ /* 0x080fe200000f0eff */
[----:B------:R-:W-:Y:S01]  /*8fc0*/  IMAD R61, R61, 0x248, RZ ;  /* 0x000002483d3d7824 */ /* 0x000fe200078e02ff */
[----:B------:R-:W-:Y:S01]  /*8fd0*/  IADD3 R34, P0, R45, R120, RZ ;  /* 0x000000782d227210 */ /* 0x000fe20007f1e0ff */
[----:B------:R-:W1:Y:S01]  /*8fe0*/  LDC R40, c[0x0][0x248] ;  /* 0x00009200ff287b82 */ /* 0x000e620000000800 */
[----:B------:R0:W4:Y:S02]  /*8ff0*/  LDG.E.U16 R82, desc[UR60][R32.64] ;  /* 0x0000003c20527981 */ /* 0x000124000c1e1500 */
[----:B------:R-:W-:-:S05]  /*9000*/  LEA.HI.X.SX32 R35, R0, R121, 0x1, P0 ;  /* 0x0000007900237211 */ /* 0x000fca00000f0eff */
[----:B------:R-:W1:Y:S01]  /*9010*/  LDC R0, c[0x0][0x248] ;  /* 0x00009200ff007b82 */ /* 0x000e620000000800 */
[-C--:B0-----:R-:W-:Y:S01]  /*9020*/  IADD3 R36, P1, R66, R120.reuse, RZ ;  /* 0x0000007842247210 */ /* 0x081fe20007f3e0ff */
[----:B------:R-:W-:Y:S01]  /*9030*/  IMAD R58, R58, 0x24a, RZ ;  /* 0x0000024a3a3a7824 */ /* 0x000fe200078e02ff */
[----:B------:R-:W-:Y:S01]  /*9040*/  IADD3 R32, P2, R61, R120, RZ ;  /* 0x000000783d207210 */ /* 0x000fe20007f5e0ff */
[----:B------:R-:W4:Y:S01]  /*9050*/  LDG.E.U16 R85, desc[UR60][R34.64] ;  /* 0x0000003c22557981 */ /* 0x000f22000c1e1500 */
[----:B------:R-:W-:-:S03]  /*9060*/  LEA.HI.X.SX32 R37, R60, R121, 0x1, P1 ;  /* 0x000000793c257211 */ /* 0x000fc600008f0eff */
[----:B------:R-:W0:Y:S02]  /*9070*/  LDC R41, c[0x0][0x248] ;  /* 0x00009200ff297b82 */ /* 0x000e240000000800 */
[----:B------:R1:W4:Y:S01]  /*9080*/  LDG.E.U16 R87, desc[UR60][R36.64] ;  /* 0x0000003c24577981 */ /* 0x000322000c1e1500 */
[----:B------:R-:W-:-:S05]  /*9090*/  LEA.HI.X.SX32 R33, R234, R121, 0x1, P2 ;  /* 0x00000079ea217211 */ /* 0x000fca00010f0eff */
[----:B------:R-:W0:Y:S01]  /*90a0*/  LDC R57, c[0x0][0x248] ;  /* 0x00009200ff397b82 */ /* 0x000e220000000800 */
[----:B-1----:R-:W-:Y:S01]  /*90b0*/  IMAD R59, R59, 0x125, RZ ;  /* 0x000001253b3b7824 */ /* 0x002fe200078e02ff */
[----:B------:R-:W4:Y:S01]  /*90c0*/  LDG.E.U16 R102, desc[UR60][R32.64] ;  /* 0x0000003c20667981 */ /* 0x000f22000c1e1500 */
[----:B------:R-:W-:Y:S01]  /*90d0*/  IADD3 R36, P1, R63, R120, RZ ;  /* 0x000000783f247210 */ /* 0x000fe20007f3e0ff */
[----:B------:R-:W-:Y:S02]  /*90e0*/  IMAD R40, R40, 0x256, RZ ;  /* 0x0000025628287824 */ /* 0x000fe400078e02ff */
[----:B------:R1:W4:Y:S02]  /*90f0*/  LDG.E.U16 R63, desc[UR60][R38.64] ;  /* 0x0000003c263f7981 */ /* 0x000324000c1e1500 */
[----:B------:R-:W0:Y:S01]  /*9100*/  LDC R61, c[0x0][0x248] ;  /* 0x00009200ff3d7b82 */ /* 0x000e220000000800 */
[----:B------:R-:W-:-:S07]  /*9110*/  IMAD R0, R0, 0x12b, RZ ;  /* 0x0000012b00007824 */ /* 0x000fce00078e02ff */
[----:B------:R-:W0:Y:S01]  /*9120*/  LDC R60, c[0x0][0x248] ;  /* 0x00009200ff3c7b82 */ /* 0x000e220000000800 */
[----:B-1----:R-:W-:-:S07]  /*9130*/  IADD3 R38, P0, R58, R120, RZ ;  /* 0x000000783a267210 */ /* 0x002fce0007f1e0ff */
[----:B------:R-:W1:Y:S01]  /*9140*/  LDC R43, c[0x0][0x248] ;  /* 0x00009200ff2b7b82 */ /* 0x000e620000000800 */
[----:B------:R-:W-:Y:S02]  /*9150*/  LEA.HI.X.SX32 R39, R59, R121, 0x1, P0 ;  /* 0x000000793b277211 */ /* 0x000fe400000f0eff */
[----:B------:R-:W-:-:S05]  /*9160*/  IADD3 R32, P0, R40, R120, RZ ;  /* 0x0000007828207210 */ /* 0x000fca0007f1e0ff */
[----:B------:R-:W1:Y:S01]  /*9170*/  LDC R66, c[0x0][0x248] ;  /* 0x00009200ff427b82 */ /* 0x000e620000000800 */
[----:B------:R-:W-:-:S07]  /*9180*/  LEA.HI.X.SX32 R33, R0, R121, 0x1, P0 ;  /* 0x0000007900217211 */ /* 0x000fce00000f0eff */
[----:B------:R-:W1:Y:S01]  /*9190*/  LDC R67, c[0x0][0x248] ;  /* 0x00009200ff437b82 */ /* 0x000e620000000800 */
[----:B------:R-:W-:Y:S01]  /*91a0*/  LEA.HI.X.SX32 R37, R62, R121, 0x1, P1 ;  /* 0x000000793e257211 */ /* 0x000fe200008f0eff */
[----:B0-----:R-:W-:Y:S01]  /*91b0*/  IMAD R41, R41, 0x24c, RZ ;  /* 0x0000024c29297824 */ /* 0x001fe200078e02ff */
[----:B------:R-:W4:Y:S05]  /*91c0*/  LDG.E.U16 R81, desc[UR60][R38.64] ;  /* 0x0000003c26517981 */ /* 0x000f2a000c1e1500 */
[----:B------:R-:W0:Y:S01]  /*91d0*/  LDC R42, c[0x0][0x248] ;  /* 0x00009200ff2a7b82 */ /* 0x000e220000000800 */
[----:B------:R1:W4:Y:S01]  /*91e0*/  LDG.E.U16 R45, desc[UR60][R36.64] ;  /* 0x0000003c242d7981 */ /* 0x000322000c1e1500 */
[----:B------:R-:W-:-:S02]  /*91f0*/  IMAD R57, R57, 0x24e, RZ ;  /* 0x0000024e39397824 */ /* 0x000fc400078e02ff */
[----:B------:R-:W-:Y:S01]  /*9200*/  IMAD R61, R61, 0x258, RZ ;  /* 0x000002583d3d7824 */ /* 0x000fe200078e02ff */
[----:B------:R-:W4:Y:S03]  /*9210*/  LDG.E.U16 R86, desc[UR60][R32.64] ;  /* 0x0000003c20567981 */ /* 0x000f26000c1e1500 */
[----:B------:R-:W3:Y:S01]  /*9220*/  LDC R0, c[0x0][0x248] ;  /* 0x00009200ff007b82 */ /* 0x000ee20000000800 */
[----:B-1----:R-:W-:-:S07]  /*9230*/  IADD3 R36, P1, R41, R120, RZ ;  /* 0x0000007829247210 */ /* 0x002fce0007f3e0ff */
[----:B------:R-:W1:Y:S01]  /*9240*/  LDC R40, c[0x0][0x248] ;  /* 0x00009200ff287b82 */ /* 0x000e620000000800 */
[----:B------:R-:W-:Y:S01]  /*9250*/  IMAD R60, R60, 0x127, RZ ;  /* 0x000001273c3c7824 */ /* 0x000fe200078e02ff */
[-C--:B------:R-:W-:Y:S01]  /*9260*/  IADD3 R34, P2, R57, R120.reuse, RZ ;  /* 0x0000007839227210 */ /* 0x080fe20007f5e0ff */
[----:B------:R-:W-:Y:S01]  /*9270*/  IMAD R43, R43, 0x25a, RZ ;  /* 0x0000025a2b2b7824 */ /* 0x000fe200078e02ff */
[-C--:B------:R-:W-:Y:S02]  /*9280*/  LEA.HI.X.SX32 R37, R44, R121.reuse, 0x1, P1 ;  /* 0x000000792c257211 */ /* 0x080fe400008f0eff */
[-C--:B------:R-:W-:Y:S02]  /*9290*/  IADD3 R38, P0, R61, R120.reuse, RZ ;  /* 0x000000783d267210 */ /* 0x080fe40007f1e0ff */
[----:B------:R-:W1:Y:S01]  /*92a0*/  LDC R58, c[0x0][0x248] ;  /* 0x00009200ff3a7b82 */ /* 0x000e620000000800 */
[-C--:B------:R-:W-:Y:S01]  /*92b0*/  LEA.HI.X.SX32 R35, R60, R121.reuse, 0x1, P2 ;  /* 0x000000793c237211 */ /* 0x080fe200010f0eff */
[----:B------:R0:W4:Y:S01]  /*92c0*/  LDG.E.U16 R62, desc[UR60][R36.64] ;  /* 0x0000003c243e7981 */ /* 0x000122000c1e1500 */
[----:B------:R-:W-:Y:S01]  /*92d0*/  IMAD R66, R66, 0x12d, RZ ;  /* 0x0000012d42427824 */ /* 0x000fe200078e02ff */
[----:B------:R-:W-:Y:S01]  /*92e0*/  LEA.HI.X.SX32 R39, R48, R121, 0x1, P0 ;  /* 0x0000007930277211 */ /* 0x000fe200000f0eff */
[----:B------:R-:W-:Y:S01]  /*92f0*/  IMAD R67, R67, 0x25e, RZ ;  /* 0x0000025e43437824 */ /* 0x000fe200078e02ff */
[----:B------:R3:W4:Y:S02]  /*9300*/  LDG.E.U16 R44, desc[UR60][R34.64] ;  /* 0x0000003c222c7981 */ /* 0x000724000c1e1500 */
[----:B------:R-:W1:Y:S01]  /*9310*/  LDC R41, c[0x0][0x248] ;  /* 0x00009200ff297b82 */ /* 0x000e620000000800 */
[----:B0-----:R-:W-:Y:S01]  /*9320*/  IADD3 R36, P1, R43, R120, RZ ;  /* 0x000000782b247210 */ /* 0x001fe20007f3e0ff */
[----:B------:R-:W-:-:S06]  /*9330*/  IMAD R42, R42, 0x25c, RZ ;  /* 0x0000025c2a2a7824 */ /* 0x000fcc00078e02ff */
[----:B------:R-:W0:Y:S01]  /*9340*/  LDC R57, c[0x0][0x248] ;  /* 0x00009200ff397b82 */ /* 0x000e220000000800 */
[-C--:B------:R-:W-:Y:S01]  /*9350*/  LEA.HI.X.SX32 R37, R66, R121.reuse, 0x1, P1 ;  /* 0x0000007942257211 */ /* 0x080fe200008f0eff */
[----:B------:R1:W4:Y:S06]  /*9360*/  LDG.E.U16 R101, desc[UR60][R38.64] ;  /* 0x0000003c26657981 */ /* 0x00032c000c1e1500 */
[----:B------:R-:W0:Y:S01]  /*9370*/  LDC R60, c[0x0][0x248] ;  /* 0x00009200ff3c7b82 */ /* 0x000e220000000800 */
[-C--:B------:R-:W-:Y:S01]  /*9380*/  IADD3 R32, P0, R67, R120.reuse, RZ ;  /* 0x0000007843207210 */ /* 0x080fe20007f1e0ff */
[----:B---3--:R-:W-:Y:S01]  /*9390*/  IMAD R66, R0, 0x266, RZ ;  /* 0x0000026600427824 */ /* 0x008fe200078e02ff */
[----:B------:R-:W-:Y:S01]  /*93a0*/  IADD3 R34, P2, R42, R120, RZ ;  /* 0x000000782a227210 */ /* 0x000fe20007f5e0ff */
[----:B-1----:R-:W-:Y:S01]  /*93b0*/  IMAD R40, R40, 0x133, RZ ;  /* 0x0000013328287824 */ /* 0x002fe200078e02ff */
[----:B------:R-:W-:-:S03]  /*93c0*/  LEA.HI.X.SX32 R33, R73, R121, 0x1, P0 ;  /* 0x0000007949217211 */ /* 0x000fc600000f0eff */
[----:B------:R-:W1:Y:S01]  /*93d0*/  LDC R59, c[0x0][0x248] ;  /* 0x00009200ff3b7b82 */ /* 0x000e620000000800 */
[----:B------:R-:W-:Y:S01]  /*93e0*/  IADD3 R66, P0, R66, R120, RZ ;  /* 0x0000007842427210 */ /* 0x000fe20007f1e0ff */
[----:B------:R-:W-:Y:S01]  /*93f0*/  IMAD R58, R58, 0x26a, RZ ;  /* 0x0000026a3a3a7824 */ /* 0x000fe200078e02ff */
[----:B------:R3:W4:Y:S05]  /*9400*/  LDG.E.U16 R80, desc[UR60][R36.64] ;  /* 0x0000003c24507981 */ /* 0x00072a000c1e1500 */
[----:B------:R-:W1:Y:S01]  /*9410*/  LDC R39, c[0x0][0x248] ;  /* 0x00009200ff277b82 */ /* 0x000e620000000800 */
[----:B------:R-:W-:Y:S01]  /*9420*/  LEA.HI.X.SX32 R67, R40, R121, 0x1, P0 ;  /* 0x0000007928437211 */ /* 0x000fe200000f0eff */
[----:B------:R-:W-:-:S06]  /*9430*/  IMAD R41, R41, 0x268, RZ ;  /* 0x0000026829297824 */ /* 0x000fcc00078e02ff */
[----:B------:R-:W2:Y:S01]  /*9440*/  LDC R42, c[0x0][0x248] ;  /* 0x00009200ff2a7b82 */ /* 0x000ea20000000800 */
[----:B------:R-:W-:Y:S01]  /*9450*/  LEA.HI.X.SX32 R35, R49, R121, 0x1, P2 ;  /* 0x0000007931237211 */ /* 0x000fe200010f0eff */
[----:B0-----:R-:W-:Y:S01]  /*9460*/  IMAD R57, R57, 0x26c, RZ ;  /* 0x0000026c39397824 */ /* 0x001fe200078e02ff */
[----:B------:R0:W4:Y:S05]  /*9470*/  LDG.E.U16 R43, desc[UR60][R32.64] ;  /* 0x0000003c202b7981 */ /* 0x00012a000c1e1500 */
[----:B------:R-:W2:Y:S01]  /*9480*/  LDC R40, c[0x0][0x248] ;  /* 0x00009200ff287b82 */ /* 0x000ea20000000800 */
[----:B------:R0:W4:Y:S01]  /*9490*/  LDG.E.U16 R61, desc[UR60][R34.64] ;  /* 0x0000003c223d7981 */ /* 0x000122000c1e1500 */
[----:B---3--:R-:W-:-:S06]  /*94a0*/  IADD3 R36, P1, R41, R120, RZ ;  /* 0x0000007829247210 */ /* 0x008fcc0007f3e0ff */
[----:B------:R-:W3:Y:S01]  /*94b0*/  LDC R38, c[0x0][0x248] ;  /* 0x00009200ff267b82 */ /* 0x000ee20000000800 */
[----:B0-----:R-:W-:Y:S01]  /*94c0*/  IMAD R33, R60, 0x135, RZ ;  /* 0x000001353c217824 */ /* 0x001fe200078e02ff */
[----:B------:R-:W-:-:S06]  /*94d0*/  IADD3 R32, P2, R57, R120, RZ ;  /* 0x0000007839207210 */ /* 0x000fcc0007f5e0ff */
[----:B------:R-:W0:Y:S01]  /*94e0*/  LDC R0, c[0x0][0x248] ;  /* 0x00009200ff007b82 */ /* 0x000e220000000800 */
[----:B------:R-:W-:Y:S01]  /*94f0*/  IADD3 R34, P0, R58, R120, RZ ;  /* 0x000000783a227210 */ /* 0x000fe20007f1e0ff */
[----:B-1----:R-:W-:Y:S01]  /*9500*/  IMAD R39, R39, 0x26e, RZ ;  /* 0x0000026e27277824 */ /* 0x002fe200078e02ff */
[-C--:B------:R-:W-:Y:S01]  /*9510*/  LEA.HI.X.SX32 R37, R238, R121.reuse, 0x1, P1 ;  /* 0x00000079ee257211 */ /* 0x080fe200008f0eff */
[----:B------:R-:W4:Y:S04]  /*9520*/  LDG.E.U16 R66, desc[UR60][R66.64] ;  /* 0x0000003c42427981 */ /* 0x000f28000c1e1500 */
[----:B------:R-:W1:Y:S01]  /*9530*/  LDC R48, c[0x0][0x248] ;  /* 0x00009200ff307b82 */ /* 0x000e620000000800 */
[-C--:B------:R-:W-:Y:S01]  /*9540*/  LEA.HI.X.SX32 R35, R33, R121.reuse, 0x1, P0 ;  /* 0x0000007921237211 */ /* 0x080fe200000f0eff */
[----:B------:R2:W4:Y:S01]  /*9550*/  LDG.E.U16 R100, desc[UR60][R36.64] ;  /* 0x0000003c24647981 */ /* 0x000522000c1e1500 */
[----:B------:R-:W-:-:S05]  /*9560*/  LEA.HI.X.SX32 R33, R50, R121, 0x1, P2 ;  /* 0x0000007932217211 */ /* 0x000fca00010f0eff */
[----:B------:R-:W1:Y:S01]  /*9570*/  LDC R49, c[0x0][0x248] ;  /* 0x00009200ff317b82 */ /* 0x000e620000000800 */
[----:B------:R3:W4:Y:S01]  /*9580*/  LDG.E.U16 R60, desc[UR60][R32.64] ;  /* 0x0000003c203c7981 */ /* 0x000722000c1e1500 */
[----:B--2---:R-:W-:Y:S01]  /*9590*/  IMAD R42, R42, 0x137, RZ ;  /* 0x000001372a2a7824 */ /* 0x004fe200078e02ff */
[----:B------:R-:W-:Y:S01]  /*95a0*/  IADD3 R36, P0, R39, R120, RZ ;  /* 0x0000007827247210 */ /* 0x000fe20007f1e0ff */
[----:B------:R-:W-:Y:S01]  /*95b0*/  IMAD R40, R40, 0x13d, RZ ;  /* 0x0000013d28287824 */ /* 0x000fe200078e02ff */
[----:B------:R0:W2:Y:S03]  /*95c0*/  LDG.E.U16 R79, desc[UR60][R34.64] ;  /* 0x0000003c224f7981 */ /* 0x0000a6000c1e1500 */
[----:B------:R-:W1:Y:S01]  /*95d0*/  LDC R41, c[0x0][0x248] ;  /* 0x00009200ff297b82 */ /* 0x000e620000000800 */
[----:B---3--:R-:W-:Y:S01]  /*95e0*/  IMAD R32, R59, 0x27a, RZ ;  /* 0x0000027a3b207824 */ /* 0x008fe200078e02ff */
[----:B------:R-:W-:-:S06]  /*95f0*/  LEA.HI.X.SX32 R37, R42, R121, 0x1, P0 ;  /* 0x000000792a257211 */ /* 0x000fcc00000f0eff */
[----:B------:R-:W3:Y:S01]  /*9600*/  LDC R67, c[0x0][0x248] ;  /* 0x00009200ff437b82 */ /* 0x000ee20000000800 */
[-C--:B------:R-:W-:Y:S01]  /*9610*/  IADD3 R32, P0, R32, R120.reuse, RZ ;  /* 0x0000007820207210 */ /* 0x080fe20007f1e0ff */
[----:B------:R-:W-:Y:S01]  /*9620*/  IMAD R38, R38, 0x276, RZ ;  /* 0x0000027626267824 */ /* 0x000fe200078e02ff */
[----:B------:R-:W2:Y:S05]  /*9630*/  LDG.E.U16 R42, desc[UR60][R36.64] ;  /* 0x0000003c242a7981 */ /* 0x000eaa000c1e1500 */
[----:B------:R-:W3:Y:S01]  /*9640*/  LDC R73, c[0x0][0x248] ;  /* 0x00009200ff497b82 */ /* 0x000ee20000000800 */
[----:B------:R-:W-:Y:S01]  /*9650*/  LEA.HI.X.SX32 R33, R40, R121, 0x1, P0 ;  /* 0x0000007928217211 */ /* 0x000fe200000f0eff */
[----:B0-----:R-:W-:Y:S01]  /*9660*/  IMAD R34, R0, 0x278, RZ ;  /* 0x0000027800227824 */ /* 0x001fe200078e02ff */
[----:B------:R-:W-:-:S05]  /*9670*/  IADD3 R118, P1, R38, R120, RZ ;  /* 0x0000007826767210 */ /* 0x000fca0007f3e0ff */
[----:B------:R-:W0:Y:S01]  /*9680*/  LDC R57, c[0x0][0x248] ;  /* 0x00009200ff397b82 */ /* 0x000e220000000800 */
[----:B-1----:R-:W-:Y:S01]  /*9690*/  IMAD R0, R48, 0x13b, RZ ;  /* 0x0000013b30007824 */ /* 0x002fe200078e02ff */
[----:B------:R3:W2:Y:S01]  /*96a0*/  LDG.E.U16 R78, desc[UR60][R32.64] ;  /* 0x0000003c204e7981 */ /* 0x0006a2000c1e1500 */
[----:B------:R-:W-:-:S05]  /*96b0*/  IMAD R38, R49, 0x27c, RZ ;  /* 0x0000027c31267824 */ /* 0x000fca00078e02ff */
[----:B------:R-:W1:Y:S01]  /*96c0*/  LDC R40, c[0x0][0x248] ;  /* 0x00009200ff287b82 */ /* 0x000e620000000800 */
[-C--:B------:R-:W-:Y:S02]  /*96d0*/  IADD3 R34, P2, R34, R120.reuse, RZ ;  /* 0x0000007822227210 */ /* 0x080fe40007f5e0ff */
[----:B------:R-:W-:-:S05]  /*96e0*/  IADD3 R38, P0, R38, R120, RZ ;  /* 0x0000007826267210 */ /* 0x000fca0007f1e0ff */
[----:B------:R-:W1:Y:S01]  /*96f0*/  LDC R48, c[0x0][0x248] ;  /* 0x00009200ff307b82 */ /* 0x000e620000000800 */
[-C--:B------:R-:W-:Y:S02]  /*9700*/  LEA.HI.X.SX32 R35, R52, R121.reuse, 0x1, P2 ;  /* 0x0000007934237211 */ /* 0x080fe400010f0eff */
[----:B------:R-:W-:-:S05]  /*9710*/  LEA.HI.X.SX32 R39, R51, R121, 0x1, P0 ;  /* 0x0000007933277211 */ /* 0x000fca00000f0eff */
[----:B------:R-:W1:Y:S01]  /*9720*/  LDC R58, c[0x0][0x248] ;  /* 0x00009200ff3a7b82 */ /* 0x000e620000000800 */
[----:B------:R0:W2:Y:S01]  /*9730*/  LDG.E.U16 R99, desc[UR60][R34.64] ;  /* 0x0000003c22637981 */ /* 0x0000a2000c1e1500 */
[----:B------:R-:W-:Y:S02]  /*9740*/  IMAD R41, R41, 0x27e, RZ ;  /* 0x0000027e29297824 */ /* 0x000fe400078e02ff */
[----:B---3--:R-:W-:-:S04]  /*9750*/  IMAD R32, R73, 0x288, RZ ;  /* 0x0000028849207824 */ /* 0x008fc800078e02ff */
[----:B------:R-:W3:Y:S08]  /*9760*/  LDC R50, c[0x0][0x248] ;  /* 0x00009200ff327b82 */ /* 0x000ef00000000800 */
[----:B------:R-:W3:Y:S01]  /*9770*/  LDC R49, c[0x0][0x248] ;  /* 0x00009200ff317b82 */ /* 0x000ee20000000800 */
[----:B0-----:R-:W-:-:S07]  /*9780*/  IMAD R34, R67, 0x286, RZ ;  /* 0x0000028643227824 */ /* 0x001fce00078e02ff */
[----:B------:R-:W0:Y:S01]  /*9790*/  LDC R51, c[0x0][0x248] ;  /* 0x00009200ff337b82 */ /* 0x000e220000000800 */
[----:B------:R-:W-:-:S07]  /*97a0*/  LEA.HI.X.SX32 R119, R0, R121, 0x1, P1 ;  /* 0x0000007900777211 */ /* 0x000fce00008f0eff */
[----:B------:R-:W3:Y:S01]  /*97b0*/  LDC R52, c[0x0][0x248] ;  /* 0x00009200ff347b82 */ /* 0x000ee20000000800 */
[----:B------:R-:W-:Y:S01]  /*97c0*/  IMAD R0, R57, 0x13f, RZ ;  /* 0x0000013f39007824 */ /* 0x000fe200078e02ff */
[-C--:B------:R-:W-:Y:S01]  /*97d0*/  IADD3 R36, P1, R41, R120.reuse, RZ ;  /* 0x0000007829247210 */ /* 0x080fe20007f3e0ff */
[----:B------:R-:W-:Y:S01]  /*97e0*/  IMAD R33, R75, 0x143, RZ ;  /* 0x000001434b217824 */ /* 0x000fe200078e02ff */
[-C--:B------:R-:W-:Y:S01]  /*97f0*/  IADD3 R34, P0, R34, R120.reuse, RZ ;  /* 0x0000007822227210 */ /* 0x080fe20007f1e0ff */
[----:B-1----:R-:W-:Y:S01]  /*9800*/  IMAD R40, R40, 0x28a, RZ ;  /* 0x0000028a28287824 */ /* 0x002fe200078e02ff */
[-C--:B------:R-:W-:Y:S01]  /*9810*/  IADD3 R32, P2, R32, R120.reuse, RZ ;  /* 0x0000007820207210 */ /* 0x080fe20007f5e0ff */
[----:B------:R1:W2:Y:S01]  /*9820*/  LDG.E.U16 R59, desc[UR60][R38.64] ;  /* 0x0000003c263b7981 */ /* 0x0002a2000c1e1500 */
[-C--:B------:R-:W-:Y:S01]  /*9830*/  LEA.HI.X.SX32 R37, R0, R121.reuse, 0x1, P1 ;  /* 0x0000007900257211 */ /* 0x080fe200008f0eff */
[----:B------:R-:W-:Y:S01]  /*9840*/  IMAD R0, R48, 0x145, RZ ;  /* 0x0000014530007824 */ /* 0x000fe200078e02ff */
[-C--:B------:R-:W-:Y:S01]  /*9850*/  LEA.HI.X.SX32 R35, R33, R121.reuse, 0x1, P0 ;  /* 0x0000007921237211 */ /* 0x080fe200000f0eff */
[----:B------:R-:W3:Y:S01]  /*9860*/  LDC R57, c[0x0][0x248] ;  /* 0x00009200ff397b82 */ /* 0x000ee20000000800 */
[----:B------:R-:W-:Y:S01]  /*9870*/  LEA.HI.X.SX32 R33, R242, R121, 0x1, P2 ;  /* 0x00000079f2217211 */ /* 0x000fe200010f0eff */
[----:B------:R-:W2:Y:S01]  /*9880*/  LDG.E.U16 R41, desc[UR60][R36.64] ;  /* 0x0000003c24297981 */ /* 0x000ea2000c1e1500 */
[----:B-1----:R-:W-:-:S03]  /*9890*/  IADD3 R38, P0, R40, R120, RZ ;  /* 0x0000007828267210 */ /* 0x002fc60007f1e0ff */
[----:B------:R3:W2:Y:S02]  /*98a0*/  LDG.E.U16 R117, desc[UR60][R34.64] ;  /* 0x0000003c22757981 */ /* 0x0006a4000c1e1500 */
[----:B------:R-:W1:Y:S01]  /*98b0*/  LDC R67, c[0x0][0x248] ;  /* 0x00009200ff437b82 */ /* 0x000e620000000800 */
[----:B------:R-:W-:Y:S01]  /*98c0*/  LEA.HI.X.SX32 R39, R0, R121, 0x1, P0 ;  /* 0x0000007900277211 */ /* 0x000fe200000f0eff */
[----:B------:R3:W2:Y:S01]  /*98d0*/  LDG.E.U16 R98, desc[UR60][R32.64] ;  /* 0x0000003c20627981 */ /* 0x0006a2000c1e1500 */
[----:B0-----:R-:W-:-:S03]  /*98e0*/  IMAD R0, R51, 0x14b, RZ ;  /* 0x0000014b33007824 */ /* 0x001fc600078e02ff */
[----:B------:R0:W2:Y:S02]  /*98f0*/  LDG.E.U16 R77, desc[UR60][R38.64] ;  /* 0x0000003c264d7981 */ /* 0x0000a4000c1e1500 */
[----:B------:R-:W1:Y:S01]  /*9900*/  LDC R73, c[0x0][0x248] ;  /* 0x00009200ff497b82 */ /* 0x000e620000000800 */
[----:B---3--:R-:W-:Y:S01]  /*9910*/  IMAD R34, R49, 0x28e, RZ ;  /* 0x0000028e31227824 */ /* 0x008fe200078e02ff */
[----:B------:R-:W3:Y:S01]  /*9920*/  LDG.E.U16 R118, desc[UR60][R118.64] ;  /* 0x0000003c76767981 */ /* 0x000ee2000c1e1500 */
[----:B------:R-:W-:-:S03]  /*9930*/  IMAD R32, R74, 0x296, RZ ;  /* 0x000002964a207824 */ /* 0x000fc600078e02ff */
[-C--:B------:R-:W-:Y:S01]  /*9940*/  IADD3 R34, P2, R34, R120.reuse, RZ ;  /* 0x0000007822227210 */ /* 0x080fe20007f5e0ff */
[----:B------:R-:W-:Y:S01]  /*9950*/  IMAD R33, R58, 0x147, RZ ;  /* 0x000001473a217824 */ /* 0x000fe200078e02ff */
[----:B------:R-:W1:Y:S01]  /*9960*/  LDC R48, c[0x0][0x248] ;  /* 0x00009200ff307b82 */ /* 0x000e620000000800 */
[----:B0-----:R-:W-:Y:S01]  /*9970*/  IMAD R38, R52, 0x298, RZ ;  /* 0x0000029834267824 */ /* 0x001fe200078e02ff */
[-C--:B------:R-:W-:Y:S01]  /*9980*/  IADD3 R32, P0, R32, R120.reuse, RZ ;  /* 0x0000007820207210 */ /* 0x080fe20007f1e0ff */
[----:B------:R-:W-:Y:S01]  /*9990*/  IMAD R36, R50, 0x28c, RZ ;  /* 0x0000028c32247824 */ /* 0x000fe200078e02ff */
[-C--:B------:R-:W-:Y:S02]  /*99a0*/  LEA.HI.X.SX32 R35, R33, R121.reuse, 0x1, P2 ;  /* 0x0000007921237211 */ /* 0x080fe400010f0eff */
[----:B------:R-:W-:Y:S02]  /*99b0*/  LEA.HI.X.SX32 R33, R0, R121, 0x1, P0 ;  /* 0x0000007900217211 */ /* 0x000fe400000f0eff */
[----:B------:R-:W0:Y:S01]  /*99c0*/  LDC R50, c[0x0][0x248] ;  /* 0x00009200ff327b82 */ /* 0x000e220000000800 */
[-C--:B------:R-:W-:Y:S01]  /*99d0*/  IADD3 R38, P0, R38, R120.reuse, RZ ;  /* 0x0000007826267210 */ /* 0x080fe20007f1e0ff */
[----:B------:R1:W2:Y:S01]  /*99e0*/  LDG.E.U16 R40, desc[UR60][R34.64] ;  /* 0x0000003c22287981 */ /* 0x0002a2000c1e1500 */
[----:B------:R-:W-:-:S02]  /*99f0*/  IADD3 R36, P1, R36, R120, RZ ;  /* 0x0000007824247210 */ /* 0x000fc40007f3e0ff */
[-C--:B------:R-:W-:Y:S01]  /*9a00*/  LEA.HI.X.SX32 R39, R54, R121.reuse, 0x1, P0 ;  /* 0x0000007936277211 */ /* 0x080fe200000f0eff */
[----:B------:R-:W2:Y:S02]  /*9a10*/  LDG.E.U16 R116, desc[UR60][R32.64] ;  /* 0x0000003c20747981 */ /* 0x000ea4000c1e1500 */
[----:B------:R-:W0:Y:S01]  /*9a20*/  LDC R49, c[0x0][0x248] ;  /* 0x00009200ff317b82 */ /* 0x000e220000000800 */
[----:B------:R-:W-:Y:S01]  /*9a30*/  LEA.HI.X.SX32 R37, R53, R121, 0x1, P1 ;  /* 0x0000007935257211 */ /* 0x000fe200008f0eff */
[----:B------:R-:W2:Y:S06]  /*9a40*/  LDG.E.U16 R97, desc[UR60][R38.64] ;  /* 0x0000003c26617981 */ /* 0x000eac000c1e1500 */
[----:B------:R-:W0:Y:S01]  /*9a50*/  LDC R75, c[0x0][0x248] ;  /* 0x00009200ff4b7b82 */ /* 0x000e220000000800 */
[----:B------:R1:W2:Y:S07]  /*9a60*/  LDG.E.U16 R58, desc[UR60][R36.64] ;  /* 0x0000003c243a7981 */ /* 0x0002ae000c1e1500 */
[----:B------:R-:W0:Y:S01]  /*9a70*/  LDC R74, c[0x0][0x248] ;  /* 0x00009200ff4a7b82 */ /* 0x000e220000000800 */
[----:B-1----:R-:W-:-:S02]  /*9a80*/  IMAD R34, R67, 0x29c, RZ ;  /* 0x0000029c43227824 */ /* 0x002fc400078e02ff */
[----:B------:R-:W-:-:S05]  /*9a90*/  IMAD R36, R57, 0x29a, RZ ;  /* 0x0000029a39247824 */ /* 0x000fca00078e02ff */
[----:B------:R-:W1:Y:S01]  /*9aa0*/  LDC R38, c[0x0][0x248] ;  /* 0x00009200ff267b82 */ /* 0x000e620000000800 */
[----:B------:R-:W-:Y:S01]  /*9ab0*/  IMAD R32, R76, 0x29e, RZ ;  /* 0x0000029e4c207824 */ /* 0x000fe200078e02ff */
[-C--:B------:R-:W-:Y:S01]  /*9ac0*/  IADD3 R36, P1, R36, R120.reuse, RZ ;  /* 0x0000007824247210 */ /* 0x080fe20007f3e0ff */
[----:B------:R-:W-:Y:S01]  /*9ad0*/  IMAD R0, R73, 0x14d, RZ ;  /* 0x0000014d49007824 */ /* 0x000fe200078e02ff */
[----:B------:R-:W-:-:S04]  /*9ae0*/  IADD3 R34, P2, R34, R120, RZ ;  /* 0x0000007822227210 */ /* 0x000fc80007f5e0ff */
[----:B------:R-:W1:Y:S01]  /*9af0*/  LDC R51, c[0x0][0x248] ;  /* 0x00009200ff337b82 */ /* 0x000e620000000800 */
[----:B------:R-:W-:Y:S01]  /*9b00*/  IMAD R33, R91, 0x14f, RZ ;  /* 0x0000014f5b217824 */ /* 0x000fe200078e02ff */
[----:B------:R-:W-:Y:S01]  /*9b10*/  IADD3 R32, P0, R32, R120, RZ ;  /* 0x0000007820207210 */ /* 0x000fe20007f1e0ff */
[----:B------:R-:W-:Y:S01]  /*9b20*/  IMAD R48, R48, 0x2a6, RZ ;  /* 0x000002a630307824 */ /* 0x000fe200078e02ff */
[----:B------:R-:W-:-:S04]  /*9b30*/  LEA.HI.X.SX32 R37, R0, R121, 0x1, P1 ;  /* 0x0000007900257211 */ /* 0x000fc800008f0eff */
[----:B------:R-:W1:Y:S01]  /*9b40*/  LDC R53, c[0x0][0x248] ;  /* 0x00009200ff357b82 */ /* 0x000e620000000800 */
[-C--:B------:R-:W-:Y:S01]  /*9b50*/  LEA.HI.X.SX32 R35, R55, R121.reuse, 0x1, P2 ;  /* 0x0000007937237211 */ /* 0x080fe200010f0eff */
[----:B0-----:R-:W-:Y:S01]  /*9b60*/  IMAD R0, R50, 0x153, RZ ;  /* 0x0000015332007824 */ /* 0x001fe200078e02ff */
[-C--:B------:R-:W-:Y:S01]  /*9b70*/  LEA.HI.X.SX32 R33, R33, R121.reuse, 0x1, P0 ;  /* 0x0000007921217211 */ /* 0x080fe200000f0eff */
[----:B------:R0:W2:Y:S04]  /*9b80*/  LDG.E.U16 R76, desc[UR60][R36.64] ;  /* 0x0000003c244c7981 */ /* 0x0000a8000c1e1500 */
[----:B------:R-:W1:Y:S01]  /*9b90*/  LDC R91, c[0x0][0x248] ;  /* 0x00009200ff5b7b82 */ /* 0x000e620000000800 */
[----:B------:R-:W-:Y:S01]  /*9ba0*/  IADD3 R48, P0, R48, R120, RZ ;  /* 0x0000007830307210 */ /* 0x000fe20007f1e0ff */
[----:B------:R0:W2:Y:S06]  /*9bb0*/  LDG.E.U16 R57, desc[UR60][R34.64] ;  /* 0x0000003c22397981 */ /* 0x0000ac000c1e1500 */
[----:B------:R-:W4:Y:S01]  /*9bc0*/  LDC R52, c[0x0][0x248] ;  /* 0x00009200ff347b82 */ /* 0x000f220000000800 */
[----:B0-----:R-:W-:Y:S01]  /*9bd0*/  IMAD R36, R49, 0x2a8, RZ ;  /* 0x000002a831247824 */ /* 0x001fe200078e02ff */
[----:B------:R0:W2:Y:S01]  /*9be0*/  LDG.E.U16 R39, desc[UR60][R32.64] ;  /* 0x0000003c20277981 */ /* 0x0000a2000c1e1500 */
[----:B------:R-:W-:-:S05]  /*9bf0*/  LEA.HI.X.SX32 R49, R0, R121, 0x1, P0 ;  /* 0x0000007900317211 */ /* 0x000fca00000f0eff */
[----:B------:R-:W4:Y:S01]  /*9c00*/  LDC R73, c[0x0][0x248] ;  /* 0x00009200ff497b82 */ /* 0x000f220000000800 */
[----:B------:R-:W-:-:S07]  /*9c10*/  IMAD R34, R75, 0x2aa, RZ ;  /* 0x000002aa4b227824 */ /* 0x000fce00078e02ff */
[----:B------:R-:W4:Y:S01]  /*9c20*/  LDC R50, c[0x0][0x248] ;  /* 0x00009200ff327b82 */ /* 0x000f220000000800 */
[----:B0-----:R-:W-:-:S07]  /*9c30*/  IMAD R32, R74, 0x2ac, RZ ;  /* 0x000002ac4a207824 */ /* 0x001fce00078e02ff */
[----:B------:R-:W0:Y:S01]  /*9c40*/  LDC R54, c[0x0][0x248] ;  /* 0x00009200ff367b82 */ /* 0x000e220000000800 */
[----:B------:R-:W-:Y:S01]  /*9c50*/  IMAD R0, R92, 0x155, RZ ;  /* 0x000001555c007824 */ /* 0x000fe200078e02ff */
[-C--:B------:R-:W-:Y:S01]  /*9c60*/  IADD3 R36, P1, R36, R120.reuse, RZ ;  /* 0x0000007824247210 */ /* 0x080fe20007f3e0ff */
[----:B------:R1:W2:Y:S01]  /*9c70*/  LDG.E.U16 R115, desc[UR60][R48.64] ;  /* 0x0000003c30737981 */ /* 0x0002a2000c1e1500 */
[-C--:B------:R-:W-:Y:S02]  /*9c80*/  IADD3 R34, P0, R34, R120.reuse, RZ ;  /* 0x0000007822227210 */ /* 0x080fe40007f1e0ff */
[----:B------:R-:W-:Y:S02]  /*9c90*/  IADD3 R32, P2, R32, R120, RZ ;  /* 0x0000007820207210 */ /* 0x000fe40007f5e0ff */
[----:B------:R-:W0:Y:S01]  /*9ca0*/  LDC R92, c[0x0][0x248] ;  /* 0x00009200ff5c7b82 */ /* 0x000e220000000800 */
[-C--:B------:R-:W-:Y:S01]  /*9cb0*/  LEA.HI.X.SX32 R37, R244, R121.reuse, 0x1, P1 ;  /* 0x00000079f4257211 */ /* 0x080fe200008f0eff */
[----:B-1----:R-:W-:Y:S01]  /*9cc0*/  IMAD R48, R38, 0x2ae, RZ ;  /* 0x000002ae26307824 */ /* 0x002fe200078e02ff */
[-C--:B------:R-:W-:Y:S01]  /*9cd0*/  LEA.HI.X.SX32 R35, R0, R121.reuse, 0x1, P0 ;  /* 0x0000007900237211 */ /* 0x080fe200000f0eff */
[----:B------:R-:W-:Y:S01]  /*9ce0*/  IMAD R0, R51, 0x157, RZ ;  /* 0x0000015733007824 */ /* 0x000fe200078e02ff */
[----:B------:R-:W-:-:S03]  /*9cf0*/  LEA.HI.X.SX32 R33, R56, R121, 0x1, P2 ;  /* 0x0000007938217211 */ /* 0x000fc600010f0eff */
[----:B------:R-:W1:Y:S01]  /*9d00*/  LDC R55, c[0x0][0x248] ;  /* 0x00009200ff377b82 */ /* 0x000e620000000800 */
[----:B------:R-:W-:Y:S01]  /*9d10*/  IADD3 R48, P0, R48, R120, RZ ;  /* 0x0000007830307210 */ /* 0x000fe20007f1e0ff */
[----:B------:R4:W2:Y:S03]  /*9d20*/  LDG.E.U16 R96, desc[UR60][R36.64] ;  /* 0x0000003c24607981 */ /* 0x0008a6000c1e1500 */
[----:B------:R-:W-:Y:S01]  /*9d30*/  LEA.HI.X.SX32 R49, R0, R121, 0x1, P0 ;  /* 0x0000007900317211 */ /* 0x000fe200000f0eff */
[----:B------:R4:W2:Y:S02]  /*9d40*/  LDG.E.U16 R56, desc[UR60][R32.64] ;  /* 0x0000003c20387981 */ /* 0x0008a4000c1e1500 */
[----:B------:R-:W1:Y:S02]  /*9d50*/  LDC R67, c[0x0][0x248] ;  /* 0x00009200ff437b82 */ /* 0x000e640000000800 */
[----:B------:R0:W2:Y:S01]  /*9d60*/  LDG.E.U16 R75, desc[UR60][R34.64] ;  /* 0x0000003c224b7981 */ /* 0x0000a2000c1e1500 */
[----:B----4-:R-:W-:-:S02]  /*9d70*/  IMAD R36, R53, 0x2b6, RZ ;  /* 0x000002b635247824 */ /* 0x010fc400078e02ff */
[----:B------:R-:W-:Y:S01]  /*9d80*/  IMAD R0, R50, 0x15d, RZ ;  /* 0x0000015d32007824 */ /* 0x000fe200078e02ff */
[----:B------:R4:W2:Y:S01]  /*9d90*/  LDG.E.U16 R38, desc[UR60][R48.64] ;  /* 0x0000003c30267981 */ /* 0x0008a2000c1e1500 */
[----:B------:R-:W-:Y:S01]  /*9da0*/  IMAD R32, R91, 0x2ba, RZ ;  /* 0x000002ba5b207824 */ /* 0x000fe200078e02ff */
[-C--:B------:R-:W-:Y:S01]  /*9db0*/  IADD3 R36, P1, R36, R120.reuse, RZ ;  /* 0x0000007824247210 */ /* 0x080fe20007f3e0ff */
[----:B------:R-:W-:Y:S01]  /*9dc0*/  IMAD R33, R73, 0x15b, RZ ;  /* 0x0000015b49217824 */ /* 0x000fe200078e02ff */
[----:B------:R-:W1:Y:S01]  /*9dd0*/  LDC R50, c[0x0][0x248] ;  /* 0x00009200ff327b82 */ /* 0x000e620000000800 */
[----:B0-----:R-:W-:Y:S01]  /*9de0*/  IMAD R34, R52, 0x2b8, RZ ;  /* 0x000002b834227824 */ /* 0x001fe200078e02ff */
[----:B------:R-:W-:Y:S01]  /*9df0*/  IADD3 R32, P0, R32, R120, RZ ;  /* 0x0000007820207210 */ /* 0x000fe20007f1e0ff */
[----:B----4-:R-:W-:-:S03]  /*9e00*/  IMAD R48, R54, 0x2bc, RZ ;  /* 0x000002bc36307824 */ /* 0x010fc600078e02ff */
[-C--:B------:R-:W-:Y:S02]  /*9e10*/  IADD3 R34, P2, R34, R120.reuse, RZ ;  /* 0x0000007822227210 */ /* 0x080fe40007f5e0ff */
[----:B------:R-:W0:Y:S01]  /*9e20*/  LDC R53, c[0x0][0x248] ;  /* 0x00009200ff357b82 */ /* 0x000e220000000800 */
[-C--:B------:R-:W-:Y:S02]  /*9e30*/  LEA.HI.X.SX32 R37, R33, R121.reuse, 0x1, P1 ;  /* 0x0000007921257211 */ /* 0x080fe400008f0eff */
[-C--:B------:R-:W-:Y:S02]  /*9e40*/  LEA.HI.X.SX32 R33, R0, R121.reuse, 0x1, P0 ;  /* 0x0000007900217211 */ /* 0x080fe400000f0eff */
[-C--:B------:R-:W-:Y:S01]  /*9e50*/  LEA.HI.X.SX32 R35, R68, R121.reuse, 0x1, P2 ;  /* 0x0000007944237211 */ /* 0x080fe200010f0eff */
[----:B------:R4:W2:Y:S01]  /*9e60*/  LDG.E.U16 R114, desc[UR60][R36.64] ;  /* 0x0000003c24727981 */ /* 0x0008a2000c1e1500 */
[----:B------:R-:W-:Y:S01]  /*9e70*/  IADD3 R48, P0, R48, R120, RZ ;  /* 0x0000007830307210 */ /* 0x000fe20007f1e0ff */
[----:B------:R-:W0:Y:S02]  /*9e80*/  LDC R51, c[0x0][0x248] ;  /* 0x00009200ff337b82 */ /* 0x000e240000000800 */
[----:B------:R4:W2:Y:S01]  /*9e90*/  LDG.E.U16 R95, desc[UR60][R34.64] ;  /* 0x0000003c225f7981 */ /* 0x0008a2000c1e1500 */
[----:B------:R-:W-:Y:S01]  /*9ea0*/  LEA.HI.X.SX32 R49, R69, R121, 0x1, P0 ;  /* 0x0000007945317211 */ /* 0x000fe200000f0eff */
[----:B-1----:R-:W-:-:S02]  /*9eb0*/  IMAD R0, R67, 0x15f, RZ ;  /* 0x0000015f43007824 */ /* 0x002fc400078e02ff */
[----:B------:R1:W2:Y:S02]  /*9ec0*/  LDG.E.U16 R74, desc[UR60][R32.64] ;  /* 0x0000003c204a7981 */ /* 0x0002a4000c1e1500 */
[----:B------:R-:W0:Y:S01]  /*9ed0*/  LDC R68, c[0x0][0x248] ;  /* 0x00009200ff447b82 */ /* 0x000e220000000800 */
[----:B----4-:R-:W-:Y:S02]  /*9ee0*/  IMAD R36, R55, 0x2be, RZ ;  /* 0x000002be37247824 */ /* 0x010fe400078e02ff */
[----:B------:R4:W2:Y:S01]  /*9ef0*/  LDG.E.U16 R55, desc[UR60][R48.64] ;  /* 0x0000003c30377981 */ /* 0x0008a2000c1e1500 */
[----:B------:R-:W-:-:S04]  /*9f00*/  IMAD R34, R92, 0x2c6, RZ ;  /* 0x000002c65c227824 */ /* 0x000fc800078e02ff */
[----:B------:R-:W0:Y:S01]  /*9f10*/  LDC R54, c[0x0][0x248] ;  /* 0x00009200ff367b82 */ /* 0x000e220000000800 */
[----:B-1----:R-:W-:Y:S01]  /*9f20*/  IMAD R32, R93, 0x2c8, RZ ;  /* 0x000002c85d207824 */ /* 0x002fe200078e02ff */
[----:B------:R-:W-:Y:S01]  /*9f30*/  IADD3 R34, P0, R34, R120, RZ ;  /* 0x0000007822227210 */ /* 0x000fe20007f1e0ff */
[----:B------:R-:W-:-:S05]  /*9f40*/  IMAD R33, R94, 0x163, RZ ;  /* 0x000001635e217824 */ /* 0x000fca00078e02ff */
[----:B------:R-:W1:Y:S01]  /*9f50*/  LDC R52, c[0x0][0x248] ;  /* 0x00009200ff347b82 */ /* 0x000e620000000800 */
[----:B------:R-:W-:Y:S02]  /*9f60*/  IADD3 R32, P2, R32, R120, RZ ;  /* 0x0000007820207210 */ /* 0x000fe40007f5e0ff */
[----:B------:R-:W-:-:S05]  /*9f70*/  LEA.HI.X.SX32 R35, R33, R121, 0x1, P0 ;  /* 0x0000007921237211 */ /* 0x000fca00000f0eff */
[----:B----4-:R-:W4:Y:S08]  /*9f80*/  LDC R49, c[0x0][0x248] ;  /* 0x00009200ff317b82 */ /* 0x010f300000000800 */
[----:B------:R-:W4:Y:S01]  /*9f90*/  LDC R67, c[0x0][0x248] ;  /* 0x00009200ff437b82 */ /* 0x000f220000000800 */
[----:B------:R-:W-:Y:S01]  /*9fa0*/  IADD3 R36, P1, R36, R120, RZ ;  /* 0x0000007824247210 */ /* 0x000fe20007f3e0ff */
[----:B------:R0:W2:Y:S06]  /*9fb0*/  LDG.E.U16 R113, desc[UR60][R34.64] ;  /* 0x0000003c22717981 */ /* 0x0000ac000c1e1500 */
[----:B------:R-:W4:Y:S01]  /*9fc0*/  LDC R91, c[0x0][0x248] ;  /* 0x00009200ff5b7b82 */ /* 0x000f220000000800 */
[----:B------:R-:W-:Y:S01]  /*9fd0*/  LEA.HI.X.SX32 R33, R248, R121, 0x1, P2 ;  /* 0x00000079f8217211 */ /* 0x000fe200010f0eff */
[----:B------:R-:W-:-:S02]  /*9fe0*/  IMAD R50, R50, 0x2ca, RZ ;  /* 0x000002ca32327824 */ /* 0x000fc400078e02ff */
[----:B0-----:R-:W-:Y:S01]  /*9ff0*/  IMAD R34, R53, 0x2ce, RZ ;  /* 0x000002ce35227824 */ /* 0x001fe200078e02ff */
[----:B------:R-:W-:Y:S01]  /*a000*/  LEA.HI.X.SX32 R37, R0, R121, 0x1, P1 ;  /* 0x0000007900257211 */ /* 0x000fe200008f0eff */
[----:B------:R0:W2:Y:S02]  /*a010*/  LDG.E.U16 R94, desc[UR60][R32.64] ;  /* 0x0000003c205e7981 */ /* 0x0000a4000c1e1500 */
[----:B------:R-:W3:Y:S01]  /*a020*/  LDC R107, c[0x0][0x248] ;  /* 0x00009200ff6b7b82 */ /* 0x000ee20000000800 */
[----:B------:R-:W-:Y:S01]  /*a030*/  IMAD R0, R51, 0x165, RZ ;  /* 0x0000016533007824 */ /* 0x000fe200078e02ff */
[----:B------:R-:W-:-:S06]  /*a040*/  IADD3 R50, P0, R50, R120, RZ ;  /* 0x0000007832327210 */ /* 0x000fcc0007f1e0ff */
[----:B------:R-:W3:Y:S01]  /*a050*/  LDC R69, c[0x0][0x248] ;  /* 0x00009200ff457b82 */ /* 0x000ee20000000800 */
[----:B0-----:R-:W-:Y:S01]  /*a060*/  IMAD R33, R68, 0x167, RZ ;  /* 0x0000016744217824 */ /* 0x001fe200078e02ff */
[----:B------:R-:W-:Y:S01]  /*a070*/  IADD3 R34, P2, R34, R120, RZ ;  /* 0x0000007822227210 */ /* 0x000fe20007f5e0ff */
[----:B------:R-:W-:Y:S01]  /*a080*/  IMAD R32, R54, 0x2d6, RZ ;  /* 0x000002d636207824 */ /* 0x000fe200078e02ff */
[----:B------:R-:W-:-:S04]  /*a090*/  LEA.HI.X.SX32 R51, R0, R121, 0x1, P0 ;  /* 0x0000007900337211 */ /* 0x000fc800000f0eff */
[----:B------:R-:W0:Y:S01]  /*a0a0*/  LDC R93, c[0x0][0x248] ;  /* 0x00009200ff5d7b82 */ /* 0x000e220000000800 */
[-C--:B------:R-:W-:Y:S01]  /*a0b0*/  LEA.HI.X.SX32 R35, R33, R121.reuse, 0x1, P2 ;  /* 0x0000007921237211 */ /* 0x080fe200010f0eff */
[----:B-1----:R-:W-:Y:S01]  /*a0c0*/  IMAD R48, R52, 0x2cc, RZ ;  /* 0x000002cc34307824 */ /* 0x002fe200078e02ff */
[----:B------:R-:W2:Y:S01]  /*a0d0*/  LDG.E.U16 R37, desc[UR60][R36.64] ;  /* 0x0000003c24257981 */ /* 0x000ea2000c1e1500 */
[----:B----4-:R-:W-:Y:S01]  /*a0e0*/  IMAD R0, R49, 0x16b, RZ ;  /* 0x0000016b31007824 */ /* 0x010fe200078e02ff */
[-C--:B------:R-:W-:Y:S02]  /*a0f0*/  IADD3 R32, P0, R32, R120.reuse, RZ ;  /* 0x0000007820207210 */ /* 0x080fe40007f1e0ff */
[----:B------:R1:W4:Y:S01]  /*a100*/  LDG.E.U16 R73, desc[UR60][R50.64] ;  /* 0x0000003c32497981 */ /* 0x000322000c1e1500 */
[----:B------:R-:W0:Y:S01]  /*a110*/  LDC R52, c[0x0][0x248] ;  /* 0x00009200ff347b82 */ /* 0x000e220000000800 */
[----:B------:R-:W-:Y:S02]  /*a120*/  IADD3 R48, P1, R48, R120, RZ ;  /* 0x0000007830307210 */ /* 0x000fe40007f3e0ff */
[----:B------:R1:W4:Y:S05]  /*a130*/  LDG.E.U16 R36, desc[UR60][R34.64] ;  /* 0x0000003c22247981 */ /* 0x00032a000c1e1500 */
[----:B------:R-:W0:Y:S01]  /*a140*/  LDC R68, c[0x0][0x248] ;  /* 0x00009200ff447b82 */ /* 0x000e220000000800 */
[----:B-1----:R-:W-:Y:S01]  /*a150*/  IMAD R50, R67, 0x2d8, RZ ;  /* 0x000002d843327824 */ /* 0x002fe200078e02ff */
[----:B------:R-:W-:Y:S01]  /*a160*/  LEA.HI.X.SX32 R33, R0, R121, 0x1, P0 ;  /* 0x0000007900217211 */ /* 0x000fe200000f0eff */
[----:B------:R-:W-:-:S05]  /*a170*/  IMAD R34, R91, 0x2dc, RZ ;  /* 0x000002dc5b227824 */ /* 0x000fca00078e02ff */
[----:B------:R-:W1:Y:S01]  /*a180*/  LDC R67, c[0x0][0x248] ;  /* 0x00009200ff437b82 */ /* 0x000e620000000800 */
[----:B------:R-:W-:Y:S01]  /*a190*/  LEA.HI.X.SX32 R49, R70, R121, 0x1, P1 ;  /* 0x0000007946317211 */ /* 0x000fe200008f0eff */
[----:B------:R3:W4:Y:S06]  /*a1a0*/  LDG.E.U16 R112, desc[UR60][R32.64] ;  /* 0x0000003c20707981 */ /* 0x00072c000c1e1500 */
[----:B------:R-:W1:Y:S01]  /*a1b0*/  LDC R222, c[0x0][0x248] ;  /* 0x00009200ffde7b82 */ /* 0x000e620000000800 */
[-C--:B------:R-:W-:Y:S01]  /*a1c0*/  IADD3 R34, P2, R34, R120.reuse, RZ ;  /* 0x0000007822227210 */ /* 0x080fe20007f5e0ff */
[----:B------:R3:W4:Y:S01]  /*a1d0*/  LDG.E.U16 R54, desc[UR60][R48.64] ;  /* 0x0000003c30367981 */ /* 0x000722000c1e1500 */
[----:B------:R-:W-:-:S05]  /*a1e0*/  IADD3 R50, P0, R50, R120, RZ ;  /* 0x0000007832327210 */ /* 0x000fca0007f1e0ff */
[----:B------:R-:W1:Y:S01]  /*a1f0*/  LDC R92, c[0x0][0x248] ;  /* 0x00009200ff5c7b82 */ /* 0x000e620000000800 */
[----:B---3--:R-:W-:Y:S01]  /*a200*/  IMAD R32, R107, 0x2de, RZ ;  /* 0x000002de6b207824 */ /* 0x008fe200078e02ff */
[-C--:B------:R-:W-:Y:S01]  /*a210*/  LEA.HI.X.SX32 R35, R71, R121.reuse, 0x1, P2 ;  /* 0x0000007947237211 */ /* 0x080fe200010f0eff */
[----:B------:R-:W-:Y:S01]  /*a220*/  IMAD R48, R69, 0x2da, RZ ;  /* 0x000002da45307824 */ /* 0x000fe200078e02ff */
[----:B------:R-:W-:Y:S01]  /*a230*/  LEA.HI.X.SX32 R51, R72, R121, 0x1, P0 ;  /* 0x0000007948337211 */ /* 0x000fe200000f0eff */
[----:B------:R-:W-:-:S03]  /*a240*/  IMAD R33, R110, 0x16f, RZ ;  /* 0x0000016f6e217824 */ /* 0x000fc600078e02ff */
[----:B------:R-:W3:Y:S01]  /*a250*/  LDC R107, c[0x0][0x248] ;  /* 0x00009200ff6b7b82 */ /* 0x000ee20000000800 */
[----:B0-----:R-:W-:Y:S01]  /*a260*/  IMAD R0, R93, 0x16d, RZ ;  /* 0x0000016d5d007824 */ /* 0x001fe200078e02ff */
[-C--:B------:R-:W-:Y:S01]  /*a270*/  IADD3 R32, P0, R32, R120.reuse, RZ ;  /* 0x0000007820207210 */ /* 0x080fe20007f1e0ff */
[----:B------:R0:W4:Y:S01]  /*a280*/  LDG.E.U16 R53, desc[UR60][R34.64] ;  /* 0x0000003c22357981 */ /* 0x000122000c1e1500 */
[----:B------:R-:W-:-:S04]  /*a290*/  IADD3 R48, P1, R48, R120, RZ ;  /* 0x0000007830307210 */ /* 0x000fc80007f3e0ff */
[----:B------:R-:W3:Y:S01]  /*a2a0*/  LDC R110, c[0x0][0x248] ;  /* 0x00009200ff6e7b82 */ /* 0x000ee20000000800 */
[-C--:B------:R-:W-:Y:S01]  /*a2b0*/  LEA.HI.X.SX32 R33, R33, R121.reuse, 0x1, P0 ;  /* 0x0000007921217211 */ /* 0x080fe200000f0eff */
[----:B------:R0:W4:Y:S01]  /*a2c0*/  LDG.E.U16 R93, desc[UR60][R50.64] ;  /* 0x0000003c325d7981 */ /* 0x000122000c1e1500 */
[----:B------:R-:W-:-:S05]  /*a2d0*/  LEA.HI.X.SX32 R49, R0, R121, 0x1, P1 ;  /* 0x0000007900317211 */ /* 0x000fca00008f0eff */
[----:B------:R-:W3:Y:S01]  /*a2e0*/  LDC R70, c[0x0][0x248] ;  /* 0x00009200ff467b82 */ /* 0x000ee20000000800 */
[----:B------:R1:W4:Y:S07]  /*a2f0*/  LDG.E.U16 R35, desc[UR60][R32.64] ;  /* 0x0000003c20237981 */ /* 0x00032e000c1e1500 */
[----:B0-----:R-:W0:Y:S01]  /*a300*/  LDC R34, c[0x0][0x248] ;  /* 0x00009200ff227b82 */ /* 0x001e220000000800 */
[----:B------:R-:W-:Y:S01]  /*a310*/  IMAD R50, R52, 0x2e8, RZ ;  /* 0x000002e834327824 */ /* 0x000fe200078e02ff */
[----:B------:R1:W4:Y:S01]  /*a320*/  LDG.E.U16 R72, desc[UR60][R48.64] ;  /* 0x0000003c30487981 */ /* 0x000322000c1e1500 */
[----:B------:R-:W-:-:S02]  /*a330*/  IMAD R68, R68, 0x2e6, RZ ;  /* 0x000002e644447824 */ /* 0x000fc400078e02ff */
[----:B-1----:R-:W-:Y:S01]  /*a340*/  IMAD R32, R67, 0x2ec, RZ ;  /* 0x000002ec43207824 */ /* 0x002fe200078e02ff */
[-C--:B------:R-:W-:Y:S01]  /*a350*/  IADD3 R50, P1, R50, R120.reuse, RZ ;  /* 0x0000007832327210 */ /* 0x080fe20007f3e0ff */
[----:B------:R-:W-:Y:S01]  /*a360*/  IMAD R222, R222, 0x174, RZ ;  /* 0x00000174dede7824 */ /* 0x000fe200078e02ff */
[----:B------:R-:W1:Y:S01]  /*a370*/  LDC R67, c[0x0][0x248] ;  /* 0x00009200ff437b82 */ /* 0x000e620000000800 */
[----:B------:R-:W-:Y:S02]  /*a380*/  IMAD R0, R92, 0x173, RZ ;  /* 0x000001735c007824 */ /* 0x000fe400078e02ff */
[----:B------:R-:W-:Y:S01]  /*a390*/  IMAD R48, R109, 0x2ea, RZ ;  /* 0x000002ea6d307824 */ /* 0x000fe200078e02ff */
[----:B------:R-:W-:-:S04]  /*a3a0*/  IADD3 R68, P0, R68, R120, RZ ;  /* 0x0000007844447210 */ /* 0x000fc80007f1e0ff */
[----:B------:R-:W1:Y:S01]  /*a3b0*/  LDC R91, c[0x0][0x248] ;  /* 0x00009200ff5b7b82 */ /* 0x000e620000000800 */
[----:B------:R-:W-:Y:S02]  /*a3c0*/  IADD3 R32, P2, R32, R120, RZ ;  /* 0x0000007820207210 */ /* 0x000fe40007f5e0ff */
[----:B------:R-:W-:-:S05]  /*a3d0*/  LEA.HI.X.SX32 R51, R222, R121, 0x1, P1 ;  /* 0x00000079de337211 */ /* 0x000fca00008f0eff */
[----:B------:R-:W1:Y:S01]  /*a3e0*/  LDC R109, c[0x0][0x248] ;  /* 0x00009200ff6d7b82 */ /* 0x000e620000000800 */
[-C--:B------:R-:W-:Y:S01]  /*a3f0*/  LEA.HI.X.SX32 R69, R0, R121.reuse, 0x1, P0 ;  /* 0x0000007900457211 */ /* 0x080fe200000f0eff */
[----:B------:R3:W4:Y:S01]  /*a400*/  LDG.E.U16 R92, desc[UR60][R50.64] ;  /* 0x0000003c325c7981 */ /* 0x000722000c1e1500 */
[-C--:B------:R-:W-:Y:S01]  /*a410*/  LEA.HI.X.SX32 R33, R88, R121.reuse, 0x1, P2 ;  /* 0x0000007958217211 */ /* 0x080fe200010f0eff */
[----:B------:R-:W-:Y:S01]  /*a420*/  IMAD R0, R111, 0x175, RZ ;  /* 0x000001756f007824 */ /* 0x000fe200078e02ff */
[----:B------:R-:W-:Y:S01]  /*a430*/  IADD3 R48, P0, R48, R120, RZ ;  /* 0x0000007830307210 */ /* 0x000fe20007f1e0ff */
[----:B------:R0:W4:Y:S02]  /*a440*/  LDG.E.U16 R111, desc[UR60][R68.64] ;  /* 0x0000003c446f7981 */ /* 0x000124000c1e1500 */
[----:B------:R-:W1:Y:S02]  /*a450*/  LDC R119, c[0x0][0x248] ;  /* 0x00009200ff777b82 */ /* 0x000e640000000800 */
[----:B------:R0:W4:Y:S01]  /*a460*/  LDG.E.U16 R52, desc[UR60][R32.64] ;  /* 0x0000003c20347981 */ /* 0x000122000c1e1500 */
[----:B---3--:R-:W-:Y:S01]  /*a470*/  IMAD R50, R107, 0x2f6, RZ ;  /* 0x000002f66b327824 */ /* 0x008fe200078e02ff */
[----:B------:R-:W-:Y:S01]  /*a480*/  LEA.HI.X.SX32 R49, R0, R121, 0x1, P0 ;  /* 0x0000007900317211 */ /* 0x000fe200000f0eff */
[----:B0-----:R-:W-:-:S03]  /*a490*/  IMAD R68, R34, 0x2ee, RZ ;  /* 0x000002ee22447824 */ /* 0x001fc600078e02ff */
[-C--:B------:R-:W-:Y:S01]  /*a4a0*/  IADD3 R50, P1, R50, R120.reuse, RZ ;  /* 0x0000007832327210 */ /* 0x080fe20007f3e0ff */
[----:B------:R-:W0:Y:S01]  /*a4b0*/  LDC R222, c[0x0][0x248] ;  /* 0x00009200ffde7b82 */ /* 0x000e220000000800 */
[----:B------:R-:W-:Y:S01]  /*a4c0*/  IMAD R33, R110, 0x17b, RZ ;  /* 0x0000017b6e217824 */ /* 0x000fe200078e02ff */
[-C--:B------:R-:W-:Y:S01]  /*a4d0*/  IADD3 R68, P0, R68, R120.reuse, RZ ;  /* 0x0000007844447210 */ /* 0x080fe20007f1e0ff */
[----:B------:R-:W-:Y:S01]  /*a4e0*/  IMAD R0, R70, 0x177, RZ ;  /* 0x0000017746007824 */ /* 0x000fe200078e02ff */
[----:B------:R3:W4:Y:S01]  /*a4f0*/  LDG.E.U16 R71, desc[UR60][R48.64] ;  /* 0x0000003c30477981 */ /* 0x000722000c1e1500 */
[----:B------:R-:W-:Y:S01]  /*a500*/  IMAD R32, R122, 0x2fa, RZ ;  /* 0x000002fa7a207824 */ /* 0x000fe200078e02ff */
[-C--:B------:R-:W-:Y:S02]  /*a510*/  LEA.HI.X.SX32 R51, R33, R121.reuse, 0x1, P1 ;  /* 0x0000007921337211 */ /* 0x080fe400008f0eff */
[----:B------:R-:W0:Y:S01]  /*a520*/  LDC R88, c[0x0][0x248] ;  /* 0x00009200ff587b82 */ /* 0x000e220000000800 */
[----:B------:R-:W-:Y:S01]  /*a530*/  LEA.HI.X.SX32 R69, R0, R121, 0x1, P0 ;  /* 0x0000007900457211 */ /* 0x000fe200000f0eff */
[----:B-1----:R-:W-:Y:S01]  /*a540*/  IMAD R0, R67, 0x17d, RZ ;  /* 0x0000017d43007824 */ /* 0x002fe200078e02ff */
[----:B------:R-:W-:Y:S01]  /*a550*/  IADD3 R32, P0, R32, R120, RZ ;  /* 0x0000007820207210 */ /* 0x000fe20007f1e0ff */
[----:B------:R1:W4:Y:S01]  /*a560*/  LDG.E.U16 R110, desc[UR60][R50.64] ;  /* 0x0000003c326e7981 */ /* 0x000322000c1e1500 */
[----:B---3--:R-:W-:-:S02]  /*a570*/  IMAD R48, R91, 0x2f8, RZ ;  /* 0x000002f85b307824 */ /* 0x008fc400078e02ff */
[----:B------:R-:W-:Y:S01]  /*a580*/  LEA.HI.X.SX32 R33, R0, R121, 0x1, P0 ;  /* 0x0000007900217211 */ /* 0x000fe200000f0eff */
[----:B------:R-:W3:Y:S01]  /*a590*/  LDC R67, c[0x0][0x248] ;  /* 0x00009200ff437b82 */ /* 0x000ee20000000800 */
[----:B------:R1:W4:Y:S02]  /*a5a0*/  LDG.E.U16 R34, desc[UR60][R68.64] ;  /* 0x0000003c44227981 */ /* 0x000324000c1e1500 */
[----:B-1----:R-:W-:Y:S01]  /*a5b0*/  IMAD R50, R109, 0x2fc, RZ ;  /* 0x000002fc6d327824 */ /* 0x002fe200078e02ff */
[----:B------:R-:W-:-:S04]  /*a5c0*/  IADD3 R48, P2, R48, R120, RZ ;  /* 0x0000007830307210 */ /* 0x000fc80007f5e0ff */
[----:B------:R-:W1:Y:S01]  /*a5d0*/  LDC R122, c[0x0][0x248] ;  /* 0x00009200ff7a7b82 */ /* 0x000e620000000800 */
[----:B------:R-:W-:Y:S01]  /*a5e0*/  IMAD R0, R131, 0x183, RZ ;  /* 0x0000018383007824 */ /* 0x000fe200078e02ff */
[-C--:B------:R-:W-:Y:S01]  /*a5f0*/  IADD3 R50, P0, R50, R120.reuse, RZ ;  /* 0x0000007832327210 */ /* 0x080fe20007f1e0ff */
[----:B------:R0:W4:Y:S01]  /*a600*/  LDG.E.U16 R70, desc[UR60][R32.64] ;  /* 0x0000003c20467981 */ /* 0x000122000c1e1500 */
[-C--:B------:R-:W-:Y:S02]  /*a610*/  LEA.HI.X.SX32 R49, R89, R121.reuse, 0x1, P2 ;  /* 0x0000007959317211 */ /* 0x080fe400010f0eff */
[----:B------:R-:W-:Y:S02]  /*a620*/  LEA.HI.X.SX32 R51, R90, R121, 0x1, P0 ;  /* 0x000000795a337211 */ /* 0x000fe400000f0eff */
[----:B------:R-:W1:Y:S01]  /*a630*/  LDC R89, c[0x0][0x248] ;  /* 0x00009200ff597b82 */ /* 0x000e620000000800 */
[----:B------:R-:W-:Y:S01]  /*a640*/  IMAD R68, R124, 0x306, RZ ;  /* 0x000003067c447824 */ /* 0x000fe200078e02ff */
[----:B------:R0:W4:Y:S04]  /*a650*/  LDG.E.U16 R91, desc[UR60][R48.64] ;  /* 0x0000003c305b7981 */ /* 0x000128000c1e1500 */
[----:B------:R0:W4:Y:S01]  /*a660*/  LDG.E.U16 R51, desc[UR60][R50.64] ;  /* 0x0000003c32337981 */ /* 0x000122000c1e1500 */
[----:B------:R-:W-:Y:S01]  /*a670*/  IADD3 R68, P0, R68, R120, RZ ;  /* 0x0000007844447210 */ /* 0x000fe20007f1e0ff */
[----:B0-----:R-:W-:Y:S01]  /*a680*/  IMAD R32, R119, 0x2fe, RZ ;  /* 0x000002fe77207824 */ /* 0x001fe200078e02ff */
[----:B------:R-:W0:Y:S01]  /*a690*/  LDC R107, c[0x0][0x248] ;  /* 0x00009200ff6b7b82 */ /* 0x000e220000000800 */
[----:B------:R-:W-:-:S07]  /*a6a0*/  IMAD R48, R129, 0x308, RZ ;  /* 0x0000030881307824 */ /* 0x000fce00078e02ff */
[----:B------:R-:W0:Y:S01]  /*a6b0*/  LDC R50, c[0x0][0x248] ;  /* 0x00009200ff327b82 */ /* 0x000e220000000800 */
[-C--:B------:R-:W-:Y:S01]  /*a6c0*/  LEA.HI.X.SX32 R69, R0, R121.reuse, 0x1, P0 ;  /* 0x0000007900457211 */ /* 0x080fe200000f0eff */
[----:B------:R-:W-:Y:S01]  /*a6d0*/  IMAD R222, R222, 0x184, RZ ;  /* 0x00000184dede7824 */ /* 0x000fe200078e02ff */
[-C--:B------:R-:W-:Y:S01]  /*a6e0*/  IADD3 R48, P2, R48, R120.reuse, RZ ;  /* 0x0000007830307210 */ /* 0x080fe20007f5e0ff */
[----:B------:R-:W-:Y:S01]  /*a6f0*/  IMAD R33, R123, 0x17f, RZ ;  /* 0x0000017f7b217824 */ /* 0x000fe200078e02ff */
[----:B------:R-:W-:Y:S01]  /*a700*/  IADD3 R32, P1, R32, R120, RZ ;  /* 0x0000007820207210 */ /* 0x000fe20007f3e0ff */
[----:B------:R3:W4:Y:S02]  /*a710*/  LDG.E.U16 R109, desc[UR60][R68.64] ;  /* 0x0000003c446d7981 */ /* 0x000724000c1e1500 */
[----:B------:R-:W0:Y:S01]  /*a720*/  LDC R124, c[0x0][0x248] ;  /* 0x00009200ff7c7b82 */ /* 0x000e220000000800 */
[-C--:B------:R-:W-:Y:S02]  /*a730*/  LEA.HI.X.SX32 R49, R222, R121.reuse, 0x1, P2 ;  /* 0x00000079de317211 */ /* 0x080fe400010f0eff */
[----:B------:R-:W-:-:S05]  /*a740*/  LEA.HI.X.SX32 R33, R33, R121, 0x1, P1 ;  /* 0x0000007921217211 */ /* 0x000fca00008f0eff */
[----:B------:R-:W0:Y:S01]  /*a750*/  LDC R119, c[0x0][0x248] ;  /* 0x00009200ff777b82 */ /* 0x000e220000000800 */
[----:B---3--:R-:W-:Y:S01]  /*a760*/  IMAD R68, R67, 0x30a, RZ ;  /* 0x0000030a43447824 */ /* 0x008fe200078e02ff */
[----:B------:R3:W4:Y:S01]  /*a770*/  LDG.E.U16 R90, desc[UR60][R48.64] ;  /* 0x0000003c305a7981 */ /* 0x000722000c1e1500 */
[----:B------:R-:W-:-:S05]  /*a780*/  IMAD R0, R88, 0x185, RZ ;  /* 0x0000018558007824 */ /* 0x000fca00078e02ff */
[----:B------:R-:W0:Y:S01]  /*a790*/  LDC R129, c[0x0][0x248] ;  /* 0x00009200ff817b82 */ /* 0x000e220000000800 */
[----:B-1----:R-:W-:Y:S01]  /*a7a0*/  IMAD R88, R89, 0x30e, RZ ;  /* 0x0000030e59587824 */ /* 0x002fe200078e02ff */
[----:B------:R-:W-:Y:S01]  /*a7b0*/  IADD3 R68, P0, R68, R120, RZ ;  /* 0x0000007844447210 */ /* 0x000fe20007f1e0ff */
[----:B------:R1:W4:Y:S01]  /*a7c0*/  LDG.E.U16 R33, desc[UR60][R32.64] ;  /* 0x0000003c20217981 */ /* 0x000322000c1e1500 */
[----:B---3--:R-:W-:-:S04]  /*a7d0*/  IMAD R48, R128, 0x316, RZ ;  /* 0x0000031680307824 */ /* 0x008fc800078e02ff */
[----:B------:R-:W3:Y:S01]  /*a7e0*/  LDC R131, c[0x0][0x248] ;  /* 0x00009200ff837b82 */ /* 0x000ee20000000800 */
[-C--:B------:R-:W-:Y:S01]  /*a7f0*/  IADD3 R88, P2, R88, R120.reuse, RZ ;  /* 0x0000007858587210 */ /* 0x080fe20007f5e0ff */
[----:B------:R-:W-:Y:S01]  /*a800*/  IMAD R122, R122, 0x30c, RZ ;  /* 0x0000030c7a7a7824 */ /* 0x000fe200078e02ff */
[-C--:B------:R-:W-:Y:S01]  /*a810*/  LEA.HI.X.SX32 R69, R0, R121.reuse, 0x1, P0 ;  /* 0x0000007900457211 */ /* 0x080fe200000f0eff */
[----:B-1----:R-:W-:Y:S01]  /*a820*/  IMAD R32, R127, 0x187, RZ ;  /* 0x000001877f207824 */ /* 0x002fe200078e02ff */
[-C--:B------:R-:W-:Y:S01]  /*a830*/  IADD3 R48, P0, R48, R120.reuse, RZ ;  /* 0x0000007830307210 */ /* 0x080fe20007f1e0ff */
[----:B0-----:R-:W-:Y:S02]  /*a840*/  IMAD R0, R50, 0x18b, RZ ;  /* 0x0000018b32007824 */ /* 0x001fe400078e02ff */
[----:B------:R-:W0:Y:S01]  /*a850*/  LDC R128, c[0x0][0x248] ;  /* 0x00009200ff807b82 */ /* 0x000e220000000800 */
[----:B------:R-:W-:Y:S01]  /*a860*/  IADD3 R122, P1, R122, R120, RZ ;  /* 0x000000787a7a7210 */ /* 0x000fe20007f3e0ff */
[----:B------:R-:W-:Y:S01]  /*a870*/  IMAD R124, R124, 0x31a, RZ ;  /* 0x0000031a7c7c7824 */ /* 0x000fe200078e02ff */
[-C--:B------:R-:W-:Y:S01]  /*a880*/  LEA.HI.X.SX32 R89, R32, R121.reuse, 0x1, P2 ;  /* 0x0000007920597211 */ /* 0x080fe200010f0eff */
[----:B------:R-:W4:Y:S01]  /*a890*/  LDG.E.U16 R69, desc[UR60][R68.64] ;  /* 0x0000003c44457981 */ /* 0x000f22000c1e1500 */
[----:B------:R-:W-:-:S03]  /*a8a0*/  LEA.HI.X.SX32 R49, R0, R121, 0x1, P0 ;  /* 0x0000007900317211 */ /* 0x000fc600000f0eff */
[----:B------:R-:W1:Y:S01]  /*a8b0*/  LDC R127, c[0x0][0x248] ;  /* 0x00009200ff7f7b82 */ /* 0x000e620000000800 */
[----:B------:R3:W4:Y:S01]  /*a8c0*/  LDG.E.U16 R32, desc[UR60][R88.64] ;  /* 0x0000003c58207981 */ /* 0x000722000c1e1500 */
[----:B------:R-:W-:-:S03]  /*a8d0*/  LEA.HI.X.SX32 R123, R108, R121, 0x1, P1 ;  /* 0x000000796c7b7211 */ /* 0x000fc600008f0eff */
[----:B------:R3:W4:Y:S03]  /*a8e0*/  LDG.E.U16 R108, desc[UR60][R48.64] ;  /* 0x0000003c306c7981 */ /* 0x000726000c1e1500 */
[----:B------:R-:W1:Y:S01]  /*a8f0*/  LDC R67, c[0x0][0x248] ;  /* 0x00009200ff437b82 */ /* 0x000e620000000800 */
[----:B---3--:R-:W-:-:S07]  /*a900*/  IMAD R88, R107, 0x318, RZ ;  /* 0x000003186b587824 */ /* 0x008fce00078e02ff */
[----:B------:R-:W3:Y:S01]  /*a910*/  LDC R222, c[0x0][0x248] ;  /* 0x00009200ffde7b82 */ /* 0x000ee20000000800 */
[----:B------:R-:W-:Y:S01]  /*a920*/  IMAD R48, R119, 0x31c, RZ ;  /* 0x0000031c77307824 */ /* 0x000fe200078e02ff */
[-C--:B------:R-:W-:Y:S01]  /*a930*/  IADD3 R88, P0, R88, R120.reuse, RZ ;  /* 0x0000007858587210 */ /* 0x080fe20007f1e0ff */
[----:B------:R-:W-:Y:S01]  /*a940*/  IMAD R49, R129, 0x18d, RZ ;  /* 0x0000018d81317824 */ /* 0x000fe200078e02ff */
[-C--:B------:R-:W-:Y:S01]  /*a950*/  IADD3 R124, P1, R124, R120.reuse, RZ ;  /* 0x000000787c7c7210 */ /* 0x080fe20007f3e0ff */
[----:B------:R0:W4:Y:S03]  /*a960*/  LDG.E.U16 R50, desc[UR60][R122.64] ;  /* 0x0000003c7a327981 */ /* 0x000126000c1e1500 */
[----:B------:R-:W2:Y:S01]  /*a970*/  LDC R107, c[0x0][0x248] ;  /* 0x00009200ff6b7b82 */ /* 0x000ea20000000800 */
[----:B------:R-:W-:Y:S02]  /*a980*/  IADD3 R48, P2, R48, R120, RZ ;  /* 0x0000007830307210 */ /* 0x000fe40007f5e0ff */
[----:B------:R-:W-:-:S02]  /*a990*/  LEA.HI.X.SX32 R89, R125, R121, 0x1, P0 ;  /* 0x000000797d597211 */ /* 0x000fc400000f0eff */
[-C--:B------:R-:W-:Y:S01]  /*a9a0*/  LEA.HI.X.SX32 R125, R49, R121.reuse, 0x1, P1 ;  /* 0x00000079317d7211 */ /* 0x080fe200008f0eff */
[----:B0-----:R-:W-:Y:S01]  /*a9b0*/  IMAD R122, R131, 0x31e, RZ ;  /* 0x0000031e837a7824 */ /* 0x001fe200078e02ff */
[-C--:B------:R-:W-:Y:S01]  /*a9c0*/  LEA.HI.X.SX32 R49, R126, R121.reuse, 0x1, P2 ;  /* 0x000000797e317211 */ /* 0x080fe200010f0eff */
[----:B------:R-:W-:Y:S01]  /*a9d0*/  IMAD R0, R132, 0x18f, RZ ;  /* 0x0000018f84007824 */ /* 0x000fe200078e02ff */
[----:B------:R-:W0:Y:S01]  /*a9e0*/  LDC R119, c[0x0][0x248] ;  /* 0x00009200ff777b82 */ /* 0x000e220000000800 */
[----:B------:R-:W-:Y:S01]  /*a9f0*/  IMAD R128, R128, 0x326, RZ ;  /* 0x0000032680807824 */ /* 0x000fe200078e02ff */
[-C--:B------:R-:W-:Y:S01]  /*aa00*/  IADD3 R122, P0, R122, R120.reuse, RZ ;  /* 0x000000787a7a7210 */ /* 0x080fe20007f1e0ff */
[----:B------:R-:W4:Y:S01]  /*aa10*/  LDG.E.U16 R68, desc[UR60][R124.64] ;  /* 0x0000003c7c447981 */ /* 0x000f22000c1e1500 */
[----:B-1----:R-:W-:Y:S02]  /*aa20*/  IMAD R126, R67, 0x328, RZ ;  /* 0x00000328437e7824 */ /* 0x002fe400078e02ff */
[-C--:B------:R-:W-:Y:S01]  /*aa30*/  LEA.HI.X.SX32 R123, R0, R121.reuse, 0x1, P0 ;  /* 0x00000079007b7211 */ /* 0x080fe200000f0eff */
[----:B------:R1:W4:Y:S01]  /*aa40*/  LDG.E.U16 R49, desc[UR60][R48.64] ;  /* 0x0000003c30317981 */ /* 0x000322000c1e1500 */
[-C--:B------:R-:W-:Y:S01]  /*aa50*/  IADD3 R128, P0, R128, R120.reuse, RZ ;  /* 0x0000007880807210 */ /* 0x080fe20007f1e0ff */
[----:B------:R-:W0:Y:S01]  /*aa60*/  LDC R132, c[0x0][0x248] ;  /* 0x00009200ff847b82 */ /* 0x000e220000000800 */
[----:B---3--:R-:W-:Y:S01]  /*aa70*/  IMAD R222, R222, 0x194, RZ ;  /* 0x00000194dede7824 */ /* 0x008fe200078e02ff */
[-C--:B------:R-:W-:Y:S01]  /*aa80*/  IADD3 R126, P1, R126, R120.reuse, RZ ;  /* 0x000000787e7e7210 */ /* 0x080fe20007f3e0ff */
[----:B------:R2:W3:Y:S04]  /*aa90*/  LDG.E.U16 R0, desc[UR60][R122.64] ;  /* 0x0000003c7a007981 */ /* 0x0004e8000c1e1500 */
[----:B------:R-:W3:Y:S01]  /*aaa0*/  LDG.E.U16 R89, desc[UR60][R88.64] ;  /* 0x0000003c58597981 */ /* 0x000ee2000c1e1500 */
[----:B-1----:R-:W-:Y:S01]  /*aab0*/  IMAD R48, R127, 0x193, RZ ;  /* 0x000001937f307824 */ /* 0x002fe200078e02ff */
[----:B------:R-:W1:Y:S04]  /*aac0*/  LDC R131, c[0x0][0x248] ;  /* 0x00009200ff837b82 */ /* 0x000e680000000800 */
[-C--:B------:R-:W-:Y:S01]  /*aad0*/  LEA.HI.X.SX32 R129, R48, R121.reuse, 0x1, P0 ;  /* 0x0000007930817211 */ /* 0x080fe200000f0eff */
[----:B--2---:R-:W-:Y:S01]  /*aae0*/  IMAD R122, R107, 0x32c, RZ ;  /* 0x0000032c6b7a7824 */ /* 0x004fe200078e02ff */
[----:B------:R-:W-:Y:S01]  /*aaf0*/  LEA.HI.X.SX32 R127, R222, R121, 0x1, P1 ;  /* 0x00000079de7f7211 */ /* 0x000fe200008f0eff */
[----:B------:R-:W-:Y:S01]  /*ab00*/  IMAD R124, R140, 0x32a, RZ ;  /* 0x0000032a8c7c7824 */ /* 0x000fe200078e02ff */
[----:B------:R-:W2:Y:S01]  /*ab10*/  LDC R222, c[0x0][0x248] ;  /* 0x00009200ffde7b82 */ /* 0x000ea20000000800 */
[----:B------:R0:W3:Y:S01]  /*ab20*/  LDG.E.U16 R107, desc[UR60][R128.64] ;  /* 0x0000003c806b7981 */ /* 0x0000e2000c1e1500 */
[----:B------:R-:W-:Y:S01]  /*ab30*/  IMAD R48, R148, 0x195, RZ ;  /* 0x0000019594307824 */ /* 0x000fe200078e02ff */
[----:B------:R-:W-:-:S02]  /*ab40*/  IADD3 R122, P2, R122, R120, RZ ;  /* 0x000000787a7a7210 */ /* 0x000fc40007f5e0ff */
[----:B------:R-:W-:Y:S01]  /*ab50*/  IADD3 R124, P0, R124, R120, RZ ;  /* 0x000000787c7c7210 */ /* 0x000fe20007f1e0ff */
[----:B------:R0:W3:Y:S02]  /*ab60*/  LDG.E.U16 R88, desc[UR60][R126.64] ;  /* 0x0000003c7e587981 */ /* 0x0000e4000c1e1500 */
[----:B------:R-:W2:Y:S08]  /*ab70*/  LDC R140, c[0x0][0x248] ;  /* 0x00009200ff8c7b82 */ /* 0x000eb00000000800 */
[----:B0-----:R-:W0:Y:S01]  /*ab80*/  LDC R128, c[0x0][0x248] ;  /* 0x00009200ff807b82 */ /* 0x001e220000000800 */
[----:B------:R-:W-:-:S02]  /*ab90*/  LEA.HI.X.SX32 R125, R48, R121, 0x1, P0 ;  /* 0x00000079307d7211 */ /* 0x000fc400000f0eff */
[----:B------:R-:W-:-:S05]  /*aba0*/  LEA.HI.X.SX32 R123, R130, R121, 0x1, P2 ;  /* 0x00000079827b7211 */ /* 0x000fca00010f0eff */
[----:B------:R-:W2:Y:S01]  /*abb0*/  LDC R127, c[0x0][0x248] ;  /* 0x00009200ff7f7b82 */ /* 0x000ea20000000800 */
[----:B------:R1:W3:Y:S01]  /*abc0*/  LDG.E.U16 R67, desc[UR60][R124.64] ;  /* 0x0000003c7c437981 */ /* 0x0002e2000c1e1500 */
[----:B------:R-:W-:-:S03]  /*abd0*/  IMAD R130, R138, 0x336, RZ ;  /* 0x000003368a827824 */ /* 0x000fc600078e02ff */
[----:B------:R1:W3:Y:S03]  /*abe0*/  LDG.E.U16 R48, desc[UR60][R122.64] ;  /* 0x0000003c7a307981 */ /* 0x0002e6000c1e1500 */
[----:B------:R-:W2:Y:S01]  /*abf0*/  LDC R129, c[0x0][0x248] ;  /* 0x00009200ff817b82 */ /* 0x000ea20000000800 */
[----:B-1----:R-:W-:Y:S02]  /*ac00*/  IMAD R124, R119, 0x32e, RZ ;  /* 0x0000032e777c7824 */ /* 0x002fe400078e02ff */
[----:B------:R-:W-:Y:S01]  /*ac10*/  IMAD R122, R132, 0x338, RZ ;  /* 0x00000338847a7824 */ /* 0x000fe200078e02ff */
[-C--:B------:R-:W-:Y:S01]  /*ac20*/  IADD3 R130, P1, R130, R120.reuse, RZ ;  /* 0x0000007882827210 */ /* 0x080fe20007f3e0ff */
[----:B------:R-:W-:Y:S01]  /*ac30*/  IMAD R123, R144, 0x19b, RZ ;  /* 0x0000019b907b7824 */ /* 0x000fe200078e02ff */
[-C--:B------:R-:W-:Y:S01]  /*ac40*/  IADD3 R124, P0, R124, R120.reuse, RZ ;  /* 0x000000787c7c7210 */ /* 0x080fe20007f1e0ff */
[----:B------:R-:W-:Y:S01]  /*ac50*/  IMAD R119, R131, 0x197, RZ ;  /* 0x0000019783777824 */ /* 0x000fe200078e02ff */
[----:B------:R-:W-:Y:S01]  /*ac60*/  IADD3 R122, P2, R122, R120, RZ ;  /* 0x000000787a7a7210 */ /* 0x000fe20007f5e0ff */
[----:B------:R-:W-:Y:S01]  /*ac70*/  IMAD R132, R146, 0x33a, RZ ;  /* 0x0000033a92847824 */ /* 0x000fe200078e02ff */
[----:B------:R-:W1:Y:S01]  /*ac80*/  LDC R144, c[0x0][0x248] ;  /* 0x00009200ff907b82 */ /* 0x000e620000000800 */
[-C--:B------:R-:W-:Y:S01]  /*ac90*/  LEA.HI.X.SX32 R131, R123, R121.reuse, 0x1, P1 ;  /* 0x000000797b837211 */ /* 0x080fe200008f0eff */
[----:B0-----:R-:W-:Y:S01]  /*aca0*/  IMAD R126, R128, 0x19d, RZ ;  /* 0x0000019d807e7824 */ /* 0x001fe200078e02ff */
[----:B------:R-:W-:-:S02]  /*acb0*/  LEA.HI.X.SX32 R125, R119, R121, 0x1, P0 ;  /* 0x00000079777d7211 */ /* 0x000fc400000f0eff */
[-C--:B------:R-:W-:Y:S01]  /*acc0*/  LEA.HI.X.SX32 R123, R133, R121.reuse, 0x1, P2 ;  /* 0x00000079857b7211 */ /* 0x080fe200010f0eff */
[----:B------:R-:W3:Y:S01]  /*acd0*/  LDG.E.U16 R130, desc[UR60][R130.64] ;  /* 0x0000003c82827981 */ /* 0x000ee2000c1e1500 */
[----:B------:R-:W-:Y:S01]  /*ace0*/  IADD3 R132, P0, R132, R120, RZ ;  /* 0x0000007884847210 */ /* 0x000fe20007f1e0ff */
[----:B------:R-:W0:Y:S02]  /*acf0*/  LDC R146, c[0x0][0x248] ;  /* 0x00009200ff927b82 */ /* 0x000e240000000800 */
[----:B------:R2:W3:Y:S01]  /*ad00*/  LDG.E.U16 R119, desc[UR60][R124.64] ;  /* 0x0000003c7c777981 */ /* 0x0004e2000c1e1500 */
[----:B------:R-:W-:Y:S01]  /*ad10*/  LEA.HI.X.SX32 R133, R126, R121, 0x1, P0 ;  /* 0x000000797e857211 */ /* 0x000fe200000f0eff */
[----:B------:R-:W-:-:S04]  /*ad20*/  IMAD R126, R156, 0x346, RZ ;  /* 0x000003469c7e7824 */ /* 0x000fc800078e02ff */
[----:B------:R-:W0:Y:S01]  /*ad30*/  LDC R148, c[0x0][0x248] ;  /* 0x00009200ff947b82 */ /* 0x000e220000000800 */
[----:B------:R1:W3:Y:S01]  /*ad40*/  LDG.E.U16 R131, desc[UR60][R122.64] ;  /* 0x0000003c7a837981 */ /* 0x0002e2000c1e1500 */
[----:B------:R-:W-:Y:S02]  /*ad50*/  IMAD R128, R164, 0x348, RZ ;  /* 0x00000348a4807824 */ /* 0x000fe400078e02ff */
[----:B--2---:R-:W-:Y:S01]  /*ad60*/  IMAD R124, R129, 0x33e, RZ ;  /* 0x0000033e817c7824 */ /* 0x004fe200078e02ff */
[----:B------:R-:W2:Y:S03]  /*ad70*/  LDG.E.U16 R132, desc[UR60][R132.64] ;  /* 0x0000003c84847981 */ /* 0x000ea6000c1e1500 */
[----:B------:R-:W0:Y:S01]  /*ad80*/  LDC R156, c[0x0][0x248] ;  /* 0x00009200ff9c7b82 */ /* 0x000e220000000800 */
[----:B-1----:R-:W-:-:S05]  /*ad90*/  IMAD R122, R127, 0x33c, RZ ;  /* 0x0000033c7f7a7824 */ /* 0x002fca00078e02ff */
[-C--:B------:R-:W-:Y:S01]  /*ada0*/  IADD3 R122, P0, R122, R120.reuse, RZ ;  /* 0x000000787a7a7210 */ /* 0x080fe20007f1e0ff */
[----:B------:R-:W-:Y:S01]  /*adb0*/  IMAD R125, R140, 0x19f, RZ ;  /* 0x0000019f8c7d7824 */ /* 0x000fe200078e02ff */
[-C--:B------:R-:W-:Y:S01]  /*adc0*/  IADD3 R124, P1, R124, R120.reuse, RZ ;  /* 0x000000787c7c7210 */ /* 0x080fe20007f3e0ff */
[----:B------:R-:W-:Y:S01]  /*add0*/  IMAD R127, R168, 0x1a3, RZ ;  /* 0x000001a3a87f7824 */ /* 0x000fe200078e02ff */
[-C--:B------:R-:W-:Y:S01]  /*ade0*/  LEA.HI.X.SX32 R123, R136, R121.reuse, 0x1, P0 ;  /* 0x00000079887b7211 */ /* 0x080fe200000f0eff */
[----:B------:R-:W-:Y:S01]  /*adf0*/  IMAD R222, R222, 0x1a4, RZ ;  /* 0x000001a4dede7824 */ /* 0x000fe200078e02ff */
[-C--:B------:R-:W-:Y:S01]  /*ae00*/  IADD3 R126, P0, R126, R120.reuse, RZ ;  /* 0x000000787e7e7210 */ /* 0x080fe20007f1e0ff */
[----:B------:R-:W1:Y:S01]  /*ae10*/  LDC R164, c[0x0][0x248] ;  /* 0x00009200ffa47b82 */ /* 0x000e620000000800 */
[----:B------:R-:W-:Y:S01]  /*ae20*/  IADD3 R128, P2, R128, R120, RZ ;  /* 0x0000007880807210 */ /* 0x000fe20007f5e0ff */
[----:B------:R0:W2:Y:S01]  /*ae30*/  LDG.E.U16 R133, desc[UR60][R122.64] ;  /* 0x0000003c7a857981 */ /* 0x0000a2000c1e1500 */
[----:B------:R-:W-:-:S02]  /*ae40*/  LEA.HI.X.SX32 R125, R125, R121, 0x1, P1 ;  /* 0x000000797d7d7211 */ /* 0x000fc400008f0eff */
[-C--:B------:R-:W-:Y:S02]  /*ae50*/  LEA.HI.X.SX32 R127, R127, R121.reuse, 0x1, P0 ;  /* 0x000000797f7f7211 */ /* 0x080fe400000f0eff */
[----:B------:R-:W-:Y:S01]  /*ae60*/  LEA.HI.X.SX32 R129, R222, R121, 0x1, P2 ;  /* 0x00000079de817211 */ /* 0x000fe200010f0eff */
[----:B------:R0:W2:Y:S01]  /*ae70*/  LDG.E.U16 R136, desc[UR60][R124.64] ;  /* 0x0000003c7c887981 */ /* 0x0000a2000c1e1500 */
[----:B------:R-:W1:Y:S01]  /*ae80*/  LDC R168, c[0x0][0x248] ;  /* 0x00009200ffa87b82 */ /* 0x000e620000000800 */
[----:B0-----:R-:W-:Y:S02]  /*ae90*/  IMAD R122, R144, 0x34a, RZ ;  /* 0x0000034a907a7824 */ /* 0x001fe400078e02ff */
[----:B------:R0:W2:Y:S01]  /*aea0*/  LDG.E.U16 R138, desc[UR60][R126.64] ;  /* 0x0000003c7e8a7981 */ /* 0x0000a2000c1e1500 */
[----:B------:R-:W-:-:S03]  /*aeb0*/  IMAD R123, R146, 0x1a5, RZ ;  /* 0x000001a5927b7824 */ /* 0x000fc600078e02ff */
[----:B------:R0:W2:Y:S01]  /*aec0*/  LDG.E.U16 R140, desc[UR60][R128.64] ;  /* 0x0000003c808c7981 */ /* 0x0000a2000c1e1500 */
[----:B------:R-:W-:Y:S01]  /*aed0*/  IMAD R124, R148, 0x34c, RZ ;  /* 0x0000034c947c7824 */ /* 0x000fe200078e02ff */
[----:B------:R-:W-:Y:S01]  /*aee0*/  IADD3 R122, P0, R122, R120, RZ ;  /* 0x000000787a7a7210 */ /* 0x000fe20007f1e0ff */
[----:B------:R-:W1:Y:S01]  /*aef0*/  LDC R222, c[0x0][0x248] ;  /* 0x00009200ffde7b82 */ /* 0x000e620000000800 */
[----:B0-----:R-:W-:Y:S02]  /*af00*/  IMAD R126, R154, 0x34e, RZ ;  /* 0x0000034e9a7e7824 */ /* 0x001fe400078e02ff */
[----:B------:R-:W-:Y:S02]  /*af10*/  IMAD R127, R158, 0x1a7, RZ ;  /* 0x000001a79e7f7824 */ /* 0x000fe400078e02ff */
[----:B------:R-:W-:-:S03]  /*af20*/  IMAD R128, R162, 0x356, RZ ;  /* 0x00000356a2807824 */ /* 0x000fc600078e02ff */
[----:B------:R-:W0:Y:S01]  /*af30*/  LDC R158, c[0x0][0x248] ;  /* 0x00009200ff9e7b82 */ /* 0x000e220000000800 */
[-C--:B------:R-:W-:Y:S01]  /*af40*/  IADD3 R124, P1, R124, R120.reuse, RZ ;  /* 0x000000787c7c7210 */ /* 0x080fe20007f3e0ff */
[----:B------:R-:W-:Y:S01]  /*af50*/  IMAD R129, R156, 0x1ab, RZ ;  /* 0x000001ab9c817824 */ /* 0x000fe200078e02ff */
[-C--:B------:R-:W-:Y:S02]  /*af60*/  IADD3 R126, P2, R126, R120.reuse, RZ ;  /* 0x000000787e7e7210 */ /* 0x080fe40007f5e0ff */
[-C--:B------:R-:W-:Y:S02]  /*af70*/  LEA.HI.X.SX32 R123, R123, R121.reuse, 0x1, P0 ;  /* 0x000000797b7b7211 */ /* 0x080fe400000f0eff */
[----:B------:R-:W-:Y:S01]  /*af80*/  IADD3 R128, P0, R128, R120, RZ ;  /* 0x0000007880807210 */ /* 0x000fe20007f1e0ff */
[----:B------:R-:W1:Y:S01]  /*af90*/  LDC R162, c[0x0][0x248] ;  /* 0x00009200ffa27b82 */ /* 0x000e620000000800 */
[-C--:B------:R-:W-:Y:S02]  /*afa0*/  LEA.HI.X.SX32 R125, R142, R121.reuse, 0x1, P1 ;  /* 0x000000798e7d7211 */ /* 0x080fe400008f0eff */
[-C--:B------:R-:W-:Y:S01]  /*afb0*/  LEA.HI.X.SX32 R127, R127, R121.reuse, 0x1, P2 ;  /* 0x000000797f7f7211 */ /* 0x080fe200010f0eff */
[----:B------:R0:W2:Y:S01]  /*afc0*/  LDG.E.U16 R142, desc[UR60][R122.64] ;  /* 0x0000003c7a8e7981 */ /* 0x0000a2000c1e1500 */
[----:B------:R-:W-:-:S03]  /*afd0*/  LEA.HI.X.SX32 R129, R129, R121, 0x1, P0 ;  /* 0x0000007981817211 */ /* 0x000fc600000f0eff */
[----:B------:R0:W2:Y:S01]  /*afe0*/  LDG.E.U16 R146, desc[UR60][R126.64] ;  /* 0x0000003c7e927981 */ /* 0x0000a2000c1e1500 */
[----:B------:R-:W4:Y:S03]  /*aff0*/  LDC R224, c[0x0][0x248] ;  /* 0x00009200ffe07b82 */ /* 0x000f260000000800 */
[----:B------:R0:W2:Y:S02]  /*b000*/  LDG.E.U16 R148, desc[UR60][R128.64] ;  /* 0x0000003c80947981 */ /* 0x0000a4000c1e1500 */
[----:B0-----:R-:W-:Y:S02]  /*b010*/  IMAD R122, R170, 0x358, RZ ;  /* 0x00000358aa7a7824 */ /* 0x001fe400078e02ff */
[----:B------:R0:W2:Y:S01]  /*b020*/  LDG.E.U16 R144, desc[UR60][R124.64] ;  /* 0x0000003c7c907981 */ /* 0x0000a2000c1e1500 */
[----:B------:R-:W1:Y:S01]  /*b030*/  LDC R170, c[0x0][0x248] ;  /* 0x00009200ffaa7b82 */ /* 0x000e620000000800 */
[----:B------:R-:W-:Y:S01]  /*b040*/  IMAD R126, R178, 0x35c, RZ ;  /* 0x0000035cb27e7824 */ /* 0x000fe200078e02ff */
[----:B------:R-:W-:Y:S01]  /*b050*/  IADD3 R122, P0, R122, R120, RZ ;  /* 0x000000787a7a7210 */ /* 0x000fe20007f1e0ff */
[----:B------:R-:W-:-:S03]  /*b060*/  IMAD R128, R182, 0x35e, RZ ;  /* 0x0000035eb6807824 */ /* 0x000fc600078e02ff */
[-C--:B------:R-:W-:Y:S01]  /*b070*/  IADD3 R126, P2, R126, R120.reuse, RZ ;  /* 0x000000787e7e7210 */ /* 0x080fe20007f5e0ff */
[----:B------:R-:W-:Y:S01]  /*b080*/  IMAD R129, R184, 0x1af, RZ ;  /* 0x000001afb8817824 */ /* 0x000fe200078e02ff */
[-C--:B------:R-:W-:Y:S01]  /*b090*/  LEA.HI.X.SX32 R123, R152, R121.reuse, 0x1, P0 ;  /* 0x00000079987b7211 */ /* 0x080fe200000f0eff */
[----:B0-----:R-:W-:Y:S01]  /*b0a0*/  IMAD R124, R174, 0x35a, RZ ;  /* 0x0000035aae7c7824 */ /* 0x001fe200078e02ff */
[-C--:B------:R-:W-:Y:S01]  /*b0b0*/  IADD3 R128, P0, R128, R120.reuse, RZ ;  /* 0x0000007880807210 */ /* 0x080fe20007f1e0ff */
[----:B------:R-:W-:Y:S01]  /*b0c0*/  IMAD R125, R180, 0x1ad, RZ ;  /* 0x000001adb47d7824 */ /* 0x000fe200078e02ff */
[-C--:B------:R-:W-:Y:S01]  /*b0d0*/  LEA.HI.X.SX32 R127, R150, R121.reuse, 0x1, P2 ;  /* 0x00000079967f7211 */ /* 0x080fe200010f0eff */
[----:B------:R-:W0:Y:S01]  /*b0e0*/  LDC R174, c[0x0][0x248] ;  /* 0x00009200ffae7b82 */ /* 0x000e220000000800 */
[----:B------:R-:W-:Y:S01]  /*b0f0*/  IADD3 R124, P1, R124, R120, RZ ;  /* 0x000000787c7c7210 */ /* 0x000fe20007f3e0ff */
[----:B------:R1:W2:Y:S01]  /*b100*/  LDG.E.U16 R150, desc[UR60][R122.64] ;  /* 0x0000003c7a967981 */ /* 0x0002a2000c1e1500 */
[----:B------:R-:W-:-:S02]  /*b110*/  LEA.HI.X.SX32 R129, R129, R121, 0x1, P0 ;  /* 0x0000007981817211 */ /* 0x000fc400000f0eff */
[----:B------:R-:W-:Y:S01]  /*b120*/  LEA.HI.X.SX32 R125, R125, R121, 0x1, P1 ;  /* 0x000000797d7d7211 */ /* 0x000fe200008f0eff */
[----:B------:R-:W2:Y:S02]  /*b130*/  LDG.E.U16 R154, desc[UR60][R126.64] ;  /* 0x0000003c7e9a7981 */ /* 0x000ea4000c1e1500 */
[----:B------:R-:W0:Y:S02]  /*b140*/  LDC R178, c[0x0][0x248] ;  /* 0x00009200ffb27b82 */ /* 0x000e240000000800 */
[----:B------:R1:W2:Y:S02]  /*b150*/  LDG.E.U16 R156, desc[UR60][R128.64] ;  /* 0x0000003c809c7981 */ /* 0x0002a4000c1e1500 */
[----:B-1----:R-:W-:Y:S02]  /*b160*/  IMAD R122, R158, 0x366, RZ ;  /* 0x000003669e7a7824 */ /* 0x002fe400078e02ff */
[----:B------:R-:W-:Y:S01]  /*b170*/  IMAD R123, R162, 0x1b3, RZ ;  /* 0x000001b3a27b7824 */ /* 0x000fe200078e02ff */
[----:B------:R1:W2:Y:S01]  /*b180*/  LDG.E.U16 R152, desc[UR60][R124.64] ;  /* 0x0000003c7c987981 */ /* 0x0002a2000c1e1500 */
[----:B------:R-:W0:Y:S01]  /*b190*/  LDC R184, c[0x0][0x248] ;  /* 0x00009200ffb87b82 */ /* 0x000e220000000800 */
[----:B------:R-:W-:Y:S01]  /*b1a0*/  IADD3 R122, P0, R122, R120, RZ ;  /* 0x000000787a7a7210 */ /* 0x000fe20007f1e0ff */
[----:B------:R-:W-:-:S03]  /*b1b0*/  IMAD R128, R176, 0x36c, RZ ;  /* 0x0000036cb0807824 */ /* 0x000fc600078e02ff */
[-C--:B------:R-:W-:Y:S01]  /*b1c0*/  LEA.HI.X.SX32 R123, R123, R121.reuse, 0x1, P0 ;  /* 0x000000797b7b7211 */ /* 0x080fe200000f0eff */
[----:B------:R-:W-:Y:S02]  /*b1d0*/  IMAD R126, R168, 0x36a, RZ ;  /* 0x0000036aa87e7824 */ /* 0x000fe400078e02ff */
[----:B------:R-:W-:Y:S01]  /*b1e0*/  IMAD R222, R222, 0x1b4, RZ ;  /* 0x000001b4dede7824 */ /* 0x000fe200078e02ff */
[-C--:B------:R-:W-:Y:S01]  /*b1f0*/  IADD3 R128, P0, R128, R120.reuse, RZ ;  /* 0x0000007880807210 */ /* 0x080fe20007f1e0ff */
[----:B-1----:R-:W-:Y:S01]  /*b200*/  IMAD R124, R164, 0x368, RZ ;  /* 0x00000368a47c7824 */ /* 0x002fe200078e02ff */
[----:B------:R-:W1:Y:S01]  /*b210*/  LDC R180, c[0x0][0x248] ;  /* 0x00009200ffb47b82 */ /* 0x000e620000000800 */
[----:B------:R-:W-:Y:S01]  /*b220*/  IMAD R127, R172, 0x1b5, RZ ;  /* 0x000001b5ac7f7824 */ /* 0x000fe200078e02ff */
[----:B------:R-:W-:Y:S01]  /*b230*/  LEA.HI.X.SX32 R129, R160, R121, 0x1, P0 ;  /* 0x00000079a0817211 */ /* 0x000fe200000f0eff */
[----:B------:R-:W2:Y:S01]  /*b240*/  LDG.E.U16 R158, desc[UR60][R122.64] ;  /* 0x0000003c7a9e7981 */ /* 0x000ea2000c1e1500 */
[----:B------:R-:W-:-:S02]  /*b250*/  IADD3 R124, P1, R124, R120, RZ ;  /* 0x000000787c7c7210 */ /* 0x000fc40007f3e0ff */
[----:B------:R-:W-:Y:S01]  /*b260*/  IADD3 R126, P2, R126, R120, RZ ;  /* 0x000000787e7e7210 */ /* 0x000fe20007f5e0ff */
[----:B------:R0:W2:Y:S01]  /*b270*/  LDG.E.U16 R164, desc[UR60][R128.64] ;  /* 0x0000003c80a47981 */ /* 0x0000a2000c1e1500 */
[-C--:B------:R-:W-:Y:S01]  /*b280*/  LEA.HI.X.SX32 R125, R222, R121.reuse, 0x1, P1 ;  /* 0x00000079de7d7211 */ /* 0x080fe200008f0eff */
[----:B------:R-:W1:Y:S01]  /*b290*/  LDC R168, c[0x0][0x248] ;  /* 0x00009200ffa87b82 */ /* 0x000e620000000800 */
[----:B------:R-:W-:-:S03]  /*b2a0*/  LEA.HI.X.SX32 R127, R127, R121, 0x1, P2 ;  /* 0x000000797f7f7211 */ /* 0x000fc600010f0eff */
[----:B------:R0:W2:Y:S04]  /*b2b0*/  LDG.E.U16 R160, desc[UR60][R124.64] ;  /* 0x0000003c7ca07981 */ /* 0x0000a8000c1e1500 */
[----:B0-----:R-:W0:Y:S01]  /*b2c0*/  LDC R128, c[0x0][0x248] ;  /* 0x00009200ff807b82 */ /* 0x001e220000000800 */
[----:B------:R1:W2:Y:S01]  /*b2d0*/  LDG.E.U16 R162, desc[UR60][R126.64] ;  /* 0x0000003c7ea27981 */ /* 0x0002a2000c1e1500 */
[----:B------:R-:W-:-:S06]  /*b2e0*/  IMAD R124, R174, 0x376, RZ ;  /* 0x00000376ae7c7824 */ /* 0x000fcc00078e02ff */
[----:B------:R-:W4:Y:S01]  /*b2f0*/  LDC R129, c[0x0][0x248] ;  /* 0x00009200ff817b82 */ /* 0x000f220000000800 */
[----:B------:R-:W-:Y:S02]  /*b300*/  IMAD R122, R170, 0x36e, RZ ;  /* 0x0000036eaa7a7824 */ /* 0x000fe400078e02ff */
[----:B-1----:R-:W-:-:S05]  /*b310*/  IMAD R126, R178, 0x378, RZ ;  /* 0x00000378b27e7824 */ /* 0x002fca00078e02ff */
[----:B------:R-:W1:Y:S01]  /*b320*/  LDC R174, c[0x0][0x248] ;  /* 0x00009200ffae7b82 */ /* 0x000e620000000800 */
[----:B------:R-:W-:Y:S01]  /*b330*/  IMAD R123, R184, 0x1b7, RZ ;  /* 0x000001b7b87b7824 */ /* 0x000fe200078e02ff */
[----:B------:R-:W-:-:S06]  /*b340*/  IADD3 R126, P2, R126, R120, RZ ;  /* 0x000000787e7e7210 */ /* 0x000fcc0007f5e0ff */
[----:B------:R-:W1:Y:S01]  /*b350*/  LDC R178, c[0x0][0x248] ;  /* 0x00009200ffb27b82 */ /* 0x000e620000000800 */
[----:B------:R-:W-:-:S07]  /*b360*/  IADD3 R122, P0, R122, R120, RZ ;  /* 0x000000787a7a7210 */ /* 0x000fce0007f1e0ff */
[----:B------:R-:W1:Y:S01]  /*b370*/  LDC R182, c[0x0][0x248] ;  /* 0x00009200ffb67b82 */ /* 0x000e620000000800 */
[-C--:B------:R-:W-:Y:S02]  /*b380*/  LEA.HI.X.SX32 R127, R166, R121.reuse, 0x1, P2 ;  /* 0x00000079a67f7211 */ /* 0x080fe400010f0eff */
[----:B------:R-:W-:-:S03]  /*b390*/  LEA.HI.X.SX32 R123, R123, R121, 0x1, P0 ;  /* 0x000000797b7b7211 */ /* 0x000fc600000f0eff */
[----:B------:R0:W2:Y:S02]  /*b3a0*/  LDG.E.U16 R170, desc[UR60][R126.64] ;  /* 0x0000003c7eaa7981 */ /* 0x0000a4000c1e1500 */
[----:B------:R-:W1:Y:S02]  /*b3b0*/  LDC R172, c[0x0][0x248] ;  /* 0x00009200ffac7b82 */ /* 0x000e640000000800 */
[----:B------:R0:W2:Y:S06]  /*b3c0*/  LDG.E.U16 R166, desc[UR60][R122.64] ;  /* 0x0000003c7aa67981 */ /* 0x0000ac000c1e1500 */
[----:B------:R-:W1:Y:S01]  /*b3d0*/  LDC R184, c[0x0][0x248] ;  /* 0x00009200ffb87b82 */ /* 0x000e620000000800 */
[----:B0-----:R-:W-:-:S02]  /*b3e0*/  IMAD R127, R180, 0x1d3, RZ ;  /* 0x000001d3b47f7824 */ /* 0x001fc400078e02ff */
[----:B------:R-:W-:Y:S01]  /*b3f0*/  IMAD R122, R128, 0x386, RZ ;  /* 0x00000386807a7824 */ /* 0x000fe200078e02ff */
[----:B------:R-:W-:Y:S01]  /*b400*/  IADD3 R124, P1, R124, R120, RZ ;  /* 0x000000787c7c7210 */ /* 0x000fe20007f3e0ff */
[----:B------:R-:W-:-:S03]  /*b410*/  IMAD R125, R168, 0x1bb, RZ ;  /* 0x000001bba87d7824 */ /* 0x000fc600078e02ff */
[----:B------:R-:W0:Y:S01]  /*b420*/  LDC R180, c[0x0][0x248] ;  /* 0x00009200ffb47b82 */ /* 0x000e220000000800 */
[----:B----4-:R-:W-:Y:S01]  /*b430*/  IMAD R123, R129, 0x1c3, RZ ;  /* 0x000001c3817b7824 */ /* 0x010fe200078e02ff */
[-C--:B------:R-:W-:Y:S01]  /*b440*/  IADD3 R122, P0, R122, R120.reuse, RZ ;  /* 0x000000787a7a7210 */ /* 0x080fe20007f1e0ff */
[----:B-1----:R-:W-:Y:S01]  /*b450*/  IMAD R128, R174, 0x3b6, RZ ;  /* 0x000003b6ae807824 */ /* 0x002fe200078e02ff */
[-C--:B------:R-:W-:Y:S01]  /*b460*/  LEA.HI.X.SX32 R125, R125, R121.reuse, 0x1, P1 ;  /* 0x000000797d7d7211 */ /* 0x080fe200008f0eff */
[----:B------:R-:W-:Y:S01]  /*b470*/  IMAD R129, R178, 0x1db, RZ ;  /* 0x000001dbb2817824 */ /* 0x000fe200078e02ff */
[-C--:B------:R-:W-:Y:S01]  /*b480*/  LEA.HI.X.SX32 R123, R123, R121.reuse, 0x1, P0 ;  /* 0x000000797b7b7211 */ /* 0x080fe200000f0eff */
[----:B------:R-:W-:Y:S01]  /*b490*/  IMAD R126, R182, 0x3a6, RZ ;  /* 0x000003a6b67e7824 */ /* 0x000fe200078e02ff */
[----:B------:R-:W-:Y:S01]  /*b4a0*/  IADD3 R128, P2, R128, R120, RZ ;  /* 0x0000007880807210 */ /* 0x000fe20007f5e0ff */
[----:B------:R-:W1:Y:S01]  /*b4b0*/  LDC R176, c[0x0][0x248] ;  /* 0x00009200ffb07b82 */ /* 0x000e620000000800 */
[----:B------:R4:W2:Y:S02]  /*b4c0*/  LDG.E.U16 R168, desc[UR60][R124.64] ;  /* 0x0000003c7ca87981 */ /* 0x0008a4000c1e1500 */
[----:B------:R-:W-:-:S02]  /*b4d0*/  LEA.HI.X.SX32 R129, R129, R121, 0x1, P2 ;  /* 0x0000007981817211 */ /* 0x000fc400010f0eff */
[----:B------:R-:W-:-:S03]  /*b4e0*/  IADD3 R126, P0, R126, R120, RZ ;  /* 0x000000787e7e7210 */ /* 0x000fc60007f1e0ff */
[----:B------:R-:W1:Y:S01]  /*b4f0*/  LDC R222, c[0x0][0x248] ;  /* 0x00009200ffde7b82 */ /* 0x000e620000000800 */
[----:B----4-:R-:W-:Y:S01]  /*b500*/  IMAD R125, R172, 0x1cb, RZ ;  /* 0x000001cbac7d7824 */ /* 0x010fe200078e02ff */
[----:B------:R-:W4:Y:S04]  /*b510*/  LDG.E.U16 R178, desc[UR60][R128.64] ;  /* 0x0000003c80b27981 */ /* 0x000f28000c1e1500 */
[----:B------:R0:W4:Y:S01]  /*b520*/  LDG.E.U16 R172, desc[UR60][R122.64] ;  /* 0x0000003c7aac7981 */ /* 0x000122000c1e1500 */
[----:B------:R-:W-:Y:S01]  /*b530*/  LEA.HI.X.SX32 R127, R127, R121, 0x1, P0 ;  /* 0x000000797f7f7211 */ /* 0x000fe200000f0eff */
[----:B------:R-:W3:Y:S01]  /*b540*/  LDC R226, c[0x0][0x248] ;  /* 0x00009200ffe27b82 */ /* 0x000ee20000000800 */
[----:B0-----:R-:W-:-:S07]  /*b550*/  IMAD R122, R186, 0x3c6, RZ ;  /* 0x000003c6ba7a7824 */ /* 0x001fce00078e02ff */
[----:B------:R-:W0:Y:S01]  /*b560*/  LDC R242, c[0x0][0x248] ;  /* 0x00009200fff27b82 */ /* 0x000e220000000800 */
[----:B------:R-:W-:Y:S02]  /*b570*/  IMAD R123, R184, 0x1e3, RZ ;  /* 0x000001e3b87b7824 */ /* 0x000fe400078e02ff */
[----:B------:R-:W-:Y:S01]  /*b580*/  IMAD R128, R214, 0x3f6, RZ ;  /* 0x000003f6d6807824 */ /* 0x000fe200078e02ff */
[----:B------:R-:W-:Y:S01]  /*b590*/  IADD3 R122, P0, R122, R120, RZ ;  /* 0x000000787a7a7210 */ /* 0x000fe20007f1e0ff */
[----:B------:R-:W-:-:S03]  /*b5a0*/  IMAD R129, R180, 0x1fb, RZ ;  /* 0x000001fbb4817824 */ /* 0x000fc600078e02ff */
[-C--:B------:R-:W-:Y:S01]  /*b5b0*/  LEA.HI.X.SX32 R123, R123, R121.reuse, 0x1, P0 ;  /* 0x000000797b7b7211 */ /* 0x080fe200000f0eff */
[----:B-1----:R-:W-:Y:S01]  /*b5c0*/  IMAD R124, R176, 0x396, RZ ;  /* 0x00000396b07c7824 */ /* 0x002fe200078e02ff */
[-C--:B------:R-:W-:Y:S01]  /*b5d0*/  IADD3 R128, P0, R128, R120.reuse, RZ ;  /* 0x0000007880807210 */ /* 0x080fe20007f1e0ff */
[----:B------:R-:W-:Y:S01]  /*b5e0*/  IMAD R222, R222, 0x1c4, RZ ;  /* 0x000001c4dede7824 */ /* 0x000fe200078e02ff */
[----:B------:R-:W4:Y:S01]  /*b5f0*/  LDG.E.U16 R176, desc[UR60][R126.64] ;  /* 0x0000003c7eb07981 */ /* 0x000f22000c1e1500 */
[----:B------:R-:W1:Y:S01]  /*b600*/  LDC R214, c[0x0][0x248] ;  /* 0x00009200ffd67b82 */ /* 0x000e620000000800 */
[----:B------:R-:W-:Y:S02]  /*b610*/  LEA.HI.X.SX32 R129, R129, R121, 0x1, P0 ;  /* 0x0000007981817211 */ /* 0x000fe400000f0eff */
[----:B------:R-:W4:Y:S04]  /*b620*/  LDG.E.U16 R180, desc[UR60][R122.64] ;  /* 0x0000003c7ab47981 */ /* 0x000f28000c1e1500 */
[----:B------:R3:W4:Y:S01]  /*b630*/  LDG.E.U16 R186, desc[UR60][R128.64] ;  /* 0x0000003c80ba7981 */ /* 0x000722000c1e1500 */
[----:B------:R-:W-:Y:S01]  /*b640*/  IADD3 R124, P1, R124, R120, RZ ;  /* 0x000000787c7c7210 */ /* 0x000fe20007f3e0ff */
[----:B------:R-:W0:Y:S01]  /*b650*/  LDC R248, c[0x0][0x248] ;  /* 0x00009200fff87b82 */ /* 0x000e220000000800 */
[----:B---3--:R-:W-:-:S02]  /*b660*/  IMAD R128, R194, 0x388, RZ ;  /* 0x00000388c2807824 */ /* 0x008fc400078e02ff */
[----:B------:R-:W-:-:S05]  /*b670*/  LEA.HI.X.SX32 R125, R125, R121, 0x1, P1 ;  /* 0x000000797d7d7211 */ /* 0x000fca00008f0eff */
[----:B------:R-:W3:Y:S01]  /*b680*/  LDC R244, c[0x0][0x248] ;  /* 0x00009200fff47b82 */ /* 0x000ee20000000800 */
[----:B------:R-:W-:Y:S01]  /*b690*/  IADD3 R128, P0, R128, R120, RZ ;  /* 0x0000007880807210 */ /* 0x000fe20007f1e0ff */
[----:B------:R1:W4:Y:S03]  /*b6a0*/  LDG.E.U16 R174, desc[UR60][R124.64] ;  /* 0x0000003c7cae7981 */ /* 0x000326000c1e1500 */
[----:B------:R-:W-:-:S03]  /*b6b0*/  LEA.HI.X.SX32 R129, R222, R121, 0x1, P0 ;  /* 0x00000079de817211 */ /* 0x000fc600000f0eff */
[----:B------:R-:W3:Y:S08]  /*b6c0*/  LDC R234, c[0x0][0x248] ;  /* 0x00009200ffea7b82 */ /* 0x000ef00000000800 */
[----:B------:R-:W0:Y:S01]  /*b6d0*/  LDC R222, c[0x0][0x248] ;  /* 0x00009200ffde7b82 */ /* 0x000e220000000800 */
[----:B-1----:R-:W-:Y:S02]  /*b6e0*/  IMAD R124, R204, 0x3d6, RZ ;  /* 0x000003d6cc7c7824 */ /* 0x002fe400078e02ff */
[----:B------:R-:W-:-:S03]  /*b6f0*/  IMAD R125, R202, 0x1eb, RZ ;  /* 0x000001ebca7d7824 */ /* 0x000fc600078e02ff */
[-C--:B------:R-:W-:Y:S01]  /*b700*/  IADD3 R124, P1, R124, R120.reuse, RZ ;  /* 0x000000787c7c7210 */ /* 0x080fe20007f3e0ff */
[----:B------:R-:W-:Y:S01]  /*b710*/  IMAD R126, R208, 0x3e6, RZ ;  /* 0x000003e6d07e7824 */ /* 0x000fe200078e02ff */
[----:B------:R-:W1:Y:S02]  /*b720*/  LDC R204, c[0x0][0x248] ;  /* 0x00009200ffcc7b82 */ /* 0x000e640000000800 */
[----:B------:R-:W-:Y:S01]  /*b730*/  LEA.HI.X.SX32 R125, R125, R121, 0x1, P1 ;  /* 0x000000797d7d7211 */ /* 0x000fe200008f0eff */
[----:B------:R-:W-:Y:S01]  /*b740*/  IMAD R127, R212, 0x1f3, RZ ;  /* 0x000001f3d47f7824 */ /* 0x000fe200078e02ff */
[----:B------:R-:W-:-:S03]  /*b750*/  IADD3 R126, P2, R126, R120, RZ ;  /* 0x000000787e7e7210 */ /* 0x000fc60007f5e0ff */
[----:B------:R3:W4:Y:S01]  /*b760*/  LDG.E.U16 R182, desc[UR60][R124.64] ;  /* 0x0000003c7cb67981 */ /* 0x000722000c1e1500 */
[----:B------:R-:W-:Y:S01]  /*b770*/  LEA.HI.X.SX32 R127, R127, R121, 0x1, P2 ;  /* 0x000000797f7f7211 */ /* 0x000fe200010f0eff */
[----:B------:R-:W-:Y:S01]  /*b780*/  IMAD R122, R210, 0x3b8, RZ ;  /* 0x000003b8d27a7824 */ /* 0x000fe200078e02ff */
[----:B------:R-:W1:Y:S03]  /*b790*/  LDC R212, c[0x0][0x248] ;  /* 0x00009200ffd47b82 */ /* 0x000e660000000800 */
[----:B------:R0:W4:Y:S01]  /*b7a0*/  LDG.E.U16 R184, desc[UR60][R126.64] ;  /* 0x0000003c7eb87981 */ /* 0x000122000c1e1500 */
[----:B---3--:R-:W-:-:S04]  /*b7b0*/  IMAD R124, R206, 0x3a8, RZ ;  /* 0x000003a8ce7c7824 */ /* 0x008fc800078e02ff */
[----:B------:R-:W3:Y:S01]  /*b7c0*/  LDC R238, c[0x0][0x248] ;  /* 0x00009200ffee7b82 */ /* 0x000ee20000000800 */
[----:B0-----:R-:W-:Y:S01]  /*b7d0*/  IMAD R222, R222, 0x1d4, RZ ;  /* 0x000001d4dede7824 */ /* 0x001fe200078e02ff */
[----:B------:R-:W-:Y:S01]  /*b7e0*/  IADD3 R124, P2, R124, R120, RZ ;  /* 0x000000787c7c7210 */ /* 0x000fe20007f5e0ff */
[----:B------:R-:W-:-:S03]  /*b7f0*/  IMAD R126, R196, 0x398, RZ ;  /* 0x00000398c47e7824 */ /* 0x000fc600078e02ff */
[-C--:B------:R-:W-:Y:S01]  /*b800*/  LEA.HI.X.SX32 R125, R222, R121.reuse, 0x1, P2 ;  /* 0x00000079de7d7211 */ /* 0x080fe200010f0eff */
[----:B------:R-:W-:Y:S01]  /*b810*/  IMAD R123, R216, 0x218, RZ ;  /* 0x00000218d87b7824 */ /* 0x000fe200078e02ff */
[----:B------:R-:W0:Y:S01]  /*b820*/  LDC R222, c[0x0][0x248] ;  /* 0x00009200ffde7b82 */ /* 0x000e220000000800 */
[-C--:B------:R-:W-:Y:S02]  /*b830*/  IADD3 R126, P1, R126, R120.reuse, RZ ;  /* 0x000000787e7e7210 */ /* 0x080fe40007f3e0ff */
[-C--:B------:R-:W-:Y:S02]  /*b840*/  IADD3 R122, P3, R122, R120.reuse, RZ ;  /* 0x000000787a7a7210 */ /* 0x080fe40007f7e0ff */
[----:B------:R-:W-:Y:S02]  /*b850*/  LEA.HI.X.SX32 R127, R188, R121, 0x1, P1 ;  /* 0x00000079bc7f7211 */ /* 0x000fe400008f0eff */
[----:B------:R1:W4:Y:S01]  /*b860*/  LDG.E.U16 R188, desc[UR60][R128.64] ;  /* 0x0000003c80bc7981 */ /* 0x000322000c1e1500 */
[----:B------:R-:W3:Y:S08]  /*b870*/  LDC R208, c[0x0][0x248] ;  /* 0x00009200ffd07b82 */ /* 0x000ef00000000800 */
[----:B------:R-:W3:Y:S01]  /*b880*/  LDC R202, c[0x0][0x248] ;  /* 0x00009200ffca7b82 */ /* 0x000ee20000000800 */
[----:B-1----:R-:W-:-:S02]  /*b890*/  IADD3 R128, P0, R123, R120, RZ ;  /* 0x000000787b807210 */ /* 0x002fc40007f1e0ff */
[-C--:B------:R-:W-:Y:S02]  /*b8a0*/  LEA.HI.X.SX32 R123, R190, R121.reuse, 0x1, P3 ;  /* 0x00000079be7b7211 */ /* 0x080fe400018f0eff */
[----:B------:R-:W-:Y:S01]  /*b8b0*/  LEA.HI.X.SX32 R129, R192, R121, 0x1, P0 ;  /* 0x00000079c0817211 */ /* 0x000fe200000f0eff */
[----:B------:R-:W4:Y:S02]  /*b8c0*/  LDG.E.U16 R190, desc[UR60][R126.64] ;  /* 0x0000003c7ebe7981 */ /* 0x000f24000c1e1500 */
[----:B------:R-:W1:Y:S02]  /*b8d0*/  LDC R206, c[0x0][0x248] ;  /* 0x00009200ffce7b82 */ /* 0x000e640000000800 */
[----:B------:R0:W4:Y:S02]  /*b8e0*/  LDG.E.U16 R194, desc[UR60][R122.64] ;  /* 0x0000003c7ac27981 */ /* 0x000124000c1e1500 */
[----:B0-----:R-:W-:Y:S02]  /*b8f0*/  IMAD R222, R222, 0x1e4, RZ ;  /* 0x000001e4dede7824 */ /* 0x001fe400078e02ff */
[----:B------:R0:W4:Y:S02]  /*b900*/  LDG.E.U16 R196, desc[UR60][R128.64] ;  /* 0x0000003c80c47981 */ /* 0x000124000c1e1500 */
[----:B------:R-:W1:Y:S02]  /*b910*/  LDC R216, c[0x0][0x248] ;  /* 0x00009200ffd87b82 */ /* 0x000e640000000800 */
[----:B------:R3:W4:Y:S01]  /*b920*/  LDG.E.U16 R192, desc[UR60][R124.64] ;  /* 0x0000003c7cc07981 */ /* 0x000722000c1e1500 */
[----:B------:R-:W-:-:S05]  /*b930*/  IMAD R122, R204, 0x3c8, RZ ;  /* 0x000003c8cc7a7824 */ /* 0x000fca00078e02ff */
[----:B------:R-:W1:Y:S01]  /*b940*/  LDC R210, c[0x0][0x248] ;  /* 0x00009200ffd27b82 */ /* 0x000e620000000800 */
[----:B------:R-:W-:-:S04]  /*b950*/  IADD3 R122, P0, R122, R120, RZ ;  /* 0x000000787a7a7210 */ /* 0x000fc80007f1e0ff */
[----:B------:R-:W-:-:S03]  /*b960*/  LEA.HI.X.SX32 R123, R222, R121, 0x1, P0 ;  /* 0x00000079de7b7211 */ /* 0x000fc600000f0eff */
[----:B------:R-:W1:Y:S01]  /*b970*/  LDC R222, c[0x0][0x248] ;  /* 0x00009200ffde7b82 */ /* 0x000e620000000800 */
[----:B0-----:R-:W-:-:S05]  /*b980*/  IMAD R128, R212, 0x3f8, RZ ;  /* 0x000003f8d4807824 */ /* 0x001fca00078e02ff */
[-C--:B------:R-:W-:Y:S02]  /*b990*/  IADD3 R128, P0, R128, R120.reuse, RZ ;  /* 0x0000007880807210 */ /* 0x080fe40007f1e0ff */
[----:B------:R-:W0:Y:S02]  /*b9a0*/  LDC R212, c[0x0][0x248] ;  /* 0x00009200ffd47b82 */ /* 0x000e240000000800 */
[----:B------:R-:W-:Y:S01]  /*b9b0*/  LEA.HI.X.SX32 R129, R200, R121, 0x1, P0 ;  /* 0x00000079c8817211 */ /* 0x000fe200000f0eff */
[----:B---3--:R-:W-:Y:S02]  /*b9c0*/  IMAD R126, R208, 0x3e8, RZ ;  /* 0x000003e8d07e7824 */ /* 0x008fe400078e02ff */
[----:B------:R-:W-:Y:S02]  /*b9d0*/  IMAD R124, R202, 0x3d8, RZ ;  /* 0x000003d8ca7c7824 */ /* 0x000fe400078e02ff */
[----:B------:R3:W4:Y:S01]  /*b9e0*/  LDG.E.U16 R204, desc[UR60][R128.64] ;  /* 0x0000003c80cc7981 */ /* 0x000722000c1e1500 */
[----:B------:R-:W0:Y:S01]  /*b9f0*/  LDC R208, c[0x0][0x248] ;  /* 0x00009200ffd07b82 */ /* 0x000e220000000800 */
[----:B------:R-:W-:-:S02]  /*ba00*/  IADD3 R126, P2, R126, R120, RZ ;  /* 0x000000787e7e7210 */ /* 0x000fc40007f5e0ff */
[----:B------:R-:W-:Y:S01]  /*ba10*/  IADD3 R124, P1, R124, R120, RZ ;  /* 0x000000787c7c7210 */ /* 0x000fe20007f3e0ff */
[----:B-1----:R-:W-:-:S04]  /*ba20*/  IMAD R222, R222, 0x1f4, RZ ;  /* 0x000001f4dede7824 */ /* 0x002fc800078e02ff */
[----:B---3--:R-:W1:Y:S01]  /*ba30*/  LDC R129, c[0x0][0x248] ;  /* 0x00009200ff817b82 */ /* 0x008e620000000800 */
[-C--:B------:R-:W-:Y:S02]  /*ba40*/  LEA.HI.X.SX32 R125, R198, R121.reuse, 0x1, P1 ;  /* 0x00000079c67d7211 */ /* 0x080fe400008f0eff */
[----:B------:R3:W4:Y:S01]  /*ba50*/  LDG.E.U16 R198, desc[UR60][R122.64] ;  /* 0x0000003c7ac67981 */ /* 0x000722000c1e1500 */
[----:B------:R-:W-:-:S03]  /*ba60*/  LEA.HI.X.SX32 R127, R222, R121, 0x1, P2 ;  /* 0x00000079de7f7211 */ /* 0x000fc600010f0eff */
[----:B------:R-:W4:Y:S01]  /*ba70*/  LDG.E.U16 R200, desc[UR60][R124.64] ;  /* 0x0000003c7cc87981 */ /* 0x000f22000c1e1500 */
[----:B------:R-:W2:Y:S03]  /*ba80*/  LDC R128, c[0x0][0x248] ;  /* 0x00009200ff807b82 */ /* 0x000ea60000000800 */
[----:B------:R0:W4:Y:S01]  /*ba90*/  LDG.E.U16 R202, desc[UR60][R126.64] ;  /* 0x0000003c7eca7981 */ /* 0x000122000c1e1500 */
[----:B---3--:R-:W-:Y:S02]  /*baa0*/  IMAD R122, R206, 0x37a, RZ ;  /* 0x0000037ace7a7824 */ /* 0x008fe400078e02ff */
[----:B------:R-:W-:Y:S02]  /*bab0*/  IMAD R123, R216, 0x1bd, RZ ;  /* 0x000001bdd87b7824 */ /* 0x000fe400078e02ff */
[----:B------:R-:W3:Y:S01]  /*bac0*/  LDC R222, c[0x0][0x248] ;  /* 0x00009200ffde7b82 */ /* 0x000ee20000000800 */
[----:B------:R-:W-:Y:S01]  /*bad0*/  IADD3 R122, P0, R122, R120, RZ ;  /* 0x000000787a7a7210 */ /* 0x000fe20007f1e0ff */
[----:B0-----:R-:W-:-:S06]  /*bae0*/  IMAD R127, R212, 0x1cd, RZ ;  /* 0x000001cdd47f7824 */ /* 0x001fcc00078e02ff */
[----:B------:R-:W0:Y:S01]  /*baf0*/  LDC R212, c[0x0][0x248] ;  /* 0x00009200ffd47b82 */ /* 0x000e220000000800 */
[----:B------:R-:W-:Y:S01]  /*bb00*/  LEA.HI.X.SX32 R123, R123, R121, 0x1, P0 ;  /* 0x000000797b7b7211 */ /* 0x000fe200000f0eff */
[----:B------:R-:W-:-:S04]  /*bb10*/  IMAD R126, R208, 0x39a, RZ ;  /* 0x0000039ad07e7824 */ /* 0x000fc800078e02ff */
[----:B------:R1:W4:Y:S01]  /*bb20*/  LDG.E.U16 R206, desc[UR60][R122.64] ;  /* 0x0000003c7ace7981 */ /* 0x000322000c1e1500 */
[----:B------:R-:W-:Y:S01]  /*bb30*/  IADD3 R126, P2, R126, R120, RZ ;  /* 0x000000787e7e7210 */ /* 0x000fe20007f5e0ff */
[----:B------:R-:W-:Y:S01]  /*bb40*/  IMAD R124, R210, 0x38a, RZ ;  /* 0x0000038ad27c7824 */ /* 0x000fe200078e02ff */
[----:B------:R-:W3:Y:S01]  /*bb50*/  LDC R216, c[0x0][0x248] ;  /* 0x00009200ffd87b82 */ /* 0x000ee20000000800 */
[----:B-1----:R-:W-:Y:S02]  /*bb60*/  IMAD R122, R129, 0x3aa, RZ ;  /* 0x000003aa817a7824 */ /* 0x002fe400078e02ff */
[----:B--2---:R-:W-:-:S03]  /*bb70*/  IMAD R123, R128, 0x1d5, RZ ;  /* 0x000001d5807b7824 */ /* 0x004fc600078e02ff */
[-C--:B------:R-:W-:Y:S02]  /*bb80*/  IADD3 R122, P0, R122, R120.reuse, RZ ;  /* 0x000000787a7a7210 */ /* 0x080fe40007f1e0ff */
[-C--:B------:R-:W-:Y:S02]  /*bb90*/  LEA.HI.X.SX32 R127, R127, R121.reuse, 0x1, P2 ;  /* 0x000000797f7f7211 */ /* 0x080fe400010f0eff */
[----:B------:R-:W-:Y:S01]  /*bba0*/  LEA.HI.X.SX32 R123, R123, R121, 0x1, P0 ;  /* 0x000000797b7b7211 */ /* 0x000fe200000f0eff */
[----:B------:R-:W-:Y:S02]  /*bbb0*/  IMAD R125, R224, 0x1c5, RZ ;  /* 0x000001c5e07d7824 */ /* 0x000fe400078e02ff */
[----:B------:R-:W1:Y:S01]  /*bbc0*/  LDC R224, c[0x0][0x248] ;  /* 0x00009200ffe07b82 */ /* 0x000e620000000800 */
[----:B0-----:R-:W-:Y:S01]  /*bbd0*/  IMAD R128, R212, 0x3da, RZ ;  /* 0x000003dad4807824 */ /* 0x001fe200078e02ff */
[----:B------:R0:W2:Y:S01]  /*bbe0*/  LDG.E.U16 R210, desc[UR60][R126.64] ;  /* 0x0000003c7ed27981 */ /* 0x0000a2000c1e1500 */
[----:B------:R-:W-:-:S03]  /*bbf0*/  IADD3 R124, P1, R124, R120, RZ ;  /* 0x000000787c7c7210 */ /* 0x000fc60007f3e0ff */
[----:B------:R3:W2:Y:S01]  /*bc00*/  LDG.E.U16 R212, desc[UR60][R122.64] ;  /* 0x0000003c7ad47981 */ /* 0x0006a2000c1e1500 */
[----:B------:R-:W-:Y:S01]  /*bc10*/  LEA.HI.X.SX32 R125, R125, R121, 0x1, P1 ;  /* 0x000000797d7d7211 */ /* 0x000fe200008f0eff */
[----:B0-----:R-:W-:-:S04]  /*bc20*/  IMAD R127, R226, 0x1e5, RZ ;  /* 0x000001e5e27f7824 */ /* 0x001fc800078e02ff */
[----:B------:R0:W2:Y:S01]  /*bc30*/  LDG.E.U16 R208, desc[UR60][R124.64] ;  /* 0x0000003c7cd07981 */ /* 0x0000a2000c1e1500 */
[----:B------:R-:W1:Y:S01]  /*bc40*/  LDC R226, c[0x0][0x248] ;  /* 0x00009200ffe27b82 */ /* 0x000e620000000800 */
[----:B---3--:R-:W-:-:S07]  /*bc50*/  IMAD R126, R222, 0x3ca, RZ ;  /* 0x000003cade7e7824 */ /* 0x008fce00078e02ff */
[----:B------:R-:W3:Y:S01]  /*bc60*/  LDC R123, c[0x0][0x248] ;  /* 0x00009200ff7b7b82 */ /* 0x000ee20000000800 */
[----:B0-----:R-:W-:-:S07]  /*bc70*/  IMAD R124, R218, 0x3ba, RZ ;  /* 0x000003bada7c7824 */ /* 0x001fce00078e02ff */
[----:B------:R-:W0:Y:S01]  /*bc80*/  LDC R222, c[0x0][0x248] ;  /* 0x00009200ffde7b82 */ /* 0x000e220000000800 */
[----:B------:R-:W-:Y:S01]  /*bc90*/  IMAD R125, R214, 0x1dd, RZ ;  /* 0x000001ddd67d7824 */ /* 0x000fe200078e02ff */
[-C--:B------:R-:W-:Y:S02]  /*bca0*/  IADD3 R126, P2, R126, R120.reuse, RZ ;  /* 0x000000787e7e7210 */ /* 0x080fe40007f5e0ff */
[----:B------:R-:W-:Y:S02]  /*bcb0*/  IADD3 R124, P1, R124, R120, RZ ;  /* 0x000000787c7c7210 */ /* 0x000fe40007f3e0ff */
[-C--:B------:R-:W-:Y:S02]  /*bcc0*/  LEA.HI.X.SX32 R127, R127, R121.reuse, 0x1, P2 ;  /* 0x000000797f7f7211 */ /* 0x080fe400010f0eff */
[----:B------:R-:W-:Y:S01]  /*bcd0*/  LEA.HI.X.SX32 R125, R125, R121, 0x1, P1 ;  /* 0x000000797d7d7211 */ /* 0x000fe200008f0eff */
[----:B-1----:R-:W-:Y:S02]  /*bce0*/  IMAD R122, R224, 0x3ea, RZ ;  /* 0x000003eae07a7824 */ /* 0x002fe400078e02ff */
[----:B------:R-:W-:-:S02]  /*bcf0*/  IMAD R129, R216, 0x1ed, RZ ;  /* 0x000001edd8817824 */ /* 0x000fc400078e02ff */
[----:B------:R3:W2:Y:S01]  /*bd00*/  LDG.E.U16 R216, desc[UR60][R126.64] ;  /* 0x0000003c7ed87981 */ /* 0x0006a2000c1e1500 */
[----:B------:R-:W-:-:S03]  /*bd10*/  IADD3 R128, P0, R128, R120, RZ ;  /* 0x0000007880807210 */ /* 0x000fc60007f1e0ff */
[----:B------:R1:W2:Y:S01]  /*bd20*/  LDG.E.U16 R214, desc[UR60][R124.64] ;  /* 0x0000003c7cd67981 */ /* 0x0002a2000c1e1500 */
[-C--:B------:R-:W-:Y:S01]  /*bd30*/  IADD3 R122, P1, R122, R120.reuse, RZ ;  /* 0x000000787a7a7210 */ /* 0x080fe20007f3e0ff */
[----:B---3--:R-:W-:Y:S02]  /*bd40*/  IMAD R126, R123, 0x3fa, RZ ;  /* 0x000003fa7b7e7824 */ /* 0x008fe400078e02ff */
[----:B------:R-:W-:Y:S02]  /*bd50*/  IMAD R123, R226, 0x1f5, RZ ;  /* 0x000001f5e27b7824 */ /* 0x000fe400078e02ff */
[----:B-1----:R-:W-:Y:S01]  /*bd60*/  IMAD R124, R242, 0x37c, RZ ;  /* 0x0000037cf27c7824 */ /* 0x002fe200078e02ff */
[-C--:B------:R-:W-:Y:S01]  /*bd70*/  LEA.HI.X.SX32 R129, R129, R121.reuse, 0x1, P0 ;  /* 0x0000007981817211 */ /* 0x080fe200000f0eff */
[----:B0-----:R-:W-:Y:S01]  /*bd80*/  IMAD R125, R222, 0x1fd, RZ ;  /* 0x000001fdde7d7824 */ /* 0x001fe200078e02ff */
[-C--:B------:R-:W-:Y:S01]  /*bd90*/  IADD3 R126, P2, R126, R120.reuse, RZ ;  /* 0x000000787e7e7210 */ /* 0x080fe20007f5e0ff */
[----:B------:R-:W0:Y:S01]  /*bda0*/  LDC R222, c[0x0][0x248] ;  /* 0x00009200ffde7b82 */ /* 0x000e220000000800 */
[----:B------:R-:W-:Y:S01]  /*bdb0*/  IADD3 R124, P0, R124, R120, RZ ;  /* 0x000000787c7c7210 */ /* 0x000fe20007f1e0ff */
[----:B------:R1:W3:Y:S01]  /*bdc0*/  LDG.E.U16 R218, desc[UR60][R128.64] ;  /* 0x0000003c80da7981 */ /* 0x0002e2000c1e1500 */
[----:B------:R-:W-:-:S02]  /*bdd0*/  LEA.HI.X.SX32 R123, R123, R121, 0x1, P1 ;  /* 0x000000797b7b7211 */ /* 0x000fc400008f0eff */
[-C--:B------:R-:W-:Y:S02]  /*bde0*/  LEA.HI.X.SX32 R127, R125, R121.reuse, 0x1, P2 ;  /* 0x000000797d7f7211 */ /* 0x080fe400010f0eff */
[-C--:B------:R-:W-:Y:S01]  /*bdf0*/  LEA.HI.X.SX32 R125, R220, R121.reuse, 0x1, P0 ;  /* 0x00000079dc7d7211 */ /* 0x080fe200000f0eff */
[----:B------:R-:W0:Y:S01]  /*be00*/  LDC R242, c[0x0][0x248] ;  /* 0x00009200fff27b82 */ /* 0x000e220000000800 */
[----:B------:R1:W3:Y:S02]  /*be10*/  LDG.E.U16 R220, desc[UR60][R122.64] ;  /* 0x0000003c7adc7981 */ /* 0x0002e4000c1e1500 */
[----:B-1----:R-:W-:Y:S02]  /*be20*/  IMAD R128, R248, 0x37e, RZ ;  /* 0x0000037ef8807824 */ /* 0x002fe400078e02ff */
[----:B------:R1:W3:Y:S03]  /*be30*/  LDG.E.U16 R224, desc[UR60][R124.64] ;  /* 0x0000003c7ce07981 */ /* 0x0002e6000c1e1500 */
[----:B------:R-:W1:Y:S08]  /*be40*/  LDC R248, c[0x0][0x248] ;  /* 0x00009200fff87b82 */ /* 0x000e700000000800 */
[----:B------:R-:W1:Y:S01]  /*be50*/  LDC R123, c[0x0][0x248] ;  /* 0x00009200ff7b7b82 */ /* 0x000e620000000800 */
[----:B0-----:R-:W-:Y:S01]  /*be60*/  IMAD R129, R222, 0x1bf, RZ ;  /* 0x000001bfde817824 */ /* 0x001fe200078e02ff */
[----:B------:R-:W-:Y:S01]  /*be70*/  IADD3 R128, P1, R128, R120, RZ ;  /* 0x0000007880807210 */ /* 0x000fe20007f3e0ff */
[----:B-1----:R-:W-:Y:S01]  /*be80*/  IMAD R124, R244, 0x3ac, RZ ;  /* 0x000003acf47c7824 */ /* 0x002fe200078e02ff */
[----:B------:R-:W3:Y:S02]  /*be90*/  LDG.E.U16 R222, desc[UR60][R126.64] ;  /* 0x0000003c7ede7981 */ /* 0x000ee4000c1e1500 */
[----:B------:R-:W-:-:S02]  /*bea0*/  LEA.HI.X.SX32 R129, R129, R121, 0x1, P1 ;  /* 0x0000007981817211 */ /* 0x000fc400008f0eff */
[----:B------:R-:W0:Y:S03]  /*beb0*/  LDC R244, c[0x0][0x248] ;  /* 0x00009200fff47b82 */ /* 0x000e260000000800 */
[----:B------:R1:W3:Y:S01]  /*bec0*/  LDG.E.U16 R226, desc[UR60][R128.64] ;  /* 0x0000003c80e27981 */ /* 0x0002e2000c1e1500 */
[----:B------:R-:W-:Y:S02]  /*bed0*/  IMAD R122, R123, 0x3bc, RZ ;  /* 0x000003bc7b7a7824 */ /* 0x000fe400078e02ff */
[----:B------:R-:W-:Y:S02]  /*bee0*/  IMAD R123, R248, 0x3cc, RZ ;  /* 0x000003ccf87b7824 */ /* 0x000fe400078e02ff */
[----:B------:R-:W0:Y:S01]  /*bef0*/  LDC R248, c[0x0][0x248] ;  /* 0x00009200fff87b82 */ /* 0x000e220000000800 */
[----:B-1----:R-:W-:Y:S02]  /*bf00*/  IMAD R128, R234, 0x38c, RZ ;  /* 0x0000038cea807824 */ /* 0x002fe400078e02ff */
[----:B------:R-:W-:-:S03]  /*bf10*/  IMAD R126, R238, 0x39c, RZ ;  /* 0x0000039cee7e7824 */ /* 0x000fc600078e02ff */
[-C--:B------:R-:W-:Y:S02]  /*bf20*/  IADD3 R128, P0, R128, R120.reuse, RZ ;  /* 0x0000007880807210 */ /* 0x080fe40007f1e0ff */
[-C--:B------:R-:W-:Y:S01]  /*bf30*/  IADD3 R126, P1, R126, R120.reuse, RZ ;  /* 0x000000787e7e7210 */ /* 0x080fe20007f3e0ff */
[----:B------:R-:W1:Y:S01]  /*bf40*/  LDC R238, c[0x0][0x248] ;  /* 0x00009200ffee7b82 */ /* 0x000e620000000800 */
[-C--:B------:R-:W-:Y:S02]  /*bf50*/  LEA.HI.X.SX32 R129, R228, R121.reuse, 0x1, P0 ;  /* 0x00000079e4817211 */ /* 0x080fe400000f0eff */
[-C--:B------:R-:W-:Y:S02]  /*bf60*/  IADD3 R124, P0, R124, R120.reuse, RZ ;  /* 0x000000787c7c7210 */ /* 0x080fe40007f1e0ff */
[----:B------:R-:W-:Y:S01]  /*bf70*/  LEA.HI.X.SX32 R127, R236, R121, 0x1, P1 ;  /* 0x00000079ec7f7211 */ /* 0x000fe200008f0eff */
[----:B------:R0:W3:Y:S02]  /*bf80*/  LDG.E.U16 R228, desc[UR60][R128.64] ;  /* 0x0000003c80e47981 */ /* 0x0000e4000c1e1500 */
[----:B0-----:R-:W-:Y:S01]  /*bf90*/  IMAD R248, R248, 0x1d6, RZ ;  /* 0x000001d6f8f87824 */ /* 0x001fe200078e02ff */
[----:B------:R-:W-:-:S04]  /*bfa0*/  IADD3 R128, P1, R123, R120, RZ ;  /* 0x000000787b807210 */ /* 0x000fc80007f3e0ff */
[-C--:B------:R-:W-:Y:S02]  /*bfb0*/  LEA.HI.X.SX32 R125, R248, R121.reuse, 0x1, P0 ;  /* 0x00000079f87d7211 */ /* 0x080fe400000f0eff */
[----:B------:R-:W-:Y:S01]  /*bfc0*/  LEA.HI.X.SX32 R129, R232, R121, 0x1, P1 ;  /* 0x00000079e8817211 */ /* 0x000fe200008f0eff */
[----:B------:R-:W0:Y:S02]  /*bfd0*/  LDC R248, c[0x0][0x248] ;  /* 0x00009200fff87b82 */ /* 0x000e240000000800 */
[----:B------:R1:W3:Y:S01]  /*bfe0*/  LDG.E.U16 R232, desc[UR60][R124.64] ;  /* 0x0000003c7ce87981 */ /* 0x0002e2000c1e1500 */
[----:B------:R-:W-:-:S03]  /*bff0*/  IADD3 R122, P2, R122, R120, RZ ;  /* 0x000000787a7a7210 */ /* 0x000fc60007f5e0ff */
[----:B------:R1:W3:Y:S02]  /*c000*/  LDG.E.U16 R236, desc[UR60][R128.64] ;  /* 0x0000003c80ec7981 */ /* 0x0002e4000c1e1500 */
[----:B-1----:R-:W-:Y:S02]  /*c010*/  IMAD R124, R244, 0x3ec, RZ ;  /* 0x000003ecf47c7824 */ /* 0x002fe400078e02ff */
[----:B------:R-:W1:Y:S01]  /*c020*/  LDC R244, c[0x0][0x248] ;  /* 0x00009200fff47b82 */ /* 0x000e620000000800 */
[----:B------:R-:W-:Y:S02]  /*c030*/  LEA.HI.X.SX32 R123, R230, R121, 0x1, P2 ;  /* 0x00000079e67b7211 */ /* 0x000fe400010f0eff */
[----:B------:R4:W3:Y:S04]  /*c040*/  LDG.E.U16 R230, desc[UR60][R126.64] ;  /* 0x0000003c7ee67981 */ /* 0x0008e8000c1e1500 */
[----:B------:R4:W3:Y:S01]  /*c050*/  LDG.E.U16 R234, desc[UR60][R122.64] ;  /* 0x0000003c7aea7981 */ /* 0x0008e2000c1e1500 */
[----:B------:R-:W0:Y:S01]  /*c060*/  LDC R129, c[0x0][0x248] ;  /* 0x00009200ff817b82 */ /* 0x000e220000000800 */
[----:B----4-:R-:W-:-:S07]  /*c070*/  IMAD R126, R238, 0x3fc, RZ ;  /* 0x000003fcee7e7824 */ /* 0x010fce00078e02ff */
[----:B------:R-:W4:Y:S01]  /*c080*/  LDC R128, c[0x0][0x248] ;  /* 0x00009200ff807b82 */ /* 0x000f220000000800 */
[----:B------:R-:W-:Y:S01]  /*c090*/  IMAD R122, R242, 0x3dc, RZ ;  /* 0x000003dcf27a7824 */ /* 0x000fe200078e02ff */
[----:B------:R-:W-:-:S04]  /*c0a0*/  IADD3 R126, P2, R126, R120, RZ ;  /* 0x000000787e7e7210 */ /* 0x000fc80007f5e0ff */
[----:B------:R-:W-:Y:S01]  /*c0b0*/  LEA.HI.X.SX32 R127, R240, R121, 0x1, P2 ;  /* 0x00000079f07f7211 */ /* 0x000fe200010f0eff */
[----:B-1----:R-:W-:Y:S01]  /*c0c0*/  IMAD R244, R244, 0x1ee, RZ ;  /* 0x000001eef4f47824 */ /* 0x002fe200078e02ff */
[----:B------:R-:W-:-:S03]  /*c0d0*/  IADD3 R122, P0, R122, R120, RZ ;  /* 0x000000787a7a7210 */ /* 0x000fc60007f1e0ff */
[----:B------:R1:W3:Y:S01]  /*c0e0*/  LDG.E.U16 R242, desc[UR60][R126.64] ;  /* 0x0000003c7ef27981 */ /* 0x0002e2000c1e1500 */
[-C--:B------:R-:W-:Y:S02]  /*c0f0*/  LEA.HI.X.SX32 R123, R244, R121.reuse, 0x1, P0 ;  /* 0x00000079f47b7211 */ /* 0x080fe400000f0eff */
[----:B------:R-:W2:Y:S01]  /*c100*/  LDC R244, c[0x0][0x248] ;  /* 0x00009200fff47b82 */ /* 0x000ea20000000800 */
[----:B------:R-:W-:Y:S02]  /*c110*/  IADD3 R124, P1, R124, R120, RZ ;  /* 0x000000787c7c7210 */ /* 0x000fe40007f3e0ff */
[----:B------:R0:W3:Y:S05]  /*c120*/  LDG.E.U16 R238, desc[UR60][R122.64] ;  /* 0x0000003c7aee7981 */ /* 0x0000ea000c1e1500 */
[----:B-1----:R-:W1:Y:S01]  /*c130*/  LDC R127, c[0x0][0x248] ;  /* 0x00009200ff7f7b82 */ /* 0x002e620000000800 */
[----:B------:R-:W-:Y:S01]  /*c140*/  LEA.HI.X.SX32 R125, R246, R121, 0x1, P1 ;  /* 0x00000079f67d7211 */ /* 0x000fe200008f0eff */
[----:B0-----:R-:W-:-:S04]  /*c150*/  IMAD R122, R129, 0x38e, RZ ;  /* 0x0000038e817a7824 */ /* 0x001fc800078e02ff */
[----:B------:R0:W3:Y:S01]  /*c160*/  LDG.E.U16 R240, desc[UR60][R124.64] ;  /* 0x0000003c7cf07981 */ /* 0x0000e2000c1e1500 */
[----:B----4-:R-:W-:Y:S01]  /*c170*/  IMAD R123, R128, 0x1c7, RZ ;  /* 0x000001c7807b7824 */ /* 0x010fe200078e02ff */
[----:B------:R-:W4:Y:S01]  /*c180*/  LDC R246, c[0x0][0x248] ;  /* 0x00009200fff67b82 */ /* 0x000f220000000800 */
[----:B------:R-:W-:-:S07]  /*c190*/  IADD3 R122, P0, R122, R120, RZ ;  /* 0x000000787a7a7210 */ /* 0x000fce0007f1e0ff */
[----:B0-----:R-:W0:Y:S01]  /*c1a0*/  LDC R124, c[0x0][0x248] ;  /* 0x00009200ff7c7b82 */ /* 0x001e220000000800 */
[----:B------:R-:W-:-:S07]  /*c1b0*/  LEA.HI.X.SX32 R123, R123, R121, 0x1, P0 ;  /* 0x000000797b7b7211 */ /* 0x000fce00000f0eff */
[----:B------:R-:W4:Y:S01]  /*c1c0*/  LDC R128, c[0x0][0x248] ;  /* 0x00009200ff807b82 */ /* 0x000f220000000800 */
[----:B-1----:R-:W-:Y:S02]  /*c1d0*/  IMAD R126, R127, 0x3ae, RZ ;  /* 0x000003ae7f7e7824 */ /* 0x002fe400078e02ff */
[----:B--2---:R-:W-:Y:S02]  /*c1e0*/  IMAD R127, R244, 0x1d7, RZ ;  /* 0x000001d7f47f7824 */ /* 0x004fe400078e02ff */
[----:B------:R1:W2:Y:S03]  /*c1f0*/  LDG.E.U16 R244, desc[UR60][R122.64] ;  /* 0x0000003c7af47981 */ /* 0x0002a6000c1e1500 */
[----:B-1----:R-:W1:Y:S08]  /*c200*/  LDC R123, c[0x0][0x248] ;  /* 0x00009200ff7b7b82 */ /* 0x002e700000000800 */
[----:B------:R-:W1:Y:S01]  /*c210*/  LDC R122, c[0x0][0x248] ;  /* 0x00009200ff7a7b82 */ /* 0x000e620000000800 */
[----:B0-----:R-:W-:Y:S01]  /*c220*/  IMAD R124, R124, 0x39e, RZ ;  /* 0x0000039e7c7c7824 */ /* 0x001fe200078e02ff */
[----:B------:R-:W-:Y:S01]  /*c230*/  IADD3 R126, P2, R126, R120, RZ ;  /* 0x000000787e7e7210 */ /* 0x000fe20007f5e0ff */
[----:B------:R-:W-:-:S02]  /*c240*/  IMAD R125, R248, 0x1cf, RZ ;  /* 0x000001cff87d7824 */ /* 0x000fc400078e02ff */
[----:B----4-:R-:W-:Y:S01]  /*c250*/  IMAD R128, R128, 0x3be, RZ ;  /* 0x000003be80807824 */ /* 0x010fe200078e02ff */
[-C--:B------:R-:W-:Y:S02]  /*c260*/  IADD3 R124, P1, R124, R120.reuse, RZ ;  /* 0x000000787c7c7210 */ /* 0x080fe40007f3e0ff */
[-C--:B------:R-:W-:Y:S01]  /*c270*/  LEA.HI.X.SX32 R127, R127, R121.reuse, 0x1, P2 ;  /* 0x000000797f7f7211 */ /* 0x080fe200010f0eff */
[----:B------:R-:W-:Y:S01]  /*c280*/  IMAD R129, R246, 0x1df, RZ ;  /* 0x000001dff6817824 */ /* 0x000fe200078e02ff */
[-C--:B------:R-:W-:Y:S02]  /*c290*/  LEA.HI.X.SX32 R125, R125, R121.reuse, 0x1, P1 ;  /* 0x000000797d7d7211 */ /* 0x080fe400008f0eff */
[----:B------:R-:W-:Y:S01]  /*c2a0*/  IADD3 R128, P0, R128, R120, RZ ;  /* 0x0000007880807210 */ /* 0x000fe20007f1e0ff */
[----:B------:R1:W4:Y:S03]  /*c2b0*/  LDG.E.U16 R248, desc[UR60][R126.64] ;  /* 0x0000003c7ef87981 */ /* 0x000326000c1e1500 */
[----:B------:R-:W-:Y:S01]  /*c2c0*/  LEA.HI.X.SX32 R129, R129, R121, 0x1, P0 ;  /* 0x0000007981817211 */ /* 0x000fe200000f0eff */
[----:B------:R0:W4:Y:S04]  /*c2d0*/  LDG.E.U16 R246, desc[UR60][R124.64] ;  /* 0x0000003c7cf67981 */ /* 0x000128000c1e1500 */
[----:B------:R0:W4:Y:S01]  /*c2e0*/  LDG.E.U16 R128, desc[UR60][R128.64] ;  /* 0x0000003c80807981 */ /* 0x000122000c1e1500 */
[----:B-1----:R-:W-:-:S02]  /*c2f0*/  IMAD R126, R123, 0x3ce, RZ ;  /* 0x000003ce7b7e7824 */ /* 0x002fc400078e02ff */
[----:B------:R-:W1:Y:S01]  /*c300*/  LDC R123, c[0x0][0x248] ;  /* 0x00009200ff7b7b82 */ /* 0x000e620000000800 */
[----:B0-----:R-:W-:Y:S02]  /*c310*/  IMAD R125, R122, 0x1e7, RZ ;  /* 0x000001e77a7d7824 */ /* 0x001fe400078e02ff */
[----:B------:R-:W-:-:S04]  /*c320*/  IADD3 R126, P0, R126, R120, RZ ;  /* 0x000000787e7e7210 */ /* 0x000fc80007f1e0ff */
[----:B------:R-:W-:Y:S01]  /*c330*/  LEA.HI.X.SX32 R127, R125, R121, 0x1, P0 ;  /* 0x000000797d7f7211 */ /* 0x000fe200000f0eff */
[----:B------:R-:W0:Y:S04]  /*c340*/  LDC R124, c[0x0][0x248] ;  /* 0x00009200ff7c7b82 */ /* 0x000e280000000800 */
[----:B------:R-:W4:Y:S04]  /*c350*/  LDG.E.U16 R126, desc[UR60][R126.64] ;  /* 0x0000003c7e7e7981 */ /* 0x000f28000c1e1500 */
[----:B------:R-:W0:Y:S01]  /*c360*/  LDC R122, c[0x0][0x248] ;  /* 0x00009200ff7a7b82 */ /* 0x000e220000000800 */
[----:B------:R-:W3:Y:S01]  /*c370*/  LDL R127, [R1+0x6d4] ;  /* 0x0006d400017f7983 */ /* 0x000ee20000100800 */
[----:B-1----:R-:W-:-:S06]  /*c380*/  IMAD R123, R123, 0x3fe, RZ ;  /* 0x000003fe7b7b7824 */ /* 0x002fcc00078e02ff */
[----:B------:R-:W1:Y:S01]  /*c390*/  LDC R125, c[0x0][0x248] ;  /* 0x00009200ff7d7b82 */ /* 0x000e620000000800 */
[----:B0-----:R-:W-:-:S07]  /*c3a0*/  IMAD R124, R124, 0x3de, RZ ;  /* 0x000003de7c7c7824 */ /* 0x001fce00078e02ff */
[----:B------:R-:W0:Y:S01]  /*c3b0*/  LDC R129, c[0x0][0x248] ;  /* 0x00009200ff817b82 */ /* 0x000e220000000800 */
[----:B------:R-:W-:Y:S01]  /*c3c0*/  IMAD R122, R122, 0x3ee, RZ ;  /* 0x000003ee7a7a7824 */ /* 0x000fe200078e02ff */
[----:B------:R-:W-:-:S04]  /*c3d0*/  IADD3 R124, P1, R124, R120, RZ ;  /* 0x000000787c7c7210 */ /* 0x000fc80007f3e0ff */
[-C--:B------:R-:W-:Y:S02]  /*c3e0*/  IADD3 R122, P2, R122, R120.reuse, RZ ;  /* 0x000000787a7a7210 */ /* 0x080fe40007f5e0ff */
[----:B------:R-:W-:Y:S02]  /*c3f0*/  IADD3 R120, P0, R123, R120, RZ ;  /* 0x000000787b787210 */ /* 0x000fe40007f1e0ff */
[----:B------:R-:W0:Y:S01]  /*c400*/  LDC R123, c[0x0][0x248] ;  /* 0x00009200ff7b7b82 */ /* 0x000e220000000800 */
[----:B-1----:R-:W-:Y:S02]  /*c410*/  IMAD R125, R125, 0x1ef, RZ ;  /* 0x000001ef7d7d7824 */ /* 0x002fe400078e02ff */
[----:B0-----:R-:W-:-:S03]  /*c420*/  IMAD R129, R129, 0x1ff, RZ ;  /* 0x000001ff81817824 */ /* 0x001fc600078e02ff */
[----:B------:R-:W-:-:S05]  /*c430*/  LEA.HI.X.SX32 R125, R125, R121, 0x1, P1 ;  /* 0x000000797d7d7211 */ /* 0x000fca00008f0eff */
[----:B------:R-:W4:Y:S01]  /*c440*/  LDG.E.U16 R124, desc[UR60][R124.64] ;  /* 0x0000003c7c7c7981 */ /* 0x000f22000c1e1500 */
[----:B------:R-:W-:-:S05]  /*c450*/  IMAD R123, R123, 0x1f7, RZ ;  /* 0x000001f77b7b7824 */ /* 0x000fca00078e02ff */
[-C--:B------:R-:W-:Y:S02]  /*c460*/  LEA.HI.X.SX32 R123, R123, R121.reuse, 0x1, P2 ;  /* 0x000000797b7b7211 */ /* 0x080fe400010f0eff */
[----:B------:R-:W-:-:S03]  /*c470*/  LEA.HI.X.SX32 R121, R129, R121, 0x1, P0 ;  /* 0x0000007981797211 */ /* 0x000fc600000f0eff */
[----:B------:R-:W4:Y:S04]  /*c480*/  LDG.E.U16 R122, desc[UR60][R122.64] ;  /* 0x0000003c7a7a7981 */ /* 0x000f28000c1e1500 */
[----:B------:R-:W4:Y:S04]  /*c490*/  LDG.E.U16 R120, desc[UR60][R120.64] ;  /* 0x0000003c78787981 */ /* 0x000f28000c1e1500 */
[----:B------:R3:W-:Y:S04]  /*c4a0*/  STS.U16 [R2+0x2180], R221 ;  /* 0x002180dd02007388 */ /* 0x0007e80000000400 */
[----:B------:R-:W2:Y:S04]  /*c4b0*/  LDL.LU R121, [R1+0x14] ;  /* 0x0000140001797983 */ /* 0x000ea80000300800 */
[----:B------:R-:W4:Y:S04]  /*c4c0*/  LDL.LU R123, [R1+0x10] ;  /* 0x00001000017b7983 */ /* 0x000f280000300800 */
[----:B------:R-:W4:Y:S04]  /*c4d0*/  LDL.LU R125, [R1+0xc] ;  /* 0x00000c00017d7983 */ /* 0x000f280000300800 */
[----:B------:R-:W4:Y:S04]  /*c4e0*/  LDL.LU R129, [R1+0x8] ;  /* 0x0000080001817983 */ /* 0x000f280000300800 */
[----:B------:R0:W-:Y:S04]  /*c4f0*/  STS.U16 [R2+0x2580], R217 ;  /* 0x002580d902007388 */ /* 0x0001e80000000400 */
        /* <DEDUP_REMOVED lines=10> */
[----:B------:R1:W-:Y:S01]  /*c5a0*/  STS.U16 [R2+0x5180], R161 ;  /* 0x005180a102007388 */ /* 0x0003e20000000400 */
[----:B---3--:R-:W-:-:S03]  /*c5b0*/  IMAD.MOV.U32 R221, RZ, RZ, R127 ;  /* 0x000000ffffdd7224 */ /* 0x008fc600078e007f */
[----:B------:R-:W3:Y:S04]  /*c5c0*/  LDL.LU R127, [R1+0x4] ;  /* 0x00000400017f7983 */ /* 0x000ee80000300800 */
[----:B0-----:R-:W3:Y:S04]  /*c5d0*/  LDL.LU R217, [R1+0x18] ;  /* 0x0000180001d97983 */ /* 0x001ee80000300800 */
[----:B-1----:R-:W3:Y:S04]  /*c5e0*/  LDL.LU R213, [R1+0x1c] ;  /* 0x00001c0001d57983 */ /* 0x002ee80000300800 */
[----:B------:R-:W3:Y:S04]  /*c5f0*/  LDL.LU R209, [R1+0x20] ;  /* 0x0000200001d17983 */ /* 0x000ee80000300800 */
        /* <DEDUP_REMOVED lines=9> */
[----:B------:R0:W-:Y:S04]  /*c690*/  STS.U16 [R2+0x5580], R155 ;  /* 0x0055809b02007388 */ /* 0x0001e80000000400 */
[----:B------:R1:W-:Y:S04]  /*c6a0*/  STS.U16 [R2+0x5980], R149 ;  /* 0x0059809502007388 */ /* 0x0003e80000000400 */
[----:B------:R1:W-:Y:S04]  /*c6b0*/  STS.U16 [R2+0x5d80], R143 ;  /* 0x005d808f02007388 */ /* 0x0003e80000000400 */
[----:B0-----:R-:W3:Y:S04]  /*c6c0*/  LDL.LU R155, [R1+0x64] ;  /* 0x00006400019b7983 */ /* 0x001ee80000300800 */
[----:B-1----:R-:W3:Y:S04]  /*c6d0*/  LDL.LU R149, [R1+0x70] ;  /* 0x0000700001957983 */ /* 0x002ee80000300800 */
[----:B------:R0:W-:Y:S04]  /*c6e0*/  STS.U16 [R2+0x7d80], R3 ;  /* 0x007d800302007388 */ /* 0x0001e80000000400 */
[----:B------:R-:W3:Y:S04]  /*c6f0*/  LDL.LU R143, [R1+0x7c] ;  /* 0x00007c00018f7983 */ /* 0x000ee80000300800 */
[----:B------:R1:W-:Y:S01]  /*c700*/  STS.U16 [R2+0x6180], R137 ;  /* 0x0061808902007388 */ /* 0x0003e20000000400 */
[----:B0-----:R-:W-:-:S03]  /*c710*/  LOP3.LUT R3, R12, 0x40, RZ, 0x3c, !PT ;  /* 0x000000400c037812 */ /* 0x001fc600078e3cff */
[----:B------:R0:W-:Y:S01]  /*c720*/  STS.U16 [R2+0x6580], R25 ;  /* 0x0065801902007388 */ /* 0x0001e20000000400 */
[----:B------:R-:W-:-:S03]  /*c730*/  IADD3 R3, R221, R3, RZ ;  /* 0x00000003dd037210 */ /* 0x000fc60007ffe0ff */
[----:B------:R0:W-:Y:S04]  /*c740*/  STS.U16 [R2+0x6980], R30 ;  /* 0x0069801e02007388 */ /* 0x0001e80000000400 */
[----:B-1----:R-:W3:Y:S04]  /*c750*/  LDL.LU R137, [R1+0x88] ;  /* 0x0000880001897983 */ /* 0x002ee80000300800 */
[----:B0-----:R-:W3:Y:S04]  /*c760*/  LDL.LU R25, [R1+0x94] ;  /* 0x0000940001197983 */ /* 0x001ee80000300800 */
[----:B------:R-:W3:Y:S04]  /*c770*/  LDL.LU R30, [R1+0xa0] ;  /* 0x0000a000011e7983 */ /* 0x000ee80000300800 */
[----:B------:R0:W-:Y:S04]  /*c780*/  STS.U16 [R2+0x6d80], R29 ;  /* 0x006d801d02007388 */ /* 0x0001e80000000400 */
[----:B------:R1:W-:Y:S04]  /*c790*/  STS.U16 [R2+0x7180], R13 ;  /* 0x0071800d02007388 */ /* 0x0003e80000000400 */
[----:B------:R2:W-:Y:S04]  /*c7a0*/  STS.U16 [R2+0x7580], R31 ;  /* 0x0075801f02007388 */ /* 0x0005e80000000400 */
[----:B0-----:R-:W3:Y:S04]  /*c7b0*/  LDL.LU R29, [R1+0xb0] ;  /* 0x0000b000011d7983 */ /* 0x001ee80000300800 */
[----:B-1----:R-:W3:Y:S04]  /*c7c0*/  LDL.LU R13, [R1+0xc0] ;  /* 0x0000c000010d7983 */ /* 0x002ee80000300800 */
[----:B--2---:R-:W2:Y:S04]  /*c7d0*/  LDL.LU R31, [R1+0xd0] ;  /* 0x0000d000011f7983 */ /* 0x004ea80000300800 */
[----:B------:R0:W-:Y:S04]  /*c7e0*/  STS.U16 [R2+0x7980], R14 ;  /* 0x0079800e02007388 */ /* 0x0001e80000000400 */
[----:B------:R1:W-:Y:S04]  /*c7f0*/  STS.U16 [R2+0x10180], R23 ;  /* 0x0101801702007388 */ /* 0x0003e80000000400 */
[----:B------:R4:W-:Y:S04]  /*c800*/  STS.U16 [R2+0x10580], R106 ;  /* 0x0105806a02007388 */ /* 0x0009e80000000400 */
[----:B0-----:R-:W2:Y:S04]  /*c810*/  LDL.LU R14, [R1+0xe0] ;  /* 0x0000e000010e7983 */ /* 0x001ea80000300800 */
[----:B-1----:R-:W2:Y:S04]  /*c820*/  LDL.LU R23, [R1+0xf0] ;  /* 0x0000f00001177983 */ /* 0x002ea80000300800 */
        /* <DEDUP_REMOVED lines=30> */
[----:B----4-:R-:W4:Y:S04]  /*ca10*/  LDL.LU R106, [R1+0x100] ;  /* 0x00010000016a7983 */ /* 0x010f280000300800 */
[----:B------:R-:W-:Y:S04]  /*ca20*/  STS.U16 [R3+0x6600], R121 ;  /* 0x0066007903007388 */ /* 0x000fe80000000400 */
[----:B------:R-:W-:Y:S04]  /*ca30*/  STS.U16 [R3+0x6a00], R123 ;  /* 0x006a007b03007388 */ /* 0x000fe80000000400 */
[----:B------:R-:W-:Y:S04]  /*ca40*/  STS.U16 [R3+0x6e00], R125 ;  /* 0x006e007d03007388 */ /* 0x000fe80000000400 */
[----:B------:R-:W-:Y:S04]  /*ca50*/  STS.U16 [R3+0x7200], R129 ;  /* 0x0072008103007388 */ /* 0x000fe80000000400 */
[----:B---3--:R-:W-:Y:S04]  /*ca60*/  STS.U16 [R3+0x6200], R217 ;  /* 0x006200d903007388 */ /* 0x008fe80000000400 */
        /* <DEDUP_REMOVED lines=11> */
[----:B0-----:R-:W3:Y:S04]  /*cb20*/  LDL.LU R161, [R1+0x10c] ;  /* 0x00010c0001a17983 */ /* 0x001ee80000300800 */
        /* <DEDUP_REMOVED lines=15> */
[----:B------:R-:W3:Y:S04]  /*cc20*/  LDL.LU R129, [R1+0x40] ;  /* 0x0000400001817983 */ /* 0x000ee80000300800 */
[----:B0-----:R-:W3:Y:S01]  /*cc30*/  LDL.LU R127, [R1+0x38] ;  /* 0x00003800017f7983 */ /* 0x001ee20000300800 */
[----:B------:R-:W-:-:S03]  /*cc40*/  LOP3.LUT R2, R12, 0x50, RZ, 0x3c, !PT ;  /* 0x000000500c027812 */ /* 0x000fc600078e3cff */
[----:B------:R0:W-:Y:S04]  /*cc50*/  STS.U16 [R3+0x1600], R13 ;  /* 0x0016000d03007388 */ /* 0x0001e80000000400 */
[----:B------:R-:W-:Y:S01]  /*cc60*/  STS.U16 [R3+0x200], R225 ;  /* 0x000200e103007388 */ /* 0x000fe20000000400 */
[----:B0-----:R-:W-:-:S03]  /*cc70*/  IADD3 R13, R221, R2, RZ ;  /* 0x00000002dd0d7210 */ /* 0x001fc60007ffe0ff */
[----:B--2---:R-:W-:Y:S04]  /*cc80*/  STS.U16 [R3+0xe00], R14 ;  /* 0x000e000e03007388 */ /* 0x004fe80000000400 */
        /* <DEDUP_REMOVED lines=31> */
[----:B----4-:R-:W-:Y:S04]  /*ce80*/  STS.U16 [R3+0x600], R106 ;  /* 0x0006006a03007388 */ /* 0x010fe80000000400 */
        /* <DEDUP_REMOVED lines=13> */
[----:B0-----:R-:W2:Y:S04]  /*cf60*/  LDL.LU R252, [R1+0xdc4] ;  /* 0x000dc40001fc7983 */ /* 0x001ea80000300800 */
[----:B---3--:R0:W-:Y:S04]  /*cf70*/  STS.U16 [R13+0xe80], R179 ;  /* 0x000e80b30d007388 */ /* 0x0081e80000000400 */
[----:B------:R1:W-:Y:S04]  /*cf80*/  STS.U16 [R13+0x1280], R185 ;  /* 0x001280b90d007388 */ /* 0x0003e80000000400 */
[----:B------:R3:W-:Y:S04]  /*cf90*/  STS.U16 [R13+0x1680], R191 ;  /* 0x001680bf0d007388 */ /* 0x0007e80000000400 */
[----:B0-----:R-:W4:Y:S04]  /*cfa0*/  LDL.LU R179, [R1+0x108] ;  /* 0x0001080001b37983 */ /* 0x001f280000300800 */
[----:B-1----:R-:W2:Y:S04]  /*cfb0*/  LDL.LU R185, [R1+0xf8] ;  /* 0x0000f80001b97983 */ /* 0x002ea80000300800 */
[----:B------:R0:W-:Y:S04]  /*cfc0*/  STS.U16 [R13+0x1a80], R197 ;  /* 0x001a80c50d007388 */ /* 0x0001e80000000400 */
[----:B---3--:R-:W3:Y:S04]  /*cfd0*/  LDL.LU R191, [R1+0xe8] ;  /* 0x0000e80001bf7983 */ /* 0x008ee80000300800 */
[----:B------:R1:W-:Y:S04]  /*cfe0*/  STS.U16 [R13+0x1e80], R201 ;  /* 0x001e80c90d007388 */ /* 0x0003e80000000400 */
[----:B0-----:R-:W3:Y:S04]  /*cff0*/  LDL.LU R197, [R1+0xd8] ;  /* 0x0000d80001c57983 */ /* 0x001ee80000300800 */
[----:B------:R0:W-:Y:S04]  /*d000*/  STS.U16 [R13+0x2280], R205 ;  /* 0x002280cd0d007388 */ /* 0x0001e80000000400 */
[----:B-1----:R-:W3:Y:S04]  /*d010*/  LDL.LU R201, [R1+0xc8] ;  /* 0x0000c80001c97983 */ /* 0x002ee80000300800 */
        /* <DEDUP_REMOVED lines=16> */
[----:B0-----:R-:W3:Y:S01]  /*d120*/  LDL.LU R127, [R1+0x50] ;  /* 0x00005000017f7983 */ /* 0x001ee20000300800 */
[----:B------:R-:W-:-:S02]  /*d130*/  LOP3.LUT R2, R12, 0x60, RZ, 0x3c, !PT ;  /* 0x000000600c027812 */ /* 0x000fc400078e3cff */
[----:B------:R-:W-:Y:S02]  /*d140*/  LOP3.LUT R12, R12, 0x70, RZ, 0x3c, !PT ;  /* 0x000000700c0c7812 */ /* 0x000fe400078e3cff */
[C---:B------:R-:W-:Y:S01]  /*d150*/  IADD3 R2, R221.reuse, R2, RZ ;  /* 0x00000002dd027210 */ /* 0x040fe20007ffe0ff */
[----:B------:R-:W-:Y:S02]  /*d160*/  STS.U16 [R13+0x280], R161 ;  /* 0x000280a10d007388 */ /* 0x000fe40000000400 */
[----:B------:R-:W-:Y:S02]  /*d170*/  IMAD.IADD R12, R221, 0x1, R12 ;  /* 0x00000001dd0c7824 */ /* 0x000fe400078e020c */
        /* <DEDUP_REMOVED lines=48> */
[----:B------:R-:W-:-:S03]  /*d480*/  MOV R3, 0x3f800000 ;  /* 0x3f80000000037802 */ /* 0x000fc60000000f00 */
[----:B----4-:R-:W-:Y:S04]  /*d490*/  STS.U16 [R2+0x300], R179 ;  /* 0x000300b302007388 */ /* 0x010fe80000000400 */
[----:B--2---:R-:W-:Y:S04]  /*d4a0*/  STS.U16 [R2+0x700], R185 ;  /* 0x000700b902007388 */ /* 0x004fe80000000400 */
        /* <DEDUP_REMOVED lines=11> */
[----:B0-----:R-:W2:Y:S04]  /*d560*/  LDL.LU R217, [R1+0x104] ;  /* 0x0001040001d97983 */ /* 0x001ea80000300800 */
[----:B------:R0:W-:Y:S04]  /*d570*/  STS.U16 [R2+0x2b00], R123 ;  /* 0x002b007b02007388 */ /* 0x0001e80000000400 */
[----:B-1----:R-:W3:Y:S04]  /*d580*/  LDL.LU R121, [R1+0xf4] ;  /* 0x0000f40001797983 */ /* 0x002ee80000300800 */
[----:B------:R1:W-:Y:S04]  /*d590*/  STS.U16 [R2+0x2f00], R125 ;  /* 0x002f007d02007388 */ /* 0x0003e80000000400 */
[----:B0-----:R-:W4:Y:S04]  /*d5a0*/  LDL.LU R123, [R1+0xe4] ;  /* 0x0000e400017b7983 */ /* 0x001f280000300800 */
[----:B------:R0:W-:Y:S04]  /*d5b0*/  STS.U16 [R2+0x3300], R129 ;  /* 0x0033008102007388 */ /* 0x0001e80000000400 */
[----:B-1----:R-:W4:Y:S04]  /*d5c0*/  LDL.LU R125, [R1+0xd4] ;  /* 0x0000d400017d7983 */ /* 0x002f280000300800 */
[----:B------:R1:W-:Y:S04]  /*d5d0*/  STS.U16 [R2+0x3700], R127 ;  /* 0x0037007f02007388 */ /* 0x0003e80000000400 */
[----:B------:R-:W-:Y:S04]  /*d5e0*/  STS.U16 [R2+0x4700], R177 ;  /* 0x004700b102007388 */ /* 0x000fe80000000400 */
[----:B0-----:R-:W4:Y:S04]  /*d5f0*/  LDL.LU R129, [R1+0xc4] ;  /* 0x0000c40001817983 */ /* 0x001f280000300800 */
        /* <DEDUP_REMOVED lines=46> */
[----:B-1----:R-:W4:Y:S04]  /*d8e0*/  LDL.LU R127, [R1+0xb4] ;  /* 0x0000b400017f7983 */ /* 0x002f280000300800 */
[----:B------:R1:W-:Y:S01]  /*d8f0*/  STS.U16 [R12+0x1b80], R252 ;  /* 0x001b80fc0c007388 */ /* 0x0003e20000000400 */
[----:B0-----:R-:W0:Y:S03]  /*d900*/  LDC R2, c[0x0][0x280] ;  /* 0x0000a000ff027b82 */ /* 0x001e260000000800 */
[----:B------:R1:W-:Y:S04]  /*d910*/  STS.U16 [R12+0x14780], R0 ;  /* 0x014780000c007388 */ /* 0x0003e80000000400 */
[----:B------:R1:W-:Y:S04]  /*d920*/  STS.U16 [R12+0x10380], R4 ;  /* 0x010380040c007388 */ /* 0x0003e80000000400 */
[----:B-1----:R1:W5:Y:S01]  /*d930*/  LDL.LU R252, [R1+0xdc0] ;  /* 0x000dc00001fc7983 */ /* 0x0023620000300800 */
[----:B------:R-:W-:-:S03]  /*d940*/  MOV R0, 0xff800000 ;  /* 0xff80000000007802 */ /* 0x000fc60000000f00 */
[----:B------:R1:W-:Y:S01]  /*d950*/  STL [R1+0x6d0], R3 ;  /* 0x0006d00301007387 */ /* 0x0003e20000100800 */
[----:B------:R-:W-:-:S03]  /*d960*/  MOV R4, 0xff800000 ;  /* 0xff80000000047802 */ /* 0x000fc60000000f00 */
[----:B------:R-:W-:Y:S01]  /*d970*/  STL [R1+0x60c], R0 ;  /* 0x00060c0001007387 */ /* 0x000fe20000100800 */
[----:B-1----:R-:W-:-:S03]  /*d980*/  IMAD.MOV.U32 R3, RZ, RZ, -0x800000 ;  /* 0xff800000ff037424 */ /* 0x002fc600078e00ff */
[----:B------:R1:W-:Y:S04]  /*d990*/  STL [R1+0x608], R4 ;  /* 0x0006080401007387 */ /* 0x0003e80000100800 */
[----:B------:R1:W-:Y:S04]  /*d9a0*/  STL [R1+0x604], R3 ;  /* 0x0006040301007387 */ /* 0x0003e80000100800 */
[----:B------:R0:W-:Y:S01]  /*d9b0*/  STL [R1+0x600], R0 ;  /* 0x0006000001007387 */ /* 0x0001e20000100800 */
[----:B-1----:R-:W-:Y:S02]  /*d9c0*/  MOV R4, 0x3f800000 ;  /* 0x3f80000000047802 */ /* 0x002fe40000000f00 */
[----:B------:R-:W-:-:S03]  /*d9d0*/  MOV R3, 0x3f800000 ;  /* 0x3f80000000037802 */ /* 0x000fc60000000f00 */
[----:B------:R-:W-:Y:S01]  /*d9e0*/  STL [R1+0x6cc], R4 ;  /* 0x0006cc0401007387 */ /* 0x000fe20000100800 */
[----:B0-----:R-:W-:-:S03]  /*d9f0*/  MOV R0, 0x3f800000 ;  /* 0x3f80000000007802 */ /* 0x001fc60000000f00 */
[----:B------:R-:W-:Y:S04]  /*da00*/  STL [R1+0x6c8], R3 ;  /* 0x0006c80301007387 */ /* 0x000fe80000100800 */
[----:B------:R-:W-:Y:S04]  /*da10*/  STL [R1+0x400], RZ ;  /* 0x000400ff01007387 */ /* 0x000fe80000100800 */
[----:B------:R-:W-:Y:S04]  /*da20*/  STL [R1+0x6c4], R0 ;  /* 0x0006c40001007387 */ /* 0x000fe80000100800 */
[----:B------:R-:W-:Y:S04]  /*da30*/  STL [R1+0x404], RZ ;  /* 0x000404ff01007387 */ /* 0x000fe80000100800 */
        /* <DEDUP_REMOVED lines=254> */
[----:B------:R-:W-:Y:S04]  /*ea20*/  STL [R1], RZ ;  /* 0x000000ff01007387 */ /* 0x000fe80000100800 */
        /* <DEDUP_REMOVED lines=113> */
[----:B--2---:R0:W-:Y:S04]  /*f140*/  STS.U16 [R12+0x380], R217 ;  /* 0x000380d90c007388 */ /* 0x0041e80000000400 */
[----:B------:R-:W-:Y:S04]  /*f150*/  STL [R1+0x1c8], RZ ;  /* 0x0001c8ff01007387 */ /* 0x000fe80000100800 */
[----:B------:R-:W-:Y:S01]  /*f160*/  STL [R1+0x1cc], RZ ;  /* 0x0001ccff01007387 */ /* 0x000fe20000100800 */
[----:B0-----:R-:W0:Y:S03]  /*f170*/  S2R R217, SR_TID.X ;  /* 0x0000000000d97919 */ /* 0x001e260000002100 */
        /* <DEDUP_REMOVED lines=38> */
[----:B------:R-:W-:Y:S01]  /*f3e0*/  STL [R1+0x1fc], RZ ;  /* 0x0001fcff01007387 */ /* 0x000fe20000100800 */
[----:B------:R-:W-:-:S02]  /*f3f0*/  ISETP.GE.AND P0, PT, R2, 0x1, PT ;  /* 0x000000010200780c */ /* 0x000fc40003f06270 */
[----:B------:R-:W-:Y:S02]  /*f400*/  CS2R R24, SRZ ;  /* 0x0000000000187805 */ /* 0x000fe4000001ff00 */
[----:B------:R-:W-:Y:S01]  /*f410*/  CS2R R26, SRZ ;  /* 0x00000000001a7805 */ /* 0x000fe2000001ff00 */
[----:B---3--:R-:W-:Y:S01]  /*f420*/  STS.U16 [R12+0x780], R121 ;  /* 0x000780790c007388 */ /* 0x008fe20000000400 */
[----:B------:R-:W-:Y:S02]  /*f430*/  CS2R R28, SRZ ;  /* 0x00000000001c7805 */ /* 0x000fe4000001ff00 */
[----:B------:R-:W-:Y:S02]  /*f440*/  CS2R R30, SRZ ;  /* 0x00000000001e7805 */ /* 0x000fe4000001ff00 */
[----:B------:R-:W-:Y:S01]  /*f450*/  CS2R R48, SRZ ;  /* 0x0000000000307805 */ /* 0x000fe2000001ff00 */
[----:B----4-:R-:W-:Y:S01]  /*f460*/  STS.U16 [R12+0xb80], R123 ;  /* 0x000b807b0c007388 */ /* 0x010fe20000000400 */
[----:B------:R-:W-:-:S02]  /*f470*/  CS2R R50, SRZ ;  /* 0x0000000000327805 */ /* 0x000fc4000001ff00 */
[----:B------:R-:W-:Y:S02]  /*f480*/  CS2R R52, SRZ ;  /* 0x0000000000347805 */ /* 0x000fe4000001ff00 */
[----:B------:R-:W-:Y:S01]  /*f490*/  CS2R R54, SRZ ;  /* 0x0000000000367805 */ /* 0x000fe2000001ff00 */
[----:B------:R-:W-:Y:S01]  /*f4a0*/  STS.U16 [R12+0xf80], R125 ;  /* 0x000f807d0c007388 */ /* 0x000fe20000000400 */
[----:B------:R-:W-:Y:S02]  /*f4b0*/  CS2R R56, SRZ ;  /* 0x0000000000387805 */ /* 0x000fe4000001ff00 */
[----:B------:R-:W-:Y:S02]  /*f4c0*/  CS2R R58, SRZ ;  /* 0x00000000003a7805 */ /* 0x000fe4000001ff00 */
[----:B------:R-:W-:Y:S01]  /*f4d0*/  CS2R R60, SRZ ;  /* 0x00000000003c7805 */ /* 0x000fe2000001ff00 */
[----:B------:R-:W-:Y:S01]  /*f4e0*/  STS.U16 [R12+0x1380], R129 ;  /* 0x001380810c007388 */ /* 0x000fe20000000400 */
        /* <DEDUP_REMOVED lines=27> */
[----:B------:R1:W-:Y:S01]  /*f6a0*/  STS.U16 [R12+0x10b80], R46 ;  /* 0x010b802e0c007388 */ /* 0x0003e20000000400 */
        /* <DEDUP_REMOVED lines=9> */
[----:B-1----:R-:W-:Y:S02]  /*f740*/  CS2R R46, SRZ ;  /* 0x00000000002e7805 */ /* 0x002fe4000001ff00 */
[----:B------:R-:W-:Y:S01]  /*f750*/  CS2R R130, SRZ ;  /* 0x0000000000827805 */ /* 0x000fe2000001ff00 */
[----:B------:R-:W-:Y:S01]  /*f760*/  STS.U16 [R12+0x11780], R43 ;  /* 0x0117802b0c007388 */ /* 0x000fe20000000400 */
[----:B------:R-:W-:-:S02]  /*f770*/  CS2R R132, SRZ ;  /* 0x0000000000847805 */ /* 0x000fc4000001ff00 */
[----:B------:R-:W-:Y:S02]  /*f780*/  CS2R R134, SRZ ;  /* 0x0000000000867805 */ /* 0x000fe4000001ff00 */
[----:B------:R-:W-:Y:S01]  /*f790*/  CS2R R138, SRZ ;  /* 0x00000000008a7805 */ /* 0x000fe2000001ff00 */
[----:B------:R1:W-:Y:S01]  /*f7a0*/  STS.U16 [R12+0x11b80], R42 ;  /* 0x011b802a0c007388 */ /* 0x0003e20000000400 */
[----:B------:R-:W-:Y:S02]  /*f7b0*/  CS2R R140, SRZ ;  /* 0x00000000008c7805 */ /* 0x000fe4000001ff00 */
[----:B--2---:R-:W-:Y:S02]  /*f7c0*/  CS2R R44, SRZ ;  /* 0x00000000002c7805 */ /* 0x004fe4000001ff00 */
[----:B------:R-:W-:Y:S01]  /*f7d0*/  CS2R R142, SRZ ;  /* 0x00000000008e7805 */ /* 0x000fe2000001ff00 */
[----:B------:R-:W-:Y:S01]  /*f7e0*/  STS.U16 [R12+0x11f80], R41 ;  /* 0x011f80290c007388 */ /* 0x000fe20000000400 */
[----:B------:R-:W-:-:S02]  /*f7f0*/  CS2R R144, SRZ ;  /* 0x0000000000907805 */ /* 0x000fc4000001ff00 */
[----:B------:R-:W-:Y:S02]  /*f800*/  CS2R R148, SRZ ;  /* 0x0000000000947805 */ /* 0x000fe4000001ff00 */
[----:B------:R-:W-:Y:S01]  /*f810*/  CS2R R150, SRZ ;  /* 0x0000000000967805 */ /* 0x000fe2000001ff00 */
[----:B------:R2:W-:Y:S01]  /*f820*/  STS.U16 [R12+0x12380], R40 ;  /* 0x012380280c007388 */ /* 0x0005e20000000400 */
[----:B0-----:R-:W-:Y:S02]  /*f830*/  LOP3.LUT R0, R217, 0xf, RZ, 0xc0, !PT ;  /* 0x0000000fd9007812 */ /* 0x001fe400078ec0ff */
[----:B-1----:R-:W-:Y:S01]  /*f840*/  CS2R R42, SRZ ;  /* 0x00000000002a7805 */ /* 0x002fe2000001ff00 */
[----:B------:R-:W-:Y:S04]  /*f850*/  STS.U16 [R12+0x12780], R39 ;  /* 0x012780270c007388 */ /* 0x000fe80000000400 */
[----:B------:R0:W-:Y:S01]  /*f860*/  STS.U16 [R12+0x12b80], R38 ;  /* 0x012b80260c007388 */ /* 0x0001e20000000400 */
[----:B--2---:R-:W-:-:S03]  /*f870*/  CS2R R40, SRZ ;  /* 0x0000000000287805 */ /* 0x004fc6000001ff00 */
[----:B------:R-:W-:Y:S04]  /*f880*/  STS.U16 [R12+0x12f80], R37 ;  /* 0x012f80250c007388 */ /* 0x000fe80000000400 */
[----:B------:R1:W-:Y:S01]  /*f890*/  STS.U16 [R12+0x13380], R36 ;  /* 0x013380240c007388 */ /* 0x0003e20000000400 */
[----:B0-----:R-:W-:-:S03]  /*f8a0*/  CS2R R38, SRZ ;  /* 0x0000000000267805 */ /* 0x001fc6000001ff00 */
[----:B------:R-:W-:Y:S04]  /*f8b0*/  STS.U16 [R12+0x13780], R35 ;  /* 0x013780230c007388 */ /* 0x000fe80000000400 */
[----:B------:R0:W-:Y:S01]  /*f8c0*/  STS.U16 [R12+0x13b80], R34 ;  /* 0x013b80220c007388 */ /* 0x0001e20000000400 */
[----:B-1----:R-:W-:-:S03]  /*f8d0*/  CS2R R36, SRZ ;  /* 0x0000000000247805 */ /* 0x002fc6000001ff00 */
[----:B------:R-:W-:Y:S04]  /*f8e0*/  STS.U16 [R12+0x13f80], R33 ;  /* 0x013f80210c007388 */ /* 0x000fe80000000400 */
[----:B------:R1:W-:Y:S01]  /*f8f0*/  STS.U16 [R12+0x14380], R32 ;  /* 0x014380200c007388 */ /* 0x0003e20000000400 */
[----:B0-----:R-:W-:-:S03]  /*f900*/  CS2R R34, SRZ ;  /* 0x0000000000227805 */ /* 0x001fc6000001ff00 */
[----:B------:R0:W-:Y:S04]  /*f910*/  STS.U16 [R12+0x14b80], R119 ;  /* 0x014b80770c007388 */ /* 0x0001e80000000400 */
[----:B------:R2:W-:Y:S01]  /*f920*/  STS.U16 [R12+0x14f80], R136 ;  /* 0x014f80880c007388 */ /* 0x0005e20000000400 */
[----:B-1----:R-:W-:-:S03]  /*f930*/  CS2R R32, SRZ ;  /* 0x0000000000207805 */ /* 0x002fc6000001ff00 */
[----:B------:R1:W-:Y:S01]  /*f940*/  STS.U16 [R12+0x15380], R146 ;  /* 0x015380920c007388 */ /* 0x0003e20000000400 */
[----:B0-----:R-:W-:-:S03]  /*f950*/  CS2R R118, SRZ ;  /* 0x0000000000767805 */ /* 0x001fc6000001ff00 */
[----:B------:R0:W-:Y:S01]  /*f960*/  STS.U16 [R12+0x16f80], R128 ;  /* 0x016f80800c007388 */ /* 0x0001e20000000400 */
[----:B--2---:R-:W-:-:S03]  /*f970*/  CS2R R136, SRZ ;  /* 0x0000000000887805 */ /* 0x004fc6000001ff00 */
[----:B------:R2:W-:Y:S01]  /*f980*/  STS.U16 [R12+0x17380], R126 ;  /* 0x0173807e0c007388 */ /* 0x0005e20000000400 */
[----:B-1----:R-:W-:-:S03]  /*f990*/  CS2R R146, SRZ ;  /* 0x0000000000927805 */ /* 0x002fc6000001ff00 */
[----:B------:R1:W-:Y:S01]  /*f9a0*/  STS.U16 [R12+0x17780], R124 ;  /* 0x0177807c0c007388 */ /* 0x0003e20000000400 */
[----:B0-----:R-:W-:-:S03]  /*f9b0*/  CS2R R128, SRZ ;  /* 0x0000000000807805 */ /* 0x001fc6000001ff00 */
[----:B------:R0:W-:Y:S01]  /*f9c0*/  STS.U16 [R12+0x17b80], R122 ;  /* 0x017b807a0c007388 */ /* 0x0001e20000000400 */
[----:B--2---:R-:W-:-:S03]  /*f9d0*/  CS2R R126, SRZ ;  /* 0x00000000007e7805 */ /* 0x004fc6000001ff00 */
[----:B------:R2:W-:Y:S01]  /*f9e0*/  STS.U16 [R12+0x17f80], R120 ;  /* 0x017f80780c007388 */ /* 0x0005e20000000400 */
[----:B-1----:R-:W-:Y:S02]  /*f9f0*/  CS2R R124, SRZ ;  /* 0x00000000007c7805 */ /* 0x002fe4000001ff00 */
[----:B0-----:R-:W-:Y:S02]  /*fa00*/  CS2R R122, SRZ ;  /* 0x00000000007a7805 */ /* 0x001fe4000001ff00 */
[----:B--2---:R-:W-:Y:S01]  /*fa10*/  CS2R R120, SRZ ;  /* 0x0000000000787805 */ /* 0x004fe2000001ff00 */
[----:B------:R-:W-:Y:S06]  /*fa20*/  @!P0 BRA `(.L_x_0) ;  /* 0x0000010000308947 */ /* 0x000fec0003800000 */
[----:B------:R-:W0:Y:S01]  /*fa30*/  S2R R213, SR_TID.X ;  /* 0x0000000000d57919 */ /* 0x000e220000002100 */
[----:B------:R-:W1:Y:S01]  /*fa40*/  LDC R37, c[0x0][0x268] ;  /* 0x00009a00ff257b82 */ /* 0x000e620000000800 */
[----:B------:R-:W-:Y:S01]  /*fa50*/  SHF.R.U32.HI R2, RZ, 0x4, R217 ;  /* 0x00000004ff027819 */ /* 0x000fe200000116d9 */
[----:B------:R-:W-:Y:S01]  /*fa60*/  UMOV UR8, 0xfffffe00 ;  /* 0xfffffe0000087882 */ /* 0x000fe20000000000 */
[----:B------:R-:W-:Y:S01]  /*fa70*/  LOP3.LUT R217, R217, 0x7f, RZ, 0xc0, !PT ;  /* 0x0000007fd9d97812 */ /* 0x000fe200078ec0ff */
[----:B------:R-:W-:Y:S01]  /*fa80*/  UMOV UR9, 0x3fffffef ;  /* 0x3fffffef00097882 */ /* 0x000fe20000000000 */
[----:B------:R-:W-:Y:S01]  /*fa90*/  SGXT.U32 R2, R2, 0x3 ;  /* 0x000000030202781a */ /* 0x000fe20000000000 */
[----:B------:R-:W-:Y:S01]  /*faa0*/  UMOV UR13, 0xc0000010 ;  /* 0xc0000010000d7882 */ /* 0x000fe20000000000 */
[----:B------:R-:W2:Y:S01]  /*fab0*/  S2R R205, SR_TID.X ;  /* 0x0000000000cd7919 */ /* 0x000ea20000002100 */
[----:B------:R-:W3:Y:S01]  /*fac0*/  LDC.64 R4, c[0x0][0x260] ;  /* 0x00009800ff047b82 */ /* 0x000ee20000000a00 */
[----:B------:R-:W-:Y:S01]  /*fad0*/  MOV R157, UR13 ;  /* 0x0000000d009d7c02 */ /* 0x000fe20008000f00 */
[----:B------:R-:W-:Y:S01]  /*fae0*/  IMAD.MOV.U32 R222, RZ, RZ, -0x800000 ;  /* 0xff800000ffde7424 */ /* 0x000fe200078e00ff */
[----:B------:R-:W-:Y:S01]  /*faf0*/  MOV R226, 0xff800000 ;  /* 0xff80000000e27802 */ /* 0x000fe20000000f00 */
[----:B------:R-:W-:Y:S01]  /*fb00*/  IMAD.MOV.U32 R231, RZ, RZ, RZ ;  /* 0x000000ffffe77224 */ /* 0x000fe200078e00ff */
[----:B------:R-:W-:Y:S01]  /*fb10*/  MOV R228, 0xff800000 ;  /* 0xff80000000e47802 */ /* 0x000fe20000000f00 */
[----:B------:R-:W-:Y:S01]  /*fb20*/  IMAD.MOV.U32 R227, RZ, RZ, -0x800000 ;  /* 0xff800000ffe37424 */ /* 0x000fe200078e00ff */
[----:B------:R-:W-:Y:S01]  /*fb30*/  CS2R R44, SRZ ;  /* 0x00000000002c7805 */ /* 0x000fe2000001ff00 */
[----:B------:R-:W4:Y:S01]  /*fb40*/  LDC R35, c[0x0][0x258] ;  /* 0x00009600ff237b82 */ /* 0x000f220000000800 */
[----:B------:R-:W-:-:S02]  /*fb50*/  CS2R R46, SRZ ;  /* 0x00000000002e7805 */ /* 0x000fc4000001ff00 */
[----:B------:R-:W-:Y:S02]  /*fb60*/  CS2R R48, SRZ ;  /* 0x0000000000307805 */ /* 0x000fe4000001ff00 */
[----:B------:R-:W-:Y:S02]  /*fb70*/  CS2R R50, SRZ ;  /* 0x0000000000327805 */ /* 0x000fe4000001ff00 */
[----:B------:R-:W-:Y:S02]  /*fb80*/  CS2R R52, SRZ ;  /* 0x0000000000347805 */ /* 0x000fe4000001ff00 */
[----:B------:R-:W-:Y:S02]  /*fb90*/  CS2R R54, SRZ ;  /* 0x0000000000367805 */ /* 0x000fe4000001ff00 */
[----:B------:R-:W-:Y:S02]  /*fba0*/  CS2R R56, SRZ ;  /* 0x0000000000387805 */ /* 0x000fe4000001ff00 */
[----:B------:R-:W-:Y:S01]  /*fbb0*/  CS2R R58, SRZ ;  /* 0x00000000003a7805 */ /* 0x000fe2000001ff00 */
[----:B-1----:R-:W-:Y:S01]  /*fbc0*/  IMAD R8, R2, R37, RZ ;  /* 0x0000002502087224 */ /* 0x002fe200078e02ff */
[----:B------:R-:W-:Y:S01]  /*fbd0*/  SHF.R.U32.HI R2, RZ, 0x4, R221 ;  /* 0x00000004ff027819 */ /* 0x000fe200000116dd */
[----:B------:R-:W1:Y:S01]  /*fbe0*/  LDC.64 R168, c[0x0][0x250] ;  /* 0x00009400ffa87b82 */ /* 0x000e620000000a00 */
[----:B------:R-:W-:Y:S01]  /*fbf0*/  CS2R R60, SRZ ;  /* 0x00000000003c7805 */ /* 0x000fe2000001ff00 */
[----:B------:R-:W-:Y:S01]  /*fc00*/  IMAD R9, R37, 0x8, R8 ;  /* 0x0000000825097824 */ /* 0x000fe200078e0208 */
[----:B------:R-:W-:-:S02]  /*fc10*/  SGXT.U32 R3, R2, 0xe ;  /* 0x0000000e0203781a */ /* 0x000fc40000000000 */
[----:B------:R-:W-:Y:S02]  /*fc20*/  CS2R R62, SRZ ;  /* 0x00000000003e7805 */ /* 0x000fe4000001ff00 */
[C---:B0-----:R-:W-:Y:S01]  /*fc30*/  LOP3.LUT R209, R213.reuse, 0x40, RZ, 0xc0, !PT ;  /* 0x00000040d5d17812 */ /* 0x041fe200078ec0ff */
[----:B------:R-:W-:Y:S01]  /*fc40*/  IMAD.SHL.U32 R213, R213, 0x2, RZ ;  /* 0x00000002d5d57824 */ /* 0x000fe200078e00ff */
[----:B------:R-:W-:Y:S01]  /*fc50*/  LEA R11, R37, R9, 0x3 ;  /* 0x00000009250b7211 */ /* 0x000fe200078e18ff */
[----:B------:R-:W0:Y:S01]  /*fc60*/  LDC.64 R30, c[0x0][0x220] ;  /* 0x00008800ff1e7b82 */ /* 0x000e220000000a00 */
[----:B------:R-:W-:Y:S01]  /*fc70*/  ISETP.NE.U32.AND P0, PT, R209, RZ, PT ;  /* 0x000000ffd100720c */ /* 0x000fe20003f05070 */
[----:B---3--:R-:W-:Y:S01]  /*fc80*/  IMAD.MOV.U32 R26, RZ, RZ, R4 ;  /* 0x000000ffff1a7224 */ /* 0x008fe200078e0004 */
[----:B------:R-:W-:Y:S01]  /*fc90*/  LEA R12, R37, R11, 0x3 ;  /* 0x0000000b250c7211 */ /* 0x000fe200078e18ff */
[----:B------:R3:W-:Y:S01]  /*fca0*/  STL [R1+0xbb4], R5 ;  /* 0x000bb40501007387 */ /* 0x0007e20000100800 */
[----:B------:R-:W-:-:S02]  /*fcb0*/  SEL R7, RZ, 0x90, !P0 ;  /* 0x00000090ff077807 */ /* 0x000fc40004000000 */
[----:B------:R-:W-:Y:S02]  /*fcc0*/  CS2R R64, SRZ ;  /* 0x0000000000407805 */ /* 0x000fe4000001ff00 */
[----:B------:R-:W-:Y:S01]  /*fcd0*/  LEA R13, R37, R12, 0x3 ;  /* 0x0000000c250d7211 */ /* 0x000fe200078e18ff */
[----:B------:R-:W2:Y:S01]  /*fce0*/  LDC.64 R32, c[0x0][0x218] ;  /* 0x00008600ff207b82 */ /* 0x000ea20000000a00 */
[----:B------:R-:W-:Y:S02]  /*fcf0*/  LOP3.LUT R7, R7, 0x7e, R213, 0x78, !PT ;  /* 0x0000007e07077812 */ /* 0x000fe400078e78d5 */
[----:B------:R-:W-:Y:S01]  /*fd00*/  CS2R R66, SRZ ;  /* 0x0000000000427805 */ /* 0x000fe2000001ff00 */
[----:B------:R-:W4:Y:S01]  /*fd10*/  S2R R213, SR_CTAID.Y ;  /* 0x0000000000d57919 */ /* 0x000f220000002600 */
[----:B------:R-:W-:Y:S01]  /*fd20*/  IADD3 R2, P0, R3, 0x80, RZ ;  /* 0x0000008003027810 */ /* 0x000fe20007f1e0ff */
[----:B------:R-:W-:Y:S01]  /*fd30*/  IMAD R14, R37, 0x8, R13 ;  /* 0x00000008250e7824 */ /* 0x000fe200078e020d */
[----:B------:R-:W-:Y:S01]  /*fd40*/  MOV R25, R5 ;  /* 0x0000000500197202 */ /* 0x000fe20000000f00 */
[----:B------:R-:W-:Y:S01]  /*fd50*/  IMAD.MOV.U32 R3, RZ, RZ, RZ ;  /* 0x000000ffff037224 */ /* 0x000fe200078e00ff */
[----:B------:R-:W-:Y:S01]  /*fd60*/  R2UR UR10, R2 ;  /* 0x00000000020a72ca */ /* 0x000fe200000e0000 */
[----:B-1----:R-:W-:Y:S01]  /*fd70*/  IMAD R152, R169, 0xc, RZ ;  /* 0x0000000ca9987824 */ /* 0x002fe200078e02ff */
[----:B------:R-:W-:Y:S01]  /*fd80*/  IADD3 R2, R221, 0x20000, RZ ;  /* 0x00020000dd027810 */ /* 0x000fe20007ffe0ff */
[----:B------:R-:W-:Y:S01]  /*fd90*/  IMAD R153, R169, 0xd, RZ ;  /* 0x0000000da9997824 */ /* 0x000fe200078e02ff */
[----:B------:R-:W-:Y:S01]  /*fda0*/  LEA R15, R37, R14, 0x3 ;  /* 0x0000000e250f7211 */ /* 0x000fe200078e18ff */
[C---:B------:R-:W-:Y:S01]  /*fdb0*/  IMAD R154, R169.reuse, 0xe, RZ ;  /* 0x0000000ea99a7824 */ /* 0x040fe200078e02ff */
[----:B------:R-:W-:Y:S01]  /*fdc0*/  SHF.R.U32.HI R2, RZ, 0x4, R2 ;  /* 0x00000004ff027819 */ /* 0x000fe20000011602 */
[----:B------:R-:W-:Y:S01]  /*fdd0*/  IMAD R155, R169, 0xf, RZ ;  /* 0x0000000fa99b7824 */ /* 0x000fe200078e02ff */
[----:B------:R-:W-:-:S02]  /*fde0*/  LEA R16, R37, R15, 0x3 ;  /* 0x0000000f25107211 */ /* 0x000fc400078e18ff */
[----:B------:R-:W-:Y:S02]  /*fdf0*/  CS2R R68, SRZ ;  /* 0x0000000000447805 */ /* 0x000fe4000001ff00 */
[----:B------:R-:W-:Y:S02]  /*fe00*/  SGXT.U32 R2, R2, 0xe ;  /* 0x0000000e0202781a */ /* 0x000fe40000000000 */
[----:B------:R-:W-:Y:S02]  /*fe10*/  CS2R R70, SRZ ;  /* 0x0000000000467805 */ /* 0x000fe4000001ff00 */
[----:B------:R-:W-:Y:S02]  /*fe20*/  LEA R17, R37, R16, 0x3 ;  /* 0x0000001025117211 */ /* 0x000fe400078e18ff */
[----:B------:R-:W-:Y:S02]  /*fe30*/  CS2R R72, SRZ ;  /* 0x0000000000487805 */ /* 0x000fe4000001ff00 */
[----:B------:R-:W-:-:S02]  /*fe40*/  IADD3.X R4, R3, 0x40000040, RZ, P0, !PT ;  /* 0x4000004003047810 */ /* 0x000fc400007fe4ff */
[----:B------:R-:W-:Y:S02]  /*fe50*/  CS2R R74, SRZ ;  /* 0x00000000004a7805 */ /* 0x000fe4000001ff00 */
[----:B---3--:R-:W-:Y:S02]  /*fe60*/  MOV R5, RZ ;  /* 0x000000ff00057202 */ /* 0x008fe40000000f00 */
[----:B------:R-:W-:Y:S02]  /*fe70*/  CS2R R76, SRZ ;  /* 0x00000000004c7805 */ /* 0x000fe4000001ff00 */
[----:B------:R-:W-:Y:S02]  /*fe80*/  IADD3 R6, P0, R2, 0x2, RZ ;  /* 0x0000000202067810 */ /* 0x000fe40007f1e0ff */
[----:B------:R-:W-:Y:S02]  /*fe90*/  CS2R R78, SRZ ;  /* 0x00000000004e7805 */ /* 0x000fe4000001ff00 */
[----:B------:R-:W-:-:S02]  /*fea0*/  LEA R18, R37, R17, 0x3 ;  /* 0x0000001125127211 */ /* 0x000fc400078e18ff */
[----:B------:R-:W-:Y:S02]  /*feb0*/  CS2R R80, SRZ ;  /* 0x0000000000507805 */ /* 0x000fe4000001ff00 */
[----:B------:R-:W-:Y:S02]  /*fec0*/  IADD3.X R5, R5, 0x40000040, RZ, P0, !PT ;  /* 0x4000004005057810 */ /* 0x000fe400007fe4ff */
[----:B------:R-:W-:Y:S02]  /*fed0*/  CS2R R82, SRZ ;  /* 0x0000000000527805 */ /* 0x000fe4000001ff00 */
[----:B------:R-:W-:Y:S02]  /*fee0*/  LEA R19, R37, R18, 0x3 ;  /* 0x0000001225137211 */ /* 0x000fe400078e18ff */
[----:B------:R-:W-:Y:S02]  /*fef0*/  CS2R R84, SRZ ;  /* 0x0000000000547805 */ /* 0x000fe4000001ff00 */
[C---:B------:R-:W-:Y:S01]  /*ff00*/  R2UR UR58, R2.reuse ;  /* 0x00000000023a72ca */ /* 0x040fe200000e0000 */
[C---:B----4-:R-:W-:Y:S01]  /*ff10*/  IMAD R168, R213.reuse, R168, RZ ;  /* 0x000000a8d5a87224 */ /* 0x050fe200078e02ff */
[----:B------:R-:W-:Y:S01]  /*ff20*/  R2UR UR4, R2 ;  /* 0x00000000020472ca */ /* 0x000fe200000e0000 */
[----:B------:R-:W-:Y:S01]  /*ff30*/  IMAD R2, R213, R26, RZ ;  /* 0x0000001ad5027224 */ /* 0x000fe200078e02ff */
[----:B------:R-:W-:Y:S01]  /*ff40*/  R2UR UR7, R5 ;  /* 0x00000000050772ca */ /* 0x000fe200000e0000 */
[----:B------:R-:W-:Y:S01]  /*ff50*/  IMAD R5, R0, R25, RZ ;  /* 0x0000001900057224 */ /* 0x000fe200078e02ff */
[----:B------:R-:W-:Y:S01]  /*ff60*/  LEA R20, R37, R19, 0x3 ;  /* 0x0000001325147211 */ /* 0x000fe200078e18ff */
[----:B------:R-:W-:Y:S01]  /*ff70*/  IMAD R0, R217, R35, RZ ;  /* 0x00000023d9007224 */ /* 0x000fe200078e02ff */
[----:B------:R-:W-:Y:S01]  /*ff80*/  R2UR UR5, R3 ;  /* 0x00000000030572ca */ /* 0x000fe200000e0000 */
[----:B------:R-:W-:Y:S01]  /*ff90*/  IMAD.SHL.U32 R3, R2, 0x2, RZ ;  /* 0x0000000202037824 */ /* 0x000fe200078e00ff */
[----:B------:R-:W-:Y:S01]  /*ffa0*/  R2UR UR11, R4 ;  /* 0x00000000040b72ca */ /* 0x000fe200000e0000 */
[----:B------:R-:W-:Y:S01]  /*ffb0*/  IMAD.HI R4, R2, 0x2, RZ ;  /* 0x0000000202047827 */ /* 0x000fe200078e02ff */
[----:B------:R-:W-:Y:S01]  /*ffc0*/  R2UR UR6, R6 ;  /* 0x00000000060672ca */ /* 0x000fe200000e0000 */
[----:B------:R-:W-:Y:S01]  /*ffd0*/  UMOV UR12, UR58 ;  /* 0x0000003a000c7c82 */ /* 0x000fe20008000000 */
[----:B------:R-:W-:Y:S01]  /*ffe0*/  LEA R21, R37, R20, 0x3 ;  /* 0x0000001425157211 */ /* 0x000fe200078e18ff */
[----:B------:R-:W-:Y:S01]  /*fff0*/  IMAD R2, R35, 0x80, R0 ;  /* 0x0000008023027824 */ /* 0x000fe200078e0200 */
[C---:B------:R-:W-:Y:S01]  /*10000*/  SHF.L.U32 R6, R5.reuse, 0x1, RZ ;  /* 0x0000000105067819 */ /* 0x040fe200000006ff */
[----:B------:R-:W-:Y:S01]  /*10010*/  IMAD.HI R5, R5, 0x2, RZ ;  /* 0x0000000205057827 */ /* 0x000fe200078e02ff */
[----:B--2---:R-:W-:-:S02]  /*10020*/  LEA R171, P0, R168, R32, 0x1 ;  /* 0x00000020a8ab7211 */ /* 0x004fc400078008ff */
[----:B------:R-:W-:Y:S02]  /*10030*/  CS2R R86, SRZ ;  /* 0x0000000000567805 */ /* 0x000fe4000001ff00 */
[----:B0-----:R-:W-:Y:S01]  /*10040*/  IADD3 R29, P1, P2, R6, R30, R3 ;  /* 0x0000001e061d7210 */ /* 0x001fe20007a3e003 */
[----:B------:R-:W-:Y:S01]  /*10050*/  IMAD R22, R37, 0x8, R21 ;  /* 0x0000000825167824 */ /* 0x000fe200078e0215 */
[----:B------:R-:W-:Y:S01]  /*10060*/  LEA R3, R35, R2, 0x7 ;  /* 0x0000000223037211 */ /* 0x000fe200078e38ff */
[----:B------:R-:W-:Y:S01]  /*10070*/  UIADD3.64 UR8, UR4, -UR8, URZ ;  /* 0x8000000804087297 */ /* 0x000fe2000fffe03f */
[----:B------:R-:W-:Y:S02]  /*10080*/  LEA.HI.X.SX32 R33, R168, R33, 0x1, P0 ;  /* 0x00000021a8217211 */ /* 0x000fe400000f0eff */
[----:B------:R-:W-:Y:S02]  /*10090*/  CS2R R88, SRZ ;  /* 0x0000000000587805 */ /* 0x000fe4000001ff00 */
[----:B------:R-:W-:Y:S01]  /*100a0*/  IADD3.X R31, R5, R31, R4, P1, P2 ;  /* 0x0000001f051f7210 */ /* 0x000fe20000fe4404 */
[----:B------:R-:W-:Y:S01]  /*100b0*/  IMAD R4, R35, 0x80, R3 ;  /* 0x0000008023047824 */ /* 0x000fe200078e0203 */
[C---:B------:R-:W-:Y:S01]  /*100c0*/  LEA R176, P0, R0.reuse, R171, 0x1 ;  /* 0x000000ab00b07211 */ /* 0x040fe200078008ff */
[----:B------:R-:W-:Y:S01]  /*100d0*/  UMOV UR4, UR10 ;  /* 0x0000000a00047c82 */ /* 0x000fe20008000000 */
[C---:B------:R-:W-:Y:S01]  /*100e0*/  LEA R23, R37.reuse, R22, 0x3 ;  /* 0x0000001625177211 */ /* 0x040fe200078e18ff */
[----:B------:R-:W-:Y:S01]  /*100f0*/  UMOV UR5, UR11 ;  /* 0x0000000b00057c82 */ /* 0x000fe20008000000 */
[----:B------:R-:W-:Y:S01]  /*10100*/  LEA.HI.X.SX32 R177, R0, R33, 0x1, P0 ;  /* 0x0000002100b17211 */ /* 0x000fe200000f0eff */
[----:B------:R-:W-:Y:S01]  /*10110*/  UIADD3.64 UR10, UR4, 0x80, URZ ;  /* 0x00000080040a7897 */ /* 0x000fe2000fffe03f */
[----:B------:R-:W-:Y:S01]  /*10120*/  LEA R24, R37, R23, 0x3 ;  /* 0x0000001725187211 */ /* 0x000fe200078e18ff */
[----:B------:R-:W-:Y:S01]  /*10130*/  UIADD3.64 UR10, UR4, 0x200, URZ ;  /* 0x00000200040a7897 */ /* 0x000fe2000fffe03f */
[-C--:B------:R-:W-:Y:S01]  /*10140*/  LEA R172, P0, R3, R171.reuse, 0x1 ;  /* 0x000000ab03ac7211 */ /* 0x080fe200078008ff */
[----:B------:R-:W-:Y:S01]  /*10150*/  UIADD3.64 UR10, UR4, 0x300, URZ ;  /* 0x00000300040a7897 */ /* 0x000fe2000fffe03f */
[-C--:B------:R-:W-:Y:S01]  /*10160*/  LEA R170, P2, R4, R171.reuse, 0x1 ;  /* 0x000000ab04aa7211 */ /* 0x080fe200078408ff */
[----:B------:R-:W-:Y:S01]  /*10170*/  UIADD3.64 UR10, UR4, 0x400, URZ ;  /* 0x00000400040a7897 */ /* 0x000fe2000fffe03f */
[----:B------:R-:W-:Y:S01]  /*10180*/  LEA R25, R37, R24, 0x3 ;  /* 0x0000001825197211 */ /* 0x000fe200078e18ff */
[----:B------:R-:W-:Y:S01]  /*10190*/  UIADD3.64 UR10, UR4, 0x500, URZ ;  /* 0x00000500040a7897 */ /* 0x000fe2000fffe03f */
[----:B------:R-:W-:Y:S01]  /*101a0*/  LEA R174, P1, R2, R171, 0x1 ;  /* 0x000000ab02ae7211 */ /* 0x000fe200078208ff */
[----:B------:R-:W-:Y:S01]  /*101b0*/  UIADD3.64 UR18, UR4, 0x800, URZ ;  /* 0x0000080004127897 */ /* 0x000fe2000fffe03f */
[-C--:B------:R-:W-:Y:S01]  /*101c0*/  LEA.HI.X.SX32 R173, R3, R33.reuse, 0x1, P0 ;  /* 0x0000002103ad7211 */ /* 0x080fe200000f0eff */
[----:B------:R-:W-:Y:S01]  /*101d0*/  UIADD3.64 UR10, UR4, 0x600, URZ ;  /* 0x00000600040a7897 */ /* 0x000fe2000fffe03f */
[----:B------:R-:W-:Y:S01]  /*101e0*/  LEA.HI.X.SX32 R171, R4, R33, 0x1, P2 ;  /* 0x0000002104ab7211 */ /* 0x000fe200010f0eff */
[----:B------:R-:W-:Y:S01]  /*101f0*/  UIADD3.64 UR10, UR4, 0x700, URZ ;  /* 0x00000700040a7897 */ /* 0x000fe2000fffe03f */
[CC--:B------:R-:W-:Y:S01]  /*10200*/  LEA R42, P0, R8.reuse, R29.reuse, 0x1 ;  /* 0x0000001d082a7211 */ /* 0x0c0fe200078008ff */
[----:B------:R-:W-:Y:S01]  /*10210*/  UIADD3.64 UR10, UR4, 0x1000, URZ ;  /* 0x00001000040a7897 */ /* 0x000fe2000fffe03f */
[----:B------:R-:W-:Y:S01]  /*10220*/  LEA R38, P2, R11, R29, 0x1 ;  /* 0x0000001d0b267211 */ /* 0x000fe200078408ff */
[----:B------:R-:W-:Y:S01]  /*10230*/  UIADD3.64 UR10, UR4, 0x1100, URZ ;  /* 0x00001100040a7897 */ /* 0x000fe2000fffe03f */
[----:B------:R-:W-:Y:S01]  /*10240*/  LEA R26, R37, R25, 0x3 ;  /* 0x00000019251a7211 */ /* 0x000fe200078e18ff */
[----:B------:R-:W-:Y:S01]  /*10250*/  UIADD3.64 UR14, UR4, 0x780, URZ ;  /* 0x00000780040e7897 */ /* 0x000fe2000fffe03f */
[-C--:B------:R-:W-:Y:S01]  /*10260*/  LEA.HI.X.SX32 R43, R8, R31.reuse, 0x1, P0 ;  /* 0x0000001f082b7211 */ /* 0x080fe200000f0eff */
[----:B------:R-:W-:Y:S01]  /*10270*/  UIADD3.64 UR10, UR4, 0x880, URZ ;  /* 0x00000880040a7897 */ /* 0x000fe2000fffe03f */
[----:B------:R-:W-:Y:S01]  /*10280*/  LEA.HI.X.SX32 R39, R11, R31, 0x1, P2 ;  /* 0x0000001f0b277211 */ /* 0x000fe200010f0eff */
[----:B------:R-:W-:Y:S01]  /*10290*/  UIADD3.64 UR14, UR4, 0x900, URZ ;  /* 0x00000900040e7897 */ /* 0x000fe2000fffe03f */
[----:B------:R-:W-:Y:S01]  /*102a0*/  LEA.HI.X.SX32 R175, R2, R33, 0x1, P1 ;  /* 0x0000002102af7211 */ /* 0x000fe200008f0eff */
[----:B------:R0:W-:Y:S01]  /*102b0*/  STL.64 [R1+0x8d0], R42 ;  /* 0x0008d02a01007387 */ /* 0x0001e20000100a00 */
[----:B------:R-:W-:-:S02]  /*102c0*/  LEA R27, R37, R26, 0x3 ;  /* 0x0000001a251b7211 */ /* 0x000fc400078e18ff */
[----:B------:R-:W-:Y:S02]  /*102d0*/  CS2R R90, SRZ ;  /* 0x00000000005a7805 */ /* 0x000fe4000001ff00 */
[----:B------:R-:W-:Y:S01]  /*102e0*/  LEA R40, P1, R9, R29, 0x1 ;  /* 0x0000001d09287211 */ /* 0x000fe200078208ff */
[----:B------:R1:W-:Y:S01]  /*102f0*/  STL.64 [R1+0x8c0], R38 ;  /* 0x0008c02601007387 */ /* 0x0003e20000100a00 */
[----:B------:R-:W-:Y:S02]  /*10300*/  LEA R6, R37, R27, 0x3 ;  /* 0x0000001b25067211 */ /* 0x000fe400078e18ff */
[----:B------:R-:W-:Y:S02]  /*10310*/  CS2R R92, SRZ ;  /* 0x00000000005c7805 */ /* 0x000fe4000001ff00 */
[----:B------:R-:W-:Y:S02]  /*10320*/  LEA.HI.X.SX32 R41, R9, R31, 0x1, P1 ;  /* 0x0000001f09297211 */ /* 0x000fe400008f0eff */
[----:B------:R-:W-:-:S02]  /*10330*/  CS2R R94, SRZ ;  /* 0x00000000005e7805 */ /* 0x000fc4000001ff00 */
[-C--:B------:R-:W-:Y:S02]  /*10340*/  LEA R34, P1, R13, R29.reuse, 0x1 ;  /* 0x0000001d0d227211 */ /* 0x080fe400078208ff */
[----:B------:R-:W-:Y:S02]  /*10350*/  CS2R R96, SRZ ;  /* 0x0000000000607805 */ /* 0x000fe4000001ff00 */
[----:B------:R-:W-:Y:S01]  /*10360*/  LEA R32, P2, R14, R29, 0x1 ;  /* 0x0000001d0e207211 */ /* 0x000fe200078408ff */
[----:B------:R2:W-:Y:S01]  /*10370*/  STL.64 [R1+0x8c8], R40 ;  /* 0x0008c82801007387 */ /* 0x0005e20000100a00 */
[----:B------:R-:W-:Y:S02]  /*10380*/  LEA R5, R37, R6, 0x3 ;  /* 0x0000000625057211 */ /* 0x000fe400078e18ff */
[----:B0-----:R-:W-:Y:S02]  /*10390*/  CS2R R42, SRZ ;  /* 0x00000000002a7805 */ /* 0x001fe4000001ff00 */
[----:B------:R-:W-:-:S02]  /*103a0*/  LEA.HI.X.SX32 R35, R13, R31, 0x1, P1 ;  /* 0x0000001f0d237211 */ /* 0x000fc400008f0eff */
[----:B------:R-:W-:Y:S02]  /*103b0*/  CS2R R98, SRZ ;  /* 0x0000000000627805 */ /* 0x000fe4000001ff00 */
[----:B-1----:R-:W-:Y:S02]  /*103c0*/  LEA R38, P0, R12, R29, 0x1 ;  /* 0x0000001d0c267211 */ /* 0x002fe400078008ff */
[----:B------:R-:W-:Y:S02]  /*103d0*/  CS2R R100, SRZ ;  /* 0x0000000000647805 */ /* 0x000fe4000001ff00 */
[-C--:B------:R-:W-:Y:S02]  /*103e0*/  LEA.HI.X.SX32 R33, R14, R31.reuse, 0x1, P2 ;  /* 0x0000001f0e217211 */ /* 0x080fe400010f0eff */
[----:B------:R-:W-:Y:S02]  /*103f0*/  CS2R R102, SRZ ;  /* 0x0000000000667805 */ /* 0x000fe4000001ff00 */
[----:B------:R-:W-:-:S02]  /*10400*/  LEA.HI.X.SX32 R39, R12, R31, 0x1, P0 ;  /* 0x0000001f0c277211 */ /* 0x000fc400000f0eff */
[----:B------:R-:W-:Y:S02]  /*10410*/  CS2R R104, SRZ ;  /* 0x0000000000687805 */ /* 0x000fe4000001ff00 */
[----:B------:R-:W-:Y:S02]  /*10420*/  LEA R28, R37, R5, 0x3 ;  /* 0x00000005251c7211 */ /* 0x000fe400078e18ff */
[----:B--2---:R-:W-:Y:S02]  /*10430*/  CS2R R40, SRZ ;  /* 0x0000000000287805 */ /* 0x004fe4000001ff00 */
[----:B------:R-:W-:Y:S01]  /*10440*/  LEA R12, P2, R17, R29, 0x1 ;  /* 0x0000001d110c7211 */ /* 0x000fe200078408ff */
[----:B------:R0:W-:Y:S01]  /*10450*/  STL.64 [R1+0x8b8], R38 ;  /* 0x0008b82601007387 */ /* 0x0001e20000100a00 */
[----:B------:R-:W-:Y:S02]  /*10460*/  LEA R0, R37, R28, 0x3 ;  /* 0x0000001c25007211 */ /* 0x000fe400078e18ff */
[----:B------:R-:W-:-:S02]  /*10470*/  CS2R R106, SRZ ;  /* 0x00000000006a7805 */ /* 0x000fc4000001ff00 */
[----:B------:R-:W-:Y:S01]  /*10480*/  LEA.HI.X.SX32 R13, R17, R31, 0x1, P2 ;  /* 0x0000001f110d7211 */ /* 0x000fe200010f0eff */
[----:B------:R1:W-:Y:S01]  /*10490*/  STL.64 [R1+0x8b0], R34 ;  /* 0x0008b02201007387 */ /* 0x0003e20000100a00 */
[C---:B------:R-:W-:Y:S02]  /*104a0*/  LEA R2, R37.reuse, R0, 0x3 ;  /* 0x0000000025027211 */ /* 0x040fe400078e18ff */
[----:B------:R-:W-:Y:S02]  /*104b0*/  CS2R R108, SRZ ;  /* 0x00000000006c7805 */ /* 0x000fe4000001ff00 */
[----:B------:R-:W-:Y:S01]  /*104c0*/  LEA R14, P2, R20, R29, 0x1 ;  /* 0x0000001d140e7211 */ /* 0x000fe200078408ff */
[----:B------:R2:W-:Y:S01]  /*104d0*/  STL.64 [R1+0x8a8], R32 ;  /* 0x0008a82001007387 */ /* 0x0005e20000100a00 */
[----:B------:R-:W-:Y:S01]  /*104e0*/  MOV R156, UR12 ;  /* 0x0000000c009c7c02 */ /* 0x000fe20008000f00 */
[----:B------:R-:W-:Y:S01]  /*104f0*/  IMAD R3, R37, 0x8, R2 ;  /* 0x0000000825037824 */ /* 0x000fe200078e0202 */
[----:B------:R-:W-:Y:S01]  /*10500*/  SHF.L.U32 R205, R205, 0x1, RZ ;  /* 0x00000001cdcd7819 */ /* 0x000fe200000006ff */
[----:B------:R-:W-:Y:S01]  /*10510*/  STL.64 [R1+0x890], R12 ;  /* 0x0008900c01007387 */ /* 0x000fe20000100a00 */
[----:B0-----:R-:W-:-:S02]  /*10520*/  CS2R R38, SRZ ;  /* 0x0000000000267805 */ /* 0x001fc4000001ff00 */
[----:B------:R-:W-:Y:S02]  /*10530*/  CS2R R110, SRZ ;  /* 0x00000000006e7805 */ /* 0x000fe4000001ff00 */
[----:B------:R-:W-:Y:S02]  /*10540*/  LEA R4, R37, R3, 0x3 ;  /* 0x0000000325047211 */ /* 0x000fe400078e18ff */
[----:B------:R-:W-:Y:S02]  /*10550*/  CS2R R112, SRZ ;  /* 0x0000000000707805 */ /* 0x000fe4000001ff00 */
[----:B-1----:R-:W-:Y:S02]  /*10560*/  LEA R34, P0, R15, R29, 0x1 ;  /* 0x0000001d0f227211 */ /* 0x002fe400078008ff */
[----:B------:R-:W-:Y:S02]  /*10570*/  CS2R R114, SRZ ;  /* 0x0000000000727805 */ /* 0x000fe4000001ff00 */
[----:B------:R-:W-:-:S02]  /*10580*/  LEA R8, R37, R4, 0x3 ;  /* 0x0000000425087211 */ /* 0x000fc400078e18ff */
[----:B------:R-:W-:Y:S02]  /*10590*/  CS2R R116, SRZ ;  /* 0x0000000000747805 */ /* 0x000fe4000001ff00 */
[C---:B--2---:R-:W-:Y:S02]  /*105a0*/  LEA R32, P1, R16.reuse, R29, 0x1 ;  /* 0x0000001d10207211 */ /* 0x044fe400078208ff */
[----:B------:R-:W-:Y:S02]  /*105b0*/  CS2R R118, SRZ ;  /* 0x0000000000767805 */ /* 0x000fe4000001ff00 */
[-C--:B------:R-:W-:Y:S02]  /*105c0*/  LEA.HI.X.SX32 R35, R15, R31.reuse, 0x1, P0 ;  /* 0x0000001f0f237211 */ /* 0x080fe400000f0eff */
[----:B------:R-:W-:Y:S02]  /*105d0*/  CS2R R120, SRZ ;  /* 0x0000000000787805 */ /* 0x000fe4000001ff00 */
[----:B------:R-:W-:-:S02]  /*105e0*/  LEA.HI.X.SX32 R33, R16, R31, 0x1, P1 ;  /* 0x0000001f10217211 */ /* 0x000fc400008f0eff */
[----:B------:R-:W-:Y:S02]  /*105f0*/  CS2R R122, SRZ ;  /* 0x00000000007a7805 */ /* 0x000fe4000001ff00 */
[----:B------:R-:W-:Y:S01]  /*10600*/  LEA.HI.X.SX32 R15, R20, R31, 0x1, P2 ;  /* 0x0000001f140f7211 */ /* 0x000fe200010f0eff */
[----:B------:R0:W-:Y:S01]  /*10610*/  STL.64 [R1+0x8a0], R34 ;  /* 0x0008a02201007387 */ /* 0x0001e20000100a00 */
[----:B------:R-:W-:Y:S02]  /*10620*/  LEA R16, P2, R23, R29, 0x1 ;  /* 0x0000001d17107211 */ /* 0x000fe400078408ff */
[----:B------:R-:W-:Y:S02]  /*10630*/  CS2R R124, SRZ ;  /* 0x00000000007c7805 */ /* 0x000fe4000001ff00 */
[----:B------:R-:W-:Y:S01]  /*10640*/  LEA R9, R37, R8, 0x3 ;  /* 0x0000000825097211 */ /* 0x000fe200078e18ff */
[----:B------:R1:W-:Y:S01]  /*10650*/  STL.64 [R1+0x898], R32 ;  /* 0x0008982001007387 */ /* 0x0003e20000100a00 */
[----:B------:R-:W-:-:S02]  /*10660*/  LEA.HI.X.SX32 R17, R23, R31, 0x1, P2 ;  /* 0x0000001f17117211 */ /* 0x000fc400010f0eff */
[----:B------:R-:W-:Y:S02]  /*10670*/  CS2R R126, SRZ ;  /* 0x00000000007e7805 */ /* 0x000fe4000001ff00 */
[----:B------:R-:W-:Y:S01]  /*10680*/  LOP3.LUT R205, R205, 0x7e, RZ, 0xc0, !PT ;  /* 0x0000007ecdcd7812 */ /* 0x000fe200078ec0ff */
[----:B------:R2:W-:Y:S01]  /*10690*/  STL.64 [R1+0x878], R14 ;  /* 0x0008780e01007387 */ /* 0x0005e20000100a00 */
[----:B------:R-:W-:Y:S01]  /*106a0*/  IMAD R11, R37, 0x8, R9 ;  /* 0x00000008250b7824 */ /* 0x000fe200078e0209 */
[----:B------:R-:W-:Y:S02]  /*106b0*/  CS2R R128, SRZ ;  /* 0x0000000000807805 */ /* 0x000fe4000001ff00 */
[----:B------:R-:W-:Y:S02]  /*106c0*/  LEA R10, R209, R205, 0x5 ;  /* 0x000000cdd10a7211 */ /* 0x000fe400078e28ff */
[----:B------:R-:W-:Y:S02]  /*106d0*/  CS2R R130, SRZ ;  /* 0x0000000000827805 */ /* 0x000fe4000001ff00 */
[----:B0-----:R-:W-:-:S02]  /*106e0*/  LEA R34, P0, R18, R29, 0x1 ;  /* 0x0000001d12227211 */ /* 0x001fc400078008ff */
[----:B------:R-:W-:Y:S02]  /*106f0*/  CS2R R132, SRZ ;  /* 0x0000000000847805 */ /* 0x000fe4000001ff00 */
[----:B------:R-:W-:Y:S02]  /*10700*/  LEA R12, R37, R11, 0x3 ;  /* 0x0000000b250c7211 */ /* 0x000fe400078e18ff */
[----:B------:R-:W-:Y:S02]  /*10710*/  CS2R R134, SRZ ;  /* 0x0000000000867805 */ /* 0x000fe4000001ff00 */
[----:B-1----:R-:W-:Y:S02]  /*10720*/  LEA R32, P1, R19, R29, 0x1 ;  /* 0x0000001d13207211 */ /* 0x002fe400078208ff */
[----:B------:R-:W-:Y:S02]  /*10730*/  CS2R R136, SRZ ;  /* 0x0000000000887805 */ /* 0x000fe4000001ff00 */
[----:B------:R-:W-:-:S02]  /*10740*/  LEA.HI.X.SX32 R35, R18, R31, 0x1, P0 ;  /* 0x0000001f12237211 */ /* 0x000fc400000f0eff */
[----:B------:R-:W-:Y:S02]  /*10750*/  CS2R R138, SRZ ;  /* 0x00000000008a7805 */ /* 0x000fe4000001ff00 */
[----:B------:R-:W-:Y:S02]  /*10760*/  LEA.HI.X.SX32 R33, R19, R31, 0x1, P1 ;  /* 0x0000001f13217211 */ /* 0x000fe400008f0eff */
[----:B------:R-:W-:Y:S02]  /*10770*/  CS2R R140, SRZ ;  /* 0x00000000008c7805 */ /* 0x000fe4000001ff00 */
[----:B------:R-:W-:Y:S01]  /*10780*/  LEA R18, P1, R22, R29, 0x1 ;  /* 0x0000001d16127211 */ /* 0x000fe200078208ff */
[----:B------:R0:W-:Y:S01]  /*10790*/  STL.64 [R1+0x888], R34 ;  /* 0x0008882201007387 */ /* 0x0001e20000100a00 */
[----:B------:R-:W-:Y:S02]  /*107a0*/  LEA R13, R37, R12, 0x3 ;  /* 0x0000000c250d7211 */ /* 0x000fe400078e18ff */
[----:B------:R-:W-:-:S02]  /*107b0*/  CS2R R142, SRZ ;  /* 0x00000000008e7805 */ /* 0x000fc4000001ff00 */
[----:B------:R-:W-:Y:S01]  /*107c0*/  LEA.HI.X.SX32 R19, R22, R31, 0x1, P1 ;  /* 0x0000001f16137211 */ /* 0x000fe200008f0eff */
[----:B------:R1:W-:Y:S01]  /*107d0*/  STL.64 [R1+0x880], R32 ;  /* 0x0008802001007387 */ /* 0x0003e20000100a00 */
[----:B------:R-:W-:Y:S02]  /*107e0*/  LEA R20, P1, R25, R29, 0x1 ;  /* 0x0000001d19147211 */ /* 0x000fe400078208ff */
[----:B------:R-:W-:Y:S02]  /*107f0*/  CS2R R144, SRZ ;  /* 0x0000000000907805 */ /* 0x000fe4000001ff00 */
[----:B--2---:R-:W-:Y:S01]  /*10800*/  LEA R14, R37, R13, 0x3 ;  /* 0x0000000d250e7211 */ /* 0x004fe200078e18ff */
[----:B------:R2:W-:Y:S01]  /*10810*/  STL.64 [R1+0x860], R16 ;  /* 0x0008601001007387 */ /* 0x0005e20000100a00 */
[----:B------:R-:W-:Y:S02]  /*10820*/  CS2R R146, SRZ ;  /* 0x0000000000927805 */ /* 0x000fe4000001ff00 */
[----:B------:R-:W-:-:S02]  /*10830*/  CS2R R148, SRZ ;  /* 0x0000000000947805 */ /* 0x000fc4000001ff00 */
[----:B------:R-:W-:Y:S01]  /*10840*/  CS2R R150, SRZ ;  /* 0x0000000000967805 */ /* 0x000fe2000001ff00 */
[----:B------:R-:W-:Y:S01]  /*10850*/  IMAD R15, R37, 0x8, R14 ;  /* 0x00000008250f7824 */ /* 0x000fe200078e020e */
[----:B0-----:R-:W-:Y:S02]  /*10860*/  CS2R R34, SRZ ;  /* 0x0000000000227805 */ /* 0x001fe4000001ff00 */
[----:B------:R-:W-:Y:S01]  /*10870*/  IADD3 R7, R221, R7, RZ ;  /* 0x00000007dd077210 */ /* 0x000fe20007ffe0ff */
[----:B------:R-:W-:Y:S01]  /*10880*/  UIADD3.64 UR12, UR4, 0x100, URZ ;  /* 0x00000100040c7897 */ /* 0x000fe2000fffe03f */
[C---:B-1----:R-:W-:Y:S01]  /*10890*/  LEA R32, P0, R21.reuse, R29, 0x1 ;  /* 0x0000001d15207211 */ /* 0x042fe200078008ff */
[----:B------:R-:W-:Y:S01]  /*108a0*/  UMOV UR59, 0x40000040 ;  /* 0x40000040003b7882 */ /* 0x000fe20000000000 */
[----:B------:R-:W-:Y:S02]  /*108b0*/  UIADD3.64 UR12, UR4, 0x1200, URZ ;  /* 0x00001200040c7897 */ /* 0x000fe4000fffe03f */
[-C--:B------:R-:W-:Y:S01]  /*108c0*/  LEA.HI.X.SX32 R33, R21, R31.reuse, 0x1, P0 ;  /* 0x0000001f15217211 */ /* 0x080fe200000f0eff */
[----:B------:R-:W-:Y:S01]  /*108d0*/  UIADD3.64 UR16, UR4, 0x1280, URZ ;  /* 0x0000128004107897 */ /* 0x000fe2000fffe03f */
[----:B------:R-:W-:Y:S01]  /*108e0*/  LEA.HI.X.SX32 R21, R25, R31, 0x1, P1 ;  /* 0x0000001f19157211 */ /* 0x000fe200008f0eff */
[----:B------:R-:W-:Y:S01]  /*108f0*/  UIADD3.64 UR20, UR4, 0x1300, URZ ;  /* 0x0000130004147897 */ /* 0x000fe2000fffe03f */
[C---:B------:R-:W-:Y:S01]  /*10900*/  LEA R22, P1, R6.reuse, R29, 0x1 ;  /* 0x0000001d06167211 */ /* 0x040fe200078208ff */
[----:B------:R0:W-:Y:S01]  /*10910*/  STL.64 [R1+0x870], R32 ;  /* 0x0008702001007387 */ /* 0x0001e20000100a00 */
[C---:B--2---:R-:W-:Y:S01]  /*10920*/  LEA R16, R37.reuse, R15, 0x3 ;  /* 0x0000000f25107211 */ /* 0x044fe200078e18ff */
[----:B------:R-:W-:Y:S01]  /*10930*/  UIADD3.64 UR24, UR4, 0x1380, URZ ;  /* 0x0000138004187897 */ /* 0x000fe2000fffe03f */
[----:B------:R-:W-:Y:S01]  /*10940*/  LEA.HI.X.SX32 R23, R6, R31, 0x1, P1 ;  /* 0x0000001f06177211 */ /* 0x000fe200008f0eff */
[----:B------:R1:W-:Y:S01]  /*10950*/  STL.64 [R1+0x868], R18 ;  /* 0x0008681201007387 */ /* 0x0003e20000100a00 */
[----:B------:R-:W-:Y:S01]  /*10960*/  LEA R17, R37, R16, 0x3 ;  /* 0x0000001025117211 */ /* 0x000fe200078e18ff */
[----:B------:R-:W-:-:S02]  /*10970*/  UIADD3.64 UR28, UR4, 0x1400, URZ ;  /* 0x00001400041c7897 */ /* 0x000fc4000fffe03f */
[----:B------:R-:W-:Y:S02]  /*10980*/  UIADD3.64 UR32, UR4, 0x1480, URZ ;  /* 0x0000148004207897 */ /* 0x000fe4000fffe03f */
[----:B------:R-:W-:Y:S01]  /*10990*/  UIADD3.64 UR36, UR4, 0x1500, URZ ;  /* 0x0000150004247897 */ /* 0x000fe2000fffe03f */
[-C--:B0-----:R-:W-:Y:S01]  /*109a0*/  LEA R32, P0, R24, R29.reuse, 0x1 ;  /* 0x0000001d18207211 */ /* 0x081fe200078008ff */
[----:B------:R-:W-:Y:S02]  /*109b0*/  UIADD3.64 UR40, UR4, 0x1580, URZ ;  /* 0x0000158004287897 */ /* 0x000fe4000fffe03f */
[----:B------:R-:W-:Y:S01]  /*109c0*/  UIADD3.64 UR44, UR4, 0x1600, URZ ;  /* 0x00001600042c7897 */ /* 0x000fe2000fffe03f */
[----:B-1----:R-:W-:Y:S01]  /*109d0*/  LEA R18, P2, R26, R29, 0x1 ;  /* 0x0000001d1a127211 */ /* 0x002fe200078408ff */
[----:B------:R-:W-:Y:S01]  /*109e0*/  UIADD3.64 UR48, UR4, 0x1680, URZ ;  /* 0x0000168004307897 */ /* 0x000fe2000fffe03f */
[-C--:B------:R-:W-:Y:S01]  /*109f0*/  LEA.HI.X.SX32 R33, R24, R31.reuse, 0x1, P0 ;  /* 0x0000001f18217211 */ /* 0x080fe200000f0eff */
[----:B------:R-:W-:Y:S01]  /*10a00*/  UIADD3.64 UR52, UR4, 0x1700, URZ ;  /* 0x0000170004347897 */ /* 0x000fe2000fffe03f */
[----:B------:R-:W-:Y:S01]  /*10a10*/  LEA.HI.X.SX32 R19, R26, R31, 0x1, P2 ;  /* 0x0000001f1a137211 */ /* 0x000fe200010f0eff */
[----:B------:R-:W-:Y:S01]  /*10a20*/  UIADD3.64 UR22, UR6, 0x284, URZ ;  /* 0x0000028406167897 */ /* 0x000fe2000fffe03f */
[----:B------:R-:W-:Y:S01]  /*10a30*/  LEA R24, P0, R27, R29, 0x1 ;  /* 0x0000001d1b187211 */ /* 0x000fe200078008ff */
[----:B------:R-:W-:-:S02]  /*10a40*/  UIADD3.64 UR26, UR6, 0x2fe, URZ ;  /* 0x000002fe061a7897 */ /* 0x000fc4000fffe03f */
[----:B------:R0:W-:Y:S01]  /*10a50*/  STL.64 [R1+0x848], R18 ;  /* 0x0008481201007387 */ /* 0x0001e20000100a00 */
[----:B------:R-:W-:Y:S02]  /*10a60*/  LEA.HI.X.SX32 R25, R27, R31, 0x1, P0 ;  /* 0x0000001f1b197211 */ /* 0x000fe400000f0eff */
[----:B------:R-:W-:Y:S01]  /*10a70*/  CS2R R26, SRZ ;  /* 0x00000000001a7805 */ /* 0x000fe2000001ff00 */
[----:B------:R-:W-:Y:S01]  /*10a80*/  UIADD3.64 UR30, UR6, 0x300, URZ ;  /* 0x00000300061e7897 */ /* 0x000fe2000fffe03f */
[----:B------:R1:W-:Y:S01]  /*10a90*/  STL.64 [R1+0x858], R32 ;  /* 0x0008582001007387 */ /* 0x0003e20000100a00 */
[----:B------:R-:W-:Y:S02]  /*10aa0*/  UIADD3.64 UR34, UR6, 0x302, URZ ;  /* 0x0000030206227897 */ /* 0x000fe4000fffe03f */
[----:B------:R-:W-:Y:S01]  /*10ab0*/  UIADD3.64 UR38, UR6, 0x304, URZ ;  /* 0x0000030406267897 */ /* 0x000fe2000fffe03f */
[----:B------:R2:W-:Y:S01]  /*10ac0*/  STL.64 [R1+0x850], R20 ;  /* 0x0008501401007387 */ /* 0x0005e20000100a00 */
[----:B------:R-:W-:-:S02]  /*10ad0*/  UIADD3.64 UR42, UR6, 0x37e, URZ ;  /* 0x0000037e062a7897 */ /* 0x000fc4000fffe03f */
[----:B------:R-:W-:Y:S01]  /*10ae0*/  UIADD3.64 UR46, UR6, 0x380, URZ ;  /* 0x00000380062e7897 */ /* 0x000fe2000fffe03f */
[----:B------:R3:W-:Y:S01]  /*10af0*/  STL.64 [R1+0x840], R24 ;  /* 0x0008401801007387 */ /* 0x0007e20000100a00 */
[C---:B0-----:R-:W-:Y:S01]  /*10b00*/  LEA R18, R37.reuse, R17, 0x3 ;  /* 0x0000001125127211 */ /* 0x041fe200078e18ff */
[----:B------:R-:W-:Y:S02]  /*10b10*/  UIADD3.64 UR50, UR6, 0x382, URZ ;  /* 0x0000038206327897 */ /* 0x000fe4000fffe03f */
[----:B------:R0:W-:Y:S01]  /*10b20*/  STL.64 [R1+0x838], R22 ;  /* 0x0008381601007387 */ /* 0x0001e20000100a00 */
[----:B-1----:R-:W-:Y:S01]  /*10b30*/  CS2R R32, SRZ ;  /* 0x0000000000207805 */ /* 0x002fe2000001ff00 */
[----:B------:R-:W-:Y:S01]  /*10b40*/  IMAD R19, R37, 0x8, R18 ;  /* 0x0000000825137824 */ /* 0x000fe200078e0212 */
[----:B------:R-:W-:Y:S01]  /*10b50*/  UIADD3.64 UR54, UR6, 0x384, URZ ;  /* 0x0000038406367897 */ /* 0x000fe2000fffe03f */
[----:B--2---:R-:W-:-:S04]  /*10b60*/  LEA R20, P2, R5, R29, 0x1 ;  /* 0x0000001d05147211 */ /* 0x004fc800078408ff */
[----:B------:R-:W-:Y:S02]  /*10b70*/  LEA.HI.X.SX32 R21, R5, R31, 0x1, P2 ;  /* 0x0000001f05157211 */ /* 0x000fe400010f0eff */
[-C--:B---3--:R-:W-:Y:S02]  /*10b80*/  LEA R24, P0, R28, R29.reuse, 0x1 ;  /* 0x0000001d1c187211 */ /* 0x088fe400078008ff */
[----:B0-----:R-:W-:Y:S01]  /*10b90*/  LEA R22, P1, R0, R29, 0x1 ;  /* 0x0000001d00167211 */ /* 0x001fe200078208ff */
[----:B------:R0:W-:Y:S01]  /*10ba0*/  STL.64 [R1+0x830], R20 ;  /* 0x0008301401007387 */ /* 0x0001e20000100a00 */
[-C--:B------:R-:W-:Y:S02]  /*10bb0*/  LEA.HI.X.SX32 R25, R28, R31.reuse, 0x1, P0 ;  /* 0x0000001f1c197211 */ /* 0x080fe400000f0eff */
[----:B------:R-:W-:Y:S02]  /*10bc0*/  LEA.HI.X.SX32 R23, R0, R31, 0x1, P1 ;  /* 0x0000001f00177211 */ /* 0x000fe400008f0eff */
[C---:B------:R-:W-:Y:S01]  /*10bd0*/  LEA R5, R37.reuse, R19, 0x3 ;  /* 0x0000001325057211 */ /* 0x040fe200078e18ff */
[----:B------:R1:W-:Y:S03]  /*10be0*/  STL.64 [R1+0x828], R24 ;  /* 0x0008281801007387 */ /* 0x0003e60000100a00 */
[----:B------:R-:W-:Y:S01]  /*10bf0*/  LEA R6, R37, R5, 0x3 ;  /* 0x0000000525067211 */ /* 0x000fe200078e18ff */
[----:B------:R2:W-:Y:S01]  /*10c00*/  STL.64 [R1+0x820], R22 ;  /* 0x0008201601007387 */ /* 0x0005e20000100a00 */
[----:B0-----:R-:W-:-:S02]  /*10c10*/  LEA R20, P2, R2, R29, 0x1 ;  /* 0x0000001d02147211 */ /* 0x001fc400078408ff */
[----:B------:R-:W-:Y:S02]  /*10c20*/  LEA R0, R37, R6, 0x3 ;  /* 0x0000000625007211 */ /* 0x000fe400078e18ff */
[----:B------:R-:W-:Y:S02]  /*10c30*/  LEA.HI.X.SX32 R21, R2, R31, 0x1, P2 ;  /* 0x0000001f02157211 */ /* 0x000fe400010f0eff */
[-C--:B-1----:R-:W-:Y:S01]  /*10c40*/  LEA R24, P0, R3, R29.reuse, 0x1 ;  /* 0x0000001d03187211 */ /* 0x082fe200078008ff */
[----:B------:R-:W-:Y:S02]  /*10c50*/  IMAD R2, R37, 0x8, R0 ;  /* 0x0000000825027824 */ /* 0x000fe400078e0200 */
[----:B------:R0:W-:Y:S01]  /*10c60*/  STL.64 [R1+0x818], R20 ;  /* 0x0008181401007387 */ /* 0x0001e20000100a00 */
[----:B--2---:R-:W-:Y:S02]  /*10c70*/  LEA R22, P1, R4, R29, 0x1 ;  /* 0x0000001d04167211 */ /* 0x004fe400078208ff */
[----:B------:R-:W-:-:S02]  /*10c80*/  LEA.HI.X.SX32 R25, R3, R31, 0x1, P0 ;  /* 0x0000001f03197211 */ /* 0x000fc400000f0eff */
[----:B------:R-:W-:Y:S02]  /*10c90*/  LEA.HI.X.SX32 R23, R4, R31, 0x1, P1 ;  /* 0x0000001f04177211 */ /* 0x000fe400008f0eff */
[C---:B------:R-:W-:Y:S01]  /*10ca0*/  LEA R3, R37.reuse, R2, 0x3 ;  /* 0x0000000225037211 */ /* 0x040fe200078e18ff */
[----:B------:R1:W-:Y:S03]  /*10cb0*/  STL.64 [R1+0x810], R24 ;  /* 0x0008101801007387 */ /* 0x0003e60000100a00 */
[----:B------:R-:W-:Y:S01]  /*10cc0*/  LEA R4, R37, R3, 0x3 ;  /* 0x0000000325047211 */ /* 0x000fe200078e18ff */
[----:B------:R2:W-:Y:S01]  /*10cd0*/  STL.64 [R1+0x808], R22 ;  /* 0x0008081601007387 */ /* 0x0005e20000100a00 */
[----:B0-----:R-:W-:-:S04]  /*10ce0*/  LEA R20, P2, R8, R29, 0x1 ;  /* 0x0000001d08147211 */ /* 0x001fc800078408ff */
[----:B------:R-:W-:Y:S02]  /*10cf0*/  LEA.HI.X.SX32 R21, R8, R31, 0x1, P2 ;  /* 0x0000001f08157211 */ /* 0x000fe400010f0eff */
[----:B------:R-:W-:Y:S02]  /*10d00*/  LEA R8, R37, R4, 0x3 ;  /* 0x0000000425087211 */ /* 0x000fe400078e18ff */
[-C--:B-1----:R-:W-:Y:S01]  /*10d10*/  LEA R24, P0, R9, R29.reuse, 0x1 ;  /* 0x0000001d09187211 */ /* 0x082fe200078008ff */
[----:B------:R0:W-:Y:S01]  /*10d20*/  STL.64 [R1+0x800], R20 ;  /* 0x0008001401007387 */ /* 0x0001e20000100a00 */
[----:B--2---:R-:W-:Y:S02]  /*10d30*/  LEA R22, P1, R11, R29, 0x1 ;  /* 0x0000001d0b167211 */ /* 0x004fe400078208ff */
[-C--:B------:R-:W-:Y:S01]  /*10d40*/  LEA.HI.X.SX32 R25, R9, R31.reuse, 0x1, P0 ;  /* 0x0000001f09197211 */ /* 0x080fe200000f0eff */
[----:B------:R-:W-:Y:S01]  /*10d50*/  IMAD R9, R37, 0x8, R8 ;  /* 0x0000000825097824 */ /* 0x000fe200078e0208 */
[----:B------:R-:W-:-:S03]  /*10d60*/  LEA.HI.X.SX32 R23, R11, R31, 0x1, P1 ;  /* 0x0000001f0b177211 */ /* 0x000fc600008f0eff */
[----:B------:R1:W-:Y:S01]  /*10d70*/  STL.64 [R1+0x7f8], R24 ;  /* 0x0007f81801007387 */ /* 0x0003e20000100a00 */
[C---:B------:R-:W-:Y:S02]  /*10d80*/  LEA R11, R37.reuse, R9, 0x3 ;  /* 0x00000009250b7211 */ /* 0x040fe400078e18ff */
[C---:B0-----:R-:W-:Y:S01]  /*10d90*/  LEA R20, P2, R12.reuse, R29, 0x1 ;  /* 0x0000001d0c147211 */ /* 0x041fe200078408ff */
[----:B------:R0:W-:Y:S03]  /*10da0*/  STL.64 [R1+0x7f0], R22 ;  /* 0x0007f01601007387 */ /* 0x0001e60000100a00 */
[----:B------:R-:W-:Y:S02]  /*10db0*/  LEA.HI.X.SX32 R21, R12, R31, 0x1, P2 ;  /* 0x0000001f0c157211 */ /* 0x000fe400010f0eff */
[----:B------:R-:W-:Y:S02]  /*10dc0*/  LEA R12, R37, R11, 0x3 ;  /* 0x0000000b250c7211 */ /* 0x000fe400078e18ff */
[-C--:B-1----:R-:W-:Y:S01]  /*10dd0*/  LEA R24, P0, R13, R29.reuse, 0x1 ;  /* 0x0000001d0d187211 */ /* 0x082fe200078008ff */
[----:B------:R1:W-:Y:S01]  /*10de0*/  STL.64 [R1+0x7e8], R20 ;  /* 0x0007e81401007387 */ /* 0x0003e20000100a00 */
[----:B0-----:R-:W-:-:S02]  /*10df0*/  LEA R22, P1, R14, R29, 0x1 ;  /* 0x0000001d0e167211 */ /* 0x001fc400078208ff */
[-C--:B------:R-:W-:Y:S02]  /*10e00*/  LEA.HI.X.SX32 R25, R13, R31.reuse, 0x1, P0 ;  /* 0x0000001f0d197211 */ /* 0x080fe400000f0eff */
[----:B------:R-:W-:Y:S02]  /*10e10*/  LEA.HI.X.SX32 R23, R14, R31, 0x1, P1 ;  /* 0x0000001f0e177211 */ /* 0x000fe400008f0eff */
[----:B------:R-:W-:Y:S01]  /*10e20*/  LEA R13, R37, R12, 0x3 ;  /* 0x0000000c250d7211 */ /* 0x000fe200078e18ff */
[----:B------:R0:W-:Y:S01]  /*10e30*/  STL.64 [R1+0x7e0], R24 ;  /* 0x0007e01801007387 */ /* 0x0001e20000100a00 */
[----:B-1----:R-:W-:-:S03]  /*10e40*/  LEA R20, P2, R15, R29, 0x1 ;  /* 0x0000001d0f147211 */ /* 0x002fc600078408ff */
[----:B------:R1:W-:Y:S01]  /*10e50*/  STL.64 [R1+0x7d8], R22 ;  /* 0x0007d81601007387 */ /* 0x0003e20000100a00 */
[----:B------:R-:W-:Y:S01]  /*10e60*/  IMAD R14, R37, 0x8, R13 ;  /* 0x00000008250e7824 */ /* 0x000fe200078e020d */
[----:B------:R-:W-:-:S05]  /*10e70*/  LEA.HI.X.SX32 R21, R15, R31, 0x1, P2 ;  /* 0x0000001f0f157211 */ /* 0x000fca00010f0eff */
[----:B------:R2:W-:Y:S01]  /*10e80*/  STL.64 [R1+0x7d0], R20 ;  /* 0x0007d01401007387 */ /* 0x0005e20000100a00 */
[CC--:B0-----:R-:W-:Y:S02]  /*10e90*/  LEA R24, P0, R16.reuse, R29.reuse, 0x1 ;  /* 0x0000001d10187211 */ /* 0x0c1fe400078008ff */
[C---:B-1----:R-:W-:Y:S02]  /*10ea0*/  LEA R22, P1, R17.reuse, R29, 0x1 ;  /* 0x0000001d11167211 */ /* 0x042fe400078208ff */
[-C--:B------:R-:W-:Y:S02]  /*10eb0*/  LEA.HI.X.SX32 R25, R16, R31.reuse, 0x1, P0 ;  /* 0x0000001f10197211 */ /* 0x080fe400000f0eff */
[----:B------:R-:W-:Y:S02]  /*10ec0*/  LEA.HI.X.SX32 R23, R17, R31, 0x1, P1 ;  /* 0x0000001f11177211 */ /* 0x000fe400008f0eff */
[C---:B--2---:R-:W-:Y:S01]  /*10ed0*/  LEA R20, P2, R18.reuse, R29, 0x1 ;  /* 0x0000001d12147211 */ /* 0x044fe200078408ff */
[----:B------:R0:W-:Y:S03]  /*10ee0*/  STL.64 [R1+0x7c8], R24 ;  /* 0x0007c81801007387 */ /* 0x0001e60000100a00 */
[----:B------:R-:W-:Y:S01]  /*10ef0*/  LEA.HI.X.SX32 R21, R18, R31, 0x1, P2 ;  /* 0x0000001f12157211 */ /* 0x000fe200010f0eff */
[----:B------:R1:W-:Y:S01]  /*10f00*/  STL.64 [R1+0x7c0], R22 ;  /* 0x0007c01601007387 */ /* 0x0003e20000100a00 */
[----:B------:R-:W-:-:S03]  /*10f10*/  LEA R16, P2, R6, R29, 0x1 ;  /* 0x0000001d06107211 */ /* 0x000fc600078408ff */
[----:B------:R2:W-:Y:S01]  /*10f20*/  STL.64 [R1+0x7b8], R20 ;  /* 0x0007b81401007387 */ /* 0x0005e20000100a00 */
[----:B------:R-:W-:Y:S02]  /*10f30*/  LEA.HI.X.SX32 R17, R6, R31, 0x1, P2 ;  /* 0x0000001f06117211 */ /* 0x000fe400010f0eff */
[----:B0-----:R-:W-:Y:S02]  /*10f40*/  CS2R R24, SRZ ;  /* 0x0000000000187805 */ /* 0x001fe4000001ff00 */
[-C--:B-1----:R-:W-:Y:S02]  /*10f50*/  LEA R22, P0, R19, R29.reuse, 0x1 ;  /* 0x0000001d13167211 */ /* 0x082fe400078008ff */
[----:B--2---:R-:W-:Y:S02]  /*10f60*/  LEA R20, P1, R5, R29, 0x1 ;  /* 0x0000001d05147211 */ /* 0x004fe400078208ff */
[-C--:B------:R-:W-:Y:S02]  /*10f70*/  LEA.HI.X.SX32 R23, R19, R31.reuse, 0x1, P0 ;  /* 0x0000001f13177211 */ /* 0x080fe400000f0eff */
[----:B------:R-:W-:-:S02]  /*10f80*/  LEA.HI.X.SX32 R21, R5, R31, 0x1, P1 ;  /* 0x0000001f05157211 */ /* 0x000fc400008f0eff */
[C---:B------:R-:W-:Y:S01]  /*10f90*/  LEA R18, P1, R2.reuse, R29, 0x1 ;  /* 0x0000001d02127211 */ /* 0x040fe200078208ff */
[----:B------:R0:W-:Y:S01]  /*10fa0*/  STL.64 [R1+0x7b0], R22 ;  /* 0x0007b01601007387 */ /* 0x0001e20000100a00 */
[C---:B------:R-:W-:Y:S02]  /*10fb0*/  LEA R5, R37.reuse, R14, 0x3 ;  /* 0x0000000e25057211 */ /* 0x040fe400078e18ff */
[----:B------:R-:W-:Y:S01]  /*10fc0*/  LEA.HI.X.SX32 R19, R2, R31, 0x1, P1 ;  /* 0x0000001f02137211 */ /* 0x000fe200008f0eff */
[----:B------:R1:W-:Y:S01]  /*10fd0*/  STL.64 [R1+0x7a8], R20 ;  /* 0x0007a81401007387 */ /* 0x0003e20000100a00 */
[----:B------:R-:W-:-:S03]  /*10fe0*/  LEA R6, R37, R5, 0x3 ;  /* 0x0000000525067211 */ /* 0x000fc600078e18ff */
[----:B------:R2:W-:Y:S01]  /*10ff0*/  STL.64 [R1+0x7a0], R16 ;  /* 0x0007a01001007387 */ /* 0x0005e20000100a00 */
[C---:B0-----:R-:W-:Y:S02]  /*11000*/  IMAD R22, R169.reuse, 0xa, RZ ;  /* 0x0000000aa9167824 */ /* 0x041fe400078e02ff */
[----:B------:R-:W-:Y:S01]  /*11010*/  IMAD R23, R169, 0xb, RZ ;  /* 0x0000000ba9177824 */ /* 0x000fe200078e02ff */
[CC--:B-1----:R-:W-:Y:S02]  /*11020*/  LEA R20, P0, R0.reuse, R29.reuse, 0x1 ;  /* 0x0000001d00147211 */ /* 0x0c2fe400078008ff */
[C---:B--2---:R-:W-:Y:S02]  /*11030*/  LEA R16, P2, R3.reuse, R29, 0x1 ;  /* 0x0000001d03107211 */ /* 0x044fe400078408ff */
[-C--:B------:R-:W-:Y:S02]  /*11040*/  LEA.HI.X.SX32 R21, R0, R31.reuse, 0x1, P0 ;  /* 0x0000001f00157211 */ /* 0x080fe400000f0eff */
[----:B------:R-:W-:-:S02]  /*11050*/  LEA.HI.X.SX32 R17, R3, R31, 0x1, P2 ;  /* 0x0000001f03117211 */ /* 0x000fc400010f0eff */
[C---:B------:R-:W-:Y:S01]  /*11060*/  LEA R0, R37.reuse, R6, 0x3 ;  /* 0x0000000625007211 */ /* 0x040fe200078e18ff */
[----:B------:R0:W-:Y:S04]  /*11070*/  STL.64 [R1+0x798], R20 ;  /* 0x0007981401007387 */ /* 0x0001e80000100a00 */
[----:B------:R1:W-:Y:S01]  /*11080*/  STL.64 [R1+0x790], R18 ;  /* 0x0007901201007387 */ /* 0x0003e20000100a00 */
[----:B------:R-:W-:-:S03]  /*11090*/  IMAD R2, R37, 0x8, R0 ;  /* 0x0000000825027824 */ /* 0x000fc600078e0200 */
[----:B------:R2:W-:Y:S02]  /*110a0*/  STL.64 [R1+0x788], R16 ;  /* 0x0007881001007387 */ /* 0x0005e40000100a00 */
[----:B------:R-:W-:Y:S02]  /*110b0*/  LEA R3, R37, R2, 0x3 ;  /* 0x0000000225037211 */ /* 0x000fe400078e18ff */
[-C--:B0-----:R-:W-:Y:S02]  /*110c0*/  LEA R20, P0, R4, R29.reuse, 0x1 ;  /* 0x0000001d04147211 */ /* 0x081fe400078008ff */
[----:B-1----:R-:W-:Y:S02]  /*110d0*/  LEA R18, P1, R8, R29, 0x1 ;  /* 0x0000001d08127211 */ /* 0x002fe400078208ff */
[----:B------:R-:W-:Y:S02]  /*110e0*/  LEA.HI.X.SX32 R21, R4, R31, 0x1, P0 ;  /* 0x0000001f04157211 */ /* 0x000fe400000f0eff */
[----:B--2---:R-:W-:-:S02]  /*110f0*/  LEA R16, P2, R9, R29, 0x1 ;  /* 0x0000001d09107211 */ /* 0x004fc400078408ff */
[-C--:B------:R-:W-:Y:S01]  /*11100*/  LEA.HI.X.SX32 R19, R8, R31.reuse, 0x1, P1 ;  /* 0x0000001f08137211 */ /* 0x080fe200008f0eff */
[----:B------:R0:W-:Y:S01]  /*11110*/  STL.64 [R1+0x780], R20 ;  /* 0x0007801401007387 */ /* 0x0001e20000100a00 */
[----:B------:R-:W-:Y:S02]  /*11120*/  LEA.HI.X.SX32 R17, R9, R31, 0x1, P2 ;  /* 0x0000001f09117211 */ /* 0x000fe400010f0eff */
[C---:B------:R-:W-:Y:S01]  /*11130*/  LEA R4, R37.reuse, R3, 0x3 ;  /* 0x0000000325047211 */ /* 0x040fe200078e18ff */
[----:B------:R1:W-:Y:S03]  /*11140*/  STL.64 [R1+0x778], R18 ;  /* 0x0007781201007387 */ /* 0x0003e60000100a00 */
[----:B------:R-:W-:Y:S01]  /*11150*/  LEA R8, R37, R4, 0x3 ;  /* 0x0000000425087211 */ /* 0x000fe200078e18ff */
[----:B------:R2:W-:Y:S01]  /*11160*/  STL.64 [R1+0x770], R16 ;  /* 0x0007701001007387 */ /* 0x0005e20000100a00 */
[----:B0-----:R-:W-:-:S03]  /*11170*/  LEA R20, P0, R11, R29, 0x1 ;  /* 0x0000001d0b147211 */ /* 0x001fc600078008ff */
[----:B------:R-:W-:Y:S01]  /*11180*/  IMAD R9, R37, 0x8, R8 ;  /* 0x0000000825097824 */ /* 0x000fe200078e0208 */
[C---:B-1----:R-:W-:Y:S02]  /*11190*/  LEA R18, P1, R12.reuse, R29, 0x1 ;  /* 0x0000001d0c127211 */ /* 0x042fe400078208ff */
[----:B------:R-:W-:Y:S02]  /*111a0*/  LEA.HI.X.SX32 R21, R11, R31, 0x1, P0 ;  /* 0x0000001f0b157211 */ /* 0x000fe400000f0eff */
[C---:B--2---:R-:W-:Y:S02]  /*111b0*/  LEA R16, P2, R13.reuse, R29, 0x1 ;  /* 0x0000001d0d107211 */ /* 0x044fe400078408ff */
[-C--:B------:R-:W-:Y:S01]  /*111c0*/  LEA.HI.X.SX32 R19, R12, R31.reuse, 0x1, P1 ;  /* 0x0000001f0c137211 */ /* 0x080fe200008f0eff */
[----:B------:R0:W-:Y:S01]  /*111d0*/  STL.64 [R1+0x768], R20 ;  /* 0x0007681401007387 */ /* 0x0001e20000100a00 */
[----:B------:R-:W-:Y:S02]  /*111e0*/  LEA.HI.X.SX32 R17, R13, R31, 0x1, P2 ;  /* 0x0000001f0d117211 */ /* 0x000fe400010f0eff */
[----:B------:R-:W-:Y:S01]  /*111f0*/  LOP3.LUT R11, R10, 0x60, RZ, 0x3c, !PT ;  /* 0x000000600a0b7812 */ /* 0x000fe200078e3cff */
[----:B------:R1:W-:Y:S03]  /*11200*/  STL.64 [R1+0x760], R18 ;  /* 0x0007601201007387 */ /* 0x0003e60000100a00 */
[----:B------:R-:W-:Y:S01]  /*11210*/  IADD3 R11, R221, R11, RZ ;  /* 0x0000000bdd0b7210 */ /* 0x000fe20007ffe0ff */
[----:B------:R2:W-:Y:S01]  /*11220*/  STL.64 [R1+0x758], R16 ;  /* 0x0007581001007387 */ /* 0x0005e20000100a00 */
[----:B0-----:R-:W-:-:S04]  /*11230*/  LEA R20, P0, R14, R29, 0x1 ;  /* 0x0000001d0e147211 */ /* 0x001fc800078008ff */
[----:B------:R-:W-:Y:S02]  /*11240*/  LEA.HI.X.SX32 R21, R14, R31, 0x1, P0 ;  /* 0x0000001f0e157211 */ /* 0x000fe400000f0eff */
[CC--:B-1----:R-:W-:Y:S02]  /*11250*/  LEA R18, P1, R5.reuse, R29.reuse, 0x1 ;  /* 0x0000001d05127211 */ /* 0x0c2fe400078208ff */
[C---:B--2---:R-:W-:Y:S01]  /*11260*/  LEA R16, P2, R6.reuse, R29, 0x1 ;  /* 0x0000001d06107211 */ /* 0x044fe200078408ff */
[----:B------:R0:W-:Y:S01]  /*11270*/  STL.64 [R1+0x750], R20 ;  /* 0x0007501401007387 */ /* 0x0001e20000100a00 */
[-C--:B------:R-:W-:Y:S02]  /*11280*/  LEA.HI.X.SX32 R19, R5, R31.reuse, 0x1, P1 ;  /* 0x0000001f05137211 */ /* 0x080fe400008f0eff */
[----:B------:R-:W-:Y:S02]  /*11290*/  LEA.HI.X.SX32 R17, R6, R31, 0x1, P2 ;  /* 0x0000001f06117211 */ /* 0x000fe400010f0eff */
[----:B------:R-:W-:-:S02]  /*112a0*/  LEA R14, P1, R2, R29, 0x1 ;  /* 0x0000001d020e7211 */ /* 0x000fc400078208ff */
[----:B------:R-:W-:Y:S01]  /*112b0*/  LEA R12, P2, R3, R29, 0x1 ;  /* 0x0000001d030c7211 */ /* 0x000fe200078408ff */
[----:B------:R1:W-:Y:S01]  /*112c0*/  STL.64 [R1+0x740], R16 ;  /* 0x0007401001007387 */ /* 0x0003e20000100a00 */
[----:B------:R-:W-:Y:S02]  /*112d0*/  LEA R5, R37, R9, 0x3 ;  /* 0x0000000925057211 */ /* 0x000fe400078e18ff */
[-C--:B------:R-:W-:Y:S01]  /*112e0*/  LEA.HI.X.SX32 R15, R2, R31.reuse, 0x1, P1 ;  /* 0x0000001f020f7211 */ /* 0x080fe200008f0eff */
[----:B------:R2:W-:Y:S01]  /*112f0*/  STL.64 [R1+0x748], R18 ;  /* 0x0007481201007387 */ /* 0x0005e20000100a00 */
[----:B------:R-:W-:Y:S01]  /*11300*/  LEA.HI.X.SX32 R13, R3, R31, 0x1, P2 ;  /* 0x0000001f030d7211 */ /* 0x000fe200010f0eff */
[----:B0-----:R-:W-:Y:S01]  /*11310*/  IMAD R21, R169, 0x9, RZ ;  /* 0x00000009a9157824 */ /* 0x001fe200078e02ff */
[----:B------:R-:W-:Y:S02]  /*11320*/  LEA R6, R37, R5, 0x3 ;  /* 0x0000000525067211 */ /* 0x000fe400078e18ff */
[----:B------:R-:W-:-:S02]  /*11330*/  SHF.L.U32 R20, R169, 0x3, RZ ;  /* 0x00000003a9147819 */ /* 0x000fc400000006ff */
[----:B-1----:R-:W-:-:S04]  /*11340*/  LEA R16, P0, R0, R29, 0x1 ;  /* 0x0000001d00107211 */ /* 0x002fc800078008ff */
[----:B------:R-:W-:Y:S01]  /*11350*/  LEA.HI.X.SX32 R17, R0, R31, 0x1, P0 ;  /* 0x0000001f00117211 */ /* 0x000fe200000f0eff */
[----:B--2---:R-:W-:Y:S01]  /*11360*/  IMAD R18, R169, 0x6, RZ ;  /* 0x00000006a9127824 */ /* 0x004fe200078e02ff */
[----:B------:R-:W-:Y:S01]  /*11370*/  LEA R0, R37, R6, 0x3 ;  /* 0x0000000625007211 */ /* 0x000fe200078e18ff */
[----:B------:R-:W-:Y:S02]  /*11380*/  IMAD R19, R169, 0x7, RZ ;  /* 0x00000007a9137824 */ /* 0x000fe400078e02ff */
[----:B------:R0:W-:Y:S02]  /*11390*/  STL.64 [R1+0x738], R16 ;  /* 0x0007381001007387 */ /* 0x0001e40000100a00 */
[C---:B------:R-:W-:Y:S02]  /*113a0*/  IMAD R2, R37.reuse, 0x8, R0 ;  /* 0x0000000825027824 */ /* 0x040fe400078e0200 */
[----:B------:R1:W-:Y:S03]  /*113b0*/  STL.64 [R1+0x730], R14 ;  /* 0x0007300e01007387 */ /* 0x0003e60000100a00 */
[----:B------:R-:W-:Y:S01]  /*113c0*/  LEA R3, R37, R2, 0x3 ;  /* 0x0000000225037211 */ /* 0x000fe200078e18ff */
[----:B------:R2:W-:Y:S01]  /*113d0*/  STL.64 [R1+0x728], R12 ;  /* 0x0007280c01007387 */ /* 0x0005e20000100a00 */
[----:B0-----:R-:W-:-:S02]  /*113e0*/  LEA R16, P0, R4, R29, 0x1 ;  /* 0x0000001d04107211 */ /* 0x001fc400078008ff */
[----:B-1----:R-:W-:Y:S02]  /*113f0*/  LEA R14, P1, R8, R29, 0x1 ;  /* 0x0000001d080e7211 */ /* 0x002fe400078208ff */
[----:B------:R-:W-:Y:S02]  /*11400*/  LEA.HI.X.SX32 R17, R4, R31, 0x1, P0 ;  /* 0x0000001f04117211 */ /* 0x000fe400000f0eff */
[C---:B--2---:R-:W-:Y:S02]  /*11410*/  LEA R12, P2, R9.reuse, R29, 0x1 ;  /* 0x0000001d090c7211 */ /* 0x044fe400078408ff */
[-C--:B------:R-:W-:Y:S01]  /*11420*/  LEA.HI.X.SX32 R15, R8, R31.reuse, 0x1, P1 ;  /* 0x0000001f080f7211 */ /* 0x080fe200008f0eff */
[----:B------:R0:W-:Y:S01]  /*11430*/  STL.64 [R1+0x720], R16 ;  /* 0x0007201001007387 */ /* 0x0001e20000100a00 */
[----:B------:R-:W-:Y:S02]  /*11440*/  LEA.HI.X.SX32 R13, R9, R31, 0x1, P2 ;  /* 0x0000001f090d7211 */ /* 0x000fe400010f0eff */
[----:B------:R-:W-:Y:S01]  /*11450*/  LEA R4, R37, R3, 0x3 ;  /* 0x0000000325047211 */ /* 0x000fe200078e18ff */
[----:B------:R1:W-:Y:S04]  /*11460*/  STL.64 [R1+0x718], R14 ;  /* 0x0007180e01007387 */ /* 0x0003e80000100a00 */
[----:B------:R2:W-:Y:S01]  /*11470*/  STL.64 [R1+0x710], R12 ;  /* 0x0007100c01007387 */ /* 0x0005e20000100a00 */
[----:B0-----:R-:W-:-:S02]  /*11480*/  LEA R16, P0, R5, R29, 0x1 ;  /* 0x0000001d05107211 */ /* 0x001fc400078008ff */
[----:B-1----:R-:W-:Y:S02]  /*11490*/  LEA R14, P1, R6, R29, 0x1 ;  /* 0x0000001d060e7211 */ /* 0x002fe400078208ff */
[----:B------:R-:W-:Y:S02]  /*114a0*/  LEA.HI.X.SX32 R17, R5, R31, 0x1, P0 ;  /* 0x0000001f05117211 */ /* 0x000fe400000f0eff */
[----:B--2---:R-:W-:Y:S02]  /*114b0*/  LEA R12, P2, R0, R29, 0x1 ;  /* 0x0000001d000c7211 */ /* 0x004fe400078408ff */
[-C--:B------:R-:W-:Y:S01]  /*114c0*/  LEA.HI.X.SX32 R15, R6, R31.reuse, 0x1, P1 ;  /* 0x0000001f060f7211 */ /* 0x080fe200008f0eff */
[----:B------:R0:W-:Y:S01]  /*114d0*/  STL.64 [R1+0x708], R16 ;  /* 0x0007081001007387 */ /* 0x0001e20000100a00 */
[----:B------:R-:W-:Y:S02]  /*114e0*/  LEA.HI.X.SX32 R13, R0, R31, 0x1, P2 ;  /* 0x0000001f000d7211 */ /* 0x000fe400010f0eff */
[----:B------:R-:W-:Y:S01]  /*114f0*/  LEA R0, R37, R4, 0x3 ;  /* 0x0000000425007211 */ /* 0x000fe200078e18ff */
[----:B------:R1:W-:Y:S01]  /*11500*/  STL.64 [R1+0x700], R14 ;  /* 0x0007000e01007387 */ /* 0x0003e20000100a00 */
[----:B------:R-:W-:-:S02]  /*11510*/  MOV R6, RZ ;  /* 0x000000ff00067202 */ /* 0x000fc40000000f00 */
[----:B------:R-:W-:Y:S02]  /*11520*/  CS2R R36, SRZ ;  /* 0x0000000000247805 */ /* 0x000fe4000001ff00 */
[C---:B------:R-:W-:Y:S01]  /*11530*/  LEA R8, P3, R0.reuse, R29, 0x1 ;  /* 0x0000001d00087211 */ /* 0x040fe200078608ff */
[----:B------:R2:W-:Y:S01]  /*11540*/  STL.64 [R1+0x6f8], R12 ;  /* 0x0006f80c01007387 */ /* 0x0005e20000100a00 */
[----:B------:R-:W-:Y:S02]  /*11550*/  MOV R5, RZ ;  /* 0x000000ff00057202 */ /* 0x000fe40000000f00 */
[----:B------:R-:W-:Y:S02]  /*11560*/  LEA.HI.X.SX32 R9, R0, R31, 0x1, P3 ;  /* 0x0000001f00097211 */ /* 0x000fe400018f0eff */
[----:B0-----:R-:W-:Y:S02]  /*11570*/  LEA R16, P0, R2, R29, 0x1 ;  /* 0x0000001d02107211 */ /* 0x001fe400078008ff */
[----:B------:R-:W-:-:S02]  /*11580*/  MOV R0, 0x3f800000 ;  /* 0x3f80000000007802 */ /* 0x000fc40000000f00 */
[C---:B-1----:R-:W-:Y:S02]  /*11590*/  LEA R14, P1, R3.reuse, R29, 0x1 ;  /* 0x0000001d030e7211 */ /* 0x042fe400078208ff */
[----:B------:R-:W-:Y:S02]  /*115a0*/  LEA.HI.X.SX32 R17, R2, R31, 0x1, P0 ;  /* 0x0000001f02117211 */ /* 0x000fe400000f0eff */
[C---:B--2---:R-:W-:Y:S02]  /*115b0*/  LEA R12, P2, R4.reuse, R29, 0x1 ;  /* 0x0000001d040c7211 */ /* 0x044fe400078408ff */
[----:B------:R-:W-:Y:S02]  /*115c0*/  CS2R R28, SRZ ;  /* 0x00000000001c7805 */ /* 0x000fe4000001ff00 */
[-C--:B------:R-:W-:Y:S01]  /*115d0*/  LEA.HI.X.SX32 R15, R3, R31.reuse, 0x1, P1 ;  /* 0x0000001f030f7211 */ /* 0x080fe200008f0eff */
[----:B------:R0:W-:Y:S01]  /*115e0*/  STL.64 [R1+0x6f0], R16 ;  /* 0x0006f01001007387 */ /* 0x0001e20000100a00 */
[----:B------:R-:W-:Y:S01]  /*115f0*/  LEA.HI.X.SX32 R13, R4, R31, 0x1, P2 ;  /* 0x0000001f040d7211 */ /* 0x000fe200010f0eff */
[----:B------:R-:W-:Y:S01]  /*11600*/  IMAD R4, R169, 0x3, RZ ;  /* 0x00000003a9047824 */ /* 0x000fe200078e02ff */
[----:B------:R-:W-:Y:S01]  /*11610*/  MOV R3, 0x3f800000 ;  /* 0x3f80000000037802 */ /* 0x000fe20000000f00 */
[----:B------:R1:W-:Y:S01]  /*11620*/  STL.64 [R1+0x6e8], R14 ;  /* 0x0006e80e01007387 */ /* 0x0003e20000100a00 */
[----:B------:R-:W-:Y:S01]  /*11630*/  MOV R2, 0x3f800000 ;  /* 0x3f80000000027802 */ /* 0x000fe20000000f00 */
[----:B------:R-:W-:Y:S01]  /*11640*/  IMAD.WIDE R158, R4, 0x2, R172 ;  /* 0x00000002049e7825 */ /* 0x000fe200078e02ac */
[----:B------:R-:W-:Y:S01]  /*11650*/  CS2R R30, SRZ ;  /* 0x00000000001e7805 */ /* 0x000fe2000001ff00 */
[----:B------:R2:W-:Y:S04]  /*11660*/  STL.64 [R1+0x6e0], R12 ;  /* 0x0006e00c01007387 */ /* 0x0005e80000100a00 */
[----:B------:R3:W-:Y:S01]  /*11670*/  STL.64 [R1+0x6d8], R8 ;  /* 0x0006d80801007387 */ /* 0x0007e20000100a00 */
[----:B0-----:R-:W-:-:S02]  /*11680*/  LOP3.LUT R16, R10, 0x10, RZ, 0x3c, !PT ;  /* 0x000000100a107812 */ /* 0x001fc400078e3cff */
[----:B------:R-:W-:Y:S01]  /*11690*/  IADD3 R17, R221, R10, RZ ;  /* 0x0000000add117210 */ /* 0x000fe20007ffe0ff */
[----:B------:R-:W-:Y:S01]  /*116a0*/  STL [R1+0x6d0], R0 ;  /* 0x0006d00001007387 */ /* 0x000fe20000100800 */
[C---:B-1----:R-:W-:Y:S02]  /*116b0*/  LOP3.LUT R15, R10.reuse, 0x20, RZ, 0x3c, !PT ;  /* 0x000000200a0f7812 */ /* 0x042fe400078e3cff */
[C---:B------:R-:W-:Y:S01]  /*116c0*/  LOP3.LUT R14, R10.reuse, 0x30, RZ, 0x3c, !PT ;  /* 0x000000300a0e7812 */ /* 0x040fe200078e3cff */
[----:B------:R0:W-:Y:S01]  /*116d0*/  STL [R1+0x6cc], R3 ;  /* 0x0006cc0301007387 */ /* 0x0001e20000100800 */
[C---:B--2---:R-:W-:Y:S02]  /*116e0*/  LOP3.LUT R13, R10.reuse, 0x40, RZ, 0x3c, !PT ;  /* 0x000000400a0d7812 */ /* 0x044fe400078e3cff */
[C---:B------:R-:W-:Y:S01]  /*116f0*/  LOP3.LUT R12, R10.reuse, 0x50, RZ, 0x3c, !PT ;  /* 0x000000500a0c7812 */ /* 0x040fe200078e3cff */
[----:B------:R1:W-:Y:S01]  /*11700*/  STL [R1+0x6c8], R2 ;  /* 0x0006c80201007387 */ /* 0x0003e20000100800 */
[C---:B---3--:R-:W-:Y:S01]  /*11710*/  IMAD.SHL.U32 R8, R169.reuse, 0x4, RZ ;  /* 0x00000004a9087824 */ /* 0x048fe200078e00ff */
[----:B------:R-:W-:Y:S01]  /*11720*/  LOP3.LUT R10, R10, 0x70, RZ, 0x3c, !PT ;  /* 0x000000700a0a7812 */ /* 0x000fe200078e3cff */
[----:B------:R-:W-:Y:S01]  /*11730*/  IMAD R9, R169, 0x5, RZ ;  /* 0x00000005a9097824 */ /* 0x000fe200078e02ff */
[----:B------:R2:W-:Y:S01]  /*11740*/  STL [R1+0x6c4], R0 ;  /* 0x0006c40001007387 */ /* 0x0005e20000100800 */
[C---:B------:R-:W-:Y:S01]  /*11750*/  IADD3 R16, R221.reuse, R16, RZ ;  /* 0x00000010dd107210 */ /* 0x040fe20007ffe0ff */
[C---:B------:R-:W-:Y:S01]  /*11760*/  IMAD.IADD R14, R221.reuse, 0x1, R14 ;  /* 0x00000001dd0e7824 */ /* 0x040fe200078e020e */
[----:B0-----:R-:W-:Y:S01]  /*11770*/  MOV R3, UR9 ;  /* 0x0000000900037c02 */ /* 0x001fe20008000f00 */
[----:B------:R-:W-:Y:S01]  /*11780*/  STL [R1+0x400], RZ ;  /* 0x000400ff01007387 */ /* 0x000fe20000100800 */
[----:B------:R-:W-:Y:S01]  /*11790*/  IADD3 R15, R221, R15, RZ ;  /* 0x0000000fdd0f7210 */ /* 0x000fe20007ffe0ff */
[----:B-1----:R-:W-:Y:S01]  /*117a0*/  IMAD.U32 R2, RZ, RZ, UR8 ;  /* 0x00000008ff027e24 */ /* 0x002fe2000f8e00ff */
[----:B------:R-:W-:Y:S01]  /*117b0*/  UIADD3.64 UR8, UR4, 0x180, URZ ;  /* 0x0000018004087897 */ /* 0x000fe2000fffe03f */
[----:B------:R-:W-:Y:S01]  /*117c0*/  STL [R1+0x404], RZ ;  /* 0x000404ff01007387 */ /* 0x000fe20000100800 */
[----:B------:R-:W-:Y:S01]  /*117d0*/  UIADD3.64 UR8, UR4, 0x280, URZ ;  /* 0x0000028004087897 */ /* 0x000fe2000fffe03f */
[----:B--2---:R-:W-:Y:S01]  /*117e0*/  SHF.L.U32 R0, R169, 0x1, RZ ;  /* 0x00000001a9007819 */ /* 0x004fe200000006ff */
[----:B------:R-:W-:Y:S01]  /*117f0*/  UIADD3.64 UR8, UR4, 0x380, URZ ;  /* 0x0000038004087897 */ /* 0x000fe2000fffe03f */
[----:B------:R-:W-:Y:S01]  /*11800*/  STL [R1+0x408], RZ ;  /* 0x000408ff01007387 */ /* 0x000fe20000100800 */
[----:B------:R-:W-:Y:S01]  /*11810*/  UIADD3.64 UR8, UR4, 0x480, URZ ;  /* 0x0000048004087897 */ /* 0x000fe2000fffe03f */
[C---:B------:R-:W-:Y:S01]  /*11820*/  IADD3 R13, R221.reuse, R13, RZ ;  /* 0x0000000ddd0d7210 */ /* 0x040fe20007ffe0ff */
[----:B------:R-:W-:Y:S01]  /*11830*/  UIADD3.64 UR8, UR4, 0x580, URZ ;  /* 0x0000058004087897 */ /* 0x000fe2000fffe03f */
[----:B------:R-:W-:Y:S01]  /*11840*/  STL [R1+0x40c], RZ ;  /* 0x00040cff01007387 */ /* 0x000fe20000100800 */
[C---:B------:R-:W-:Y:S01]  /*11850*/  IADD3 R12, R221.reuse, R12, RZ ;  /* 0x0000000cdd0c7210 */ /* 0x040fe20007ffe0ff */
[----:B------:R-:W-:Y:S01]  /*11860*/  IMAD.IADD R10, R221, 0x1, R10 ;  /* 0x00000001dd0a7824 */ /* 0x000fe200078e020a */
[----:B------:R-:W-:Y:S01]  /*11870*/  UIADD3.64 UR8, UR4, 0x680, URZ ;  /* 0x0000068004087897 */ /* 0x000fe2000fffe03f */
[----:B------:R-:W-:Y:S01]  /*11880*/  STL [R1+0x410], RZ ;  /* 0x000410ff01007387 */ /* 0x000fe20000100800 */
[----:B------:R-:W-:-:S02]  /*11890*/  UIADD3.64 UR8, UR4, 0xf80, URZ ;  /* 0x00000f8004087897 */ /* 0x000fc4000fffe03f */
[----:B------:R-:W-:Y:S01]  /*118a0*/  UIADD3.64 UR8, UR4, 0x1080, URZ ;  /* 0x0000108004087897 */ /* 0x000fe2000fffe03f */
[----:B------:R-:W-:Y:S01]  /*118b0*/  STL [R1+0x414], RZ ;  /* 0x000414ff01007387 */ /* 0x000fe20000100800 */
[----:B------:R-:W-:-:S03]  /*118c0*/  UIADD3.64 UR8, UR4, 0x1180, URZ ;  /* 0x0000118004087897 */ /* 0x000fc6000fffe03f */
        /* <DEDUP_REMOVED lines=378> */
[----:B------:R0:W-:Y:S04]  /*13070*/  STL.64 [R1+0xaa0], R156 ;  /* 0x000aa09c01007387 */ /* 0x0001e80000100a00 */
[----:B------:R1:W-:Y:S01]  /*13080*/  STL.64 [R1+0xa98], R2 ;  /* 0x000a980201007387 */ /* 0x0003e20000100a00 */
[----:B0-----:R-:W-:-:S04]  /*13090*/  IMAD.WIDE R156, R0, 0x2, R176 ;  /* 0x00000002009c7825 */ /* 0x001fc800078e02b0 */
[----:B-1----:R-:W-:Y:S01]  /*130a0*/  IMAD.WIDE R2, R0, 0x2, R174 ;  /* 0x0000000200027825 */ /* 0x002fe200078e02ae */
        /* <DEDUP_REMOVED lines=35> */
[--C-:B-1----:R-:W-:Y:S01]  /*132e0*/  IMAD.WIDE R2, R8, 0x2, R172.reuse ;  /* 0x0000000208027825 */ /* 0x102fe200078e02ac */
[----:B------:R0:W-:Y:S04]  /*132f0*/  STL.64 [R1+0xa80], R156 ;  /* 0x000a809c01007387 */ /* 0x0001e80000100a00 */
[----:B------:R1:W-:Y:S04]  /*13300*/  STL.64 [R1+0xa60], R158 ;  /* 0x000a609e01007387 */ /* 0x0003e80000100a00 */
[----:B------:R2:W-:Y:S01]  /*13310*/  STL.64 [R1+0xa40], R2 ;  /* 0x000a400201007387 */ /* 0x0005e20000100a00 */
[----:B0-----:R-:W-:-:S04]  /*13320*/  IMAD.WIDE R156, R9, 0x2, R172 ;  /* 0x00000002099c7825 */ /* 0x001fc800078e02ac */
[--C-:B-1----:R-:W-:Y:S01]  /*13330*/  IMAD.WIDE R158, R18, 0x2, R172.reuse ;  /* 0x00000002129e7825 */ /* 0x102fe200078e02ac */
[----:B------:R0:W-:Y:S03]  /*13340*/  STL.64 [R1+0xa20], R156 ;  /* 0x000a209c01007387 */ /* 0x0001e60000100a00 */
[--C-:B--2---:R-:W-:Y:S01]  /*13350*/  IMAD.WIDE R2, R19, 0x2, R172.reuse ;  /* 0x0000000213027825 */ /* 0x104fe200078e02ac */
[----:B------:R1:W-:Y:S04]  /*13360*/  STL.64 [R1+0xa00], R158 ;  /* 0x000a009e01007387 */ /* 0x0003e80000100a00 */
[----:B------:R2:W-:Y:S01]  /*13370*/  STL.64 [R1+0x9e0], R2 ;  /* 0x0009e00201007387 */ /* 0x0005e20000100a00 */
[----:B0-----:R-:W-:-:S04]  /*13380*/  IMAD.WIDE R156, R20, 0x2, R172 ;  /* 0x00000002149c7825 */ /* 0x001fc800078e02ac */
[----:B-1----:R-:W-:Y:S01]  /*13390*/  IMAD.WIDE R158, R21, 0x2, R172 ;  /* 0x00000002159e7825 */ /* 0x002fe200078e02ac */
[----:B------:R0:W-:Y:S03]  /*133a0*/  STL.64 [R1+0x9c0], R156 ;  /* 0x0009c09c01007387 */ /* 0x0001e60000100a00 */
[--C-:B--2---:R-:W-:Y:S01]  /*133b0*/  IMAD.WIDE R2, R0, 0x2, R170.reuse ;  /* 0x0000000200027825 */ /* 0x104fe200078e02aa */
[----:B------:R1:W-:Y:S04]  /*133c0*/  STL.64 [R1+0x9a0], R158 ;  /* 0x0009a09e01007387 */ /* 0x0003e80000100a00 */
[----:B------:R2:W-:Y:S01]  /*133d0*/  STL.64 [R1+0xa78], R2 ;  /* 0x000a780201007387 */ /* 0x0005e20000100a00 */
[----:B0-----:R-:W-:-:S04]  /*133e0*/  IMAD.WIDE R156, R4, 0x2, R170 ;  /* 0x00000002049c7825 */ /* 0x001fc800078e02aa */
[--C-:B-1----:R-:W-:Y:S01]  /*133f0*/  IMAD.WIDE R158, R8, 0x2, R170.reuse ;  /* 0x00000002089e7825 */ /* 0x102fe200078e02aa */
[----:B------:R0:W-:Y:S03]  /*13400*/  STL.64 [R1+0xa58], R156 ;  /* 0x000a589c01007387 */ /* 0x0001e60000100a00 */
[--C-:B--2---:R-:W-:Y:S01]  /*13410*/  IMAD.WIDE R2, R9, 0x2, R170.reuse ;  /* 0x0000000209027825 */ /* 0x104fe200078e02aa */
[----:B------:R-:W-:Y:S03]  /*13420*/  STL.64 [R1+0xa38], R158 ;  /* 0x000a389e01007387 */ /* 0x000fe60000100a00 */
[--C-:B------:R-:W-:Y:S01]  /*13430*/  IMAD.WIDE R8, R19, 0x2, R170.reuse ;  /* 0x0000000213087825 */ /* 0x100fe200078e02aa */
[----:B------:R1:W-:Y:S03]  /*13440*/  STL.64 [R1+0xa18], R2 ;  /* 0x000a180201007387 */ /* 0x0003e60000100a00 */
[----:B0-----:R-:W-:-:S04]  /*13450*/  IMAD.WIDE R156, R18, 0x2, R170 ;  /* 0x00000002129c7825 */ /* 0x001fc800078e02aa */
[--C-:B------:R-:W-:Y:S01]  /*13460*/  IMAD.WIDE R18, R21, 0x2, R170.reuse ;  /* 0x0000000215127825 */ /* 0x100fe200078e02aa */
[----:B------:R-:W-:Y:S03]  /*13470*/  STL.64 [R1+0x9f8], R156 ;  /* 0x0009f89c01007387 */ /* 0x000fe60000100a00 */
[----:B-1----:R-:W-:Y:S01]  /*13480*/  IMAD.WIDE R2, R20, 0x2, R170 ;  /* 0x0000000214027825 */ /* 0x002fe200078e02aa */
[----:B------:R0:W-:Y:S04]  /*13490*/  STL.64 [R1+0x9d8], R8 ;  /* 0x0009d80801007387 */ /* 0x0001e80000100a00 */
[----:B------:R1:W-:Y:S04]  /*134a0*/  STL.64 [R1+0x9b8], R2 ;  /* 0x0009b80201007387 */ /* 0x0003e80000100a00 */
[----:B------:R2:W-:Y:S01]  /*134b0*/  STL.64 [R1+0x998], R18 ;  /* 0x0009981201007387 */ /* 0x0005e20000100a00 */
[----:B0-----:R-:W-:-:S04]  /*134c0*/  IMAD.WIDE R8, R22, 0x2, R172 ;  /* 0x0000000216087825 */ /* 0x001fc800078e02ac */
[----:B-1----:R-:W-:Y:S01]  /*134d0*/  IMAD.WIDE R2, R22, 0x2, R170 ;  /* 0x0000000216027825 */ /* 0x002fe200078e02aa */
[----:B------:R0:W-:Y:S03]  /*134e0*/  STL.64 [R1+0x980], R8 ;  /* 0x0009800801007387 */ /* 0x0001e60000100a00 */
[C---:B--2---:R-:W-:Y:S01]  /*134f0*/  IMAD.WIDE R18, R23.reuse, 0x2, R176 ;  /* 0x0000000217127825 */ /* 0x044fe200078e02b0 */
[----:B------:R1:W-:Y:S04]  /*13500*/  STL.64 [R1+0x978], R2 ;  /* 0x0009780201007387 */ /* 0x0003e80000100a00 */
[----:B------:R2:W-:Y:S01]  /*13510*/  STL.64 [R1+0x970], R18 ;  /* 0x0009701201007387 */ /* 0x0005e20000100a00 */
[----:B0-----:R-:W-:-:S04]  /*13520*/  IMAD.WIDE R8, R23, 0x2, R174 ;  /* 0x0000000217087825 */ /* 0x001fc800078e02ae */
[C---:B-1----:R-:W-:Y:S01]  /*13530*/  IMAD.WIDE R2, R23.reuse, 0x2, R172 ;  /* 0x0000000217027825 */ /* 0x042fe200078e02ac */
[----:B------:R0:W-:Y:S03]  /*13540*/  STL.64 [R1+0x968], R8 ;  /* 0x0009680801007387 */ /* 0x0001e60000100a00 */
[----:B--2---:R-:W-:Y:S01]  /*13550*/  IMAD.WIDE R18, R23, 0x2, R170 ;  /* 0x0000000217127825 */ /* 0x004fe200078e02aa */
[----:B------:R1:W-:Y:S04]  /*13560*/  STL.64 [R1+0x960], R2 ;  /* 0x0009600201007387 */ /* 0x0003e80000100a00 */
[----:B------:R2:W-:Y:S01]  /*13570*/  STL.64 [R1+0x958], R18 ;  /* 0x0009581201007387 */ /* 0x0005e20000100a00 */
[----:B0-----:R-:W-:-:S04]  /*13580*/  IMAD.WIDE R8, R152, 0x2, R176 ;  /* 0x0000000298087825 */ /* 0x001fc800078e02b0 */
[C---:B-1----:R-:W-:Y:S01]  /*13590*/  IMAD.WIDE R2, R152.reuse, 0x2, R174 ;  /* 0x0000000298027825 */ /* 0x042fe200078e02ae */
[----:B------:R0:W-:Y:S03]  /*135a0*/  STL.64 [R1+0x950], R8 ;  /* 0x0009500801007387 */ /* 0x0001e60000100a00 */
[C---:B--2---:R-:W-:Y:S01]  /*135b0*/  IMAD.WIDE R18, R152.reuse, 0x2, R172 ;  /* 0x0000000298127825 */ /* 0x044fe200078e02ac */
        /* <DEDUP_REMOVED lines=31> */
[----:B------:R-:W-:Y:S01]  /*137b0*/  STL.64 [R1+0xbd0], R18 ;  /* 0x000bd01201007387 */ /* 0x000fe20000100a00 */
[----:B0-----:R-:W-:-:S04]  /*137c0*/  IMAD.WIDE R8, R169, 0x2, R172 ;  /* 0x00000002a9087825 */ /* 0x001fc800078e02ac */
[----:B-1----:R-:W-:Y:S01]  /*137d0*/  IMAD.WIDE R2, R169, 0x2, R170 ;  /* 0x00000002a9027825 */ /* 0x002fe200078e02aa */
[----:B------:R0:W-:Y:S04]  /*137e0*/  STL.64 [R1+0xbc8], R8 ;  /* 0x000bc80801007387 */ /* 0x0001e80000100a00 */
[----:B------:R1:W-:Y:S01]  /*137f0*/  STL.64 [R1+0xbc0], R2 ;  /* 0x000bc00201007387 */ /* 0x0003e20000100a00 */
[----:B0-----:R-:W-:Y:S01]  /*13800*/  IMAD.U32 R8, RZ, RZ, UR10 ;  /* 0x0000000aff087e24 */ /* 0x001fe2000f8e00ff */
[----:B------:R-:W-:Y:S01]  /*13810*/  MOV R9, UR11 ;  /* 0x0000000b00097c02 */ /* 0x000fe20008000f00 */
[----:B------:R-:W-:Y:S01]  /*13820*/  UIADD3.64 UR10, UR4, 0xa00, URZ ;  /* 0x00000a00040a7897 */ /* 0x000fe2000fffe03f */
[----:B-1----:R-:W-:Y:S02]  /*13830*/  MOV R2, UR18 ;  /* 0x0000001200027c02 */ /* 0x002fe40008000f00 */
[----:B------:R-:W-:Y:S01]  /*13840*/  MOV R3, UR19 ;  /* 0x0000001300037c02 */ /* 0x000fe20008000f00 */
[----:B------:R-:W-:-:S04]  /*13850*/  UIADD3.64 UR18, UR4, 0x980, URZ ;  /* 0x0000098004127897 */ /* 0x000fc8000fffe03f */
[----:B------:R0:W-:Y:S04]  /*13860*/  STL.64 [R1+0xb98], R2 ;  /* 0x000b980201007387 */ /* 0x0001e80000100a00 */
[----:B------:R1:W-:Y:S01]  /*13870*/  STL.64 [R1+0xb90], R8 ;  /* 0x000b900801007387 */ /* 0x0003e20000100a00 */
[----:B0-----:R-:W-:Y:S02]  /*13880*/  MOV R2, UR14 ;  /* 0x0000000e00027c02 */ /* 0x001fe40008000f00 */
[----:B------:R-:W-:Y:S01]  /*13890*/  MOV R3, UR15 ;  /* 0x0000000f00037c02 */ /* 0x000fe20008000f00 */
[----:B------:R-:W-:Y:S01]  /*138a0*/  UIADD3.64 UR14, UR4, 0xa80, URZ ;  /* 0x00000a80040e7897 */ /* 0x000fe2000fffe03f */
[----:B-1----:R-:W-:Y:S01]  /*138b0*/  IMAD.U32 R8, RZ, RZ, UR18 ;  /* 0x00000012ff087e24 */ /* 0x002fe2000f8e00ff */
[----:B------:R-:W-:Y:S01]  /*138c0*/  MOV R9, UR19 ;  /* 0x0000001300097c02 */ /* 0x000fe20008000f00 */
[----:B------:R-:W-:Y:S01]  /*138d0*/  UIADD3.64 UR18, UR4, 0xb00, URZ ;  /* 0x00000b0004127897 */ /* 0x000fe2000fffe03f */
[----:B------:R0:W-:Y:S04]  /*138e0*/  STL.64 [R1+0xb88], R2 ;  /* 0x000b880201007387 */ /* 0x0001e80000100a00 */
[----:B------:R1:W-:Y:S01]  /*138f0*/  STL.64 [R1+0xb80], R8 ;  /* 0x000b800801007387 */ /* 0x0003e20000100a00 */
[----:B0-----:R-:W-:-:S02]  /*13900*/  MOV R2, UR10 ;  /* 0x0000000a00027c02 */ /* 0x001fc40008000f00 */
        /* <DEDUP_REMOVED lines=101> */
[----:B------:R0:W-:Y:S02]  /*13f60*/  STL.64 [R1+0xab8], R2 ;  /* 0x000ab80201007387 */ /* 0x0001e40000100a00 */
[----:B------:R-:W-:Y:S01]  /*13f70*/  IMAD.U32 R208, RZ, RZ, UR10 ;  /* 0x0000000affd07e24 */ /* 0x000fe2000f8e00ff */
[----:B------:R-:W-:Y:S01]  /*13f80*/  MOV R209, UR11 ;  /* 0x0000000b00d17c02 */ /* 0x000fe20008000f00 */
[----:B------:R-:W-:Y:S01]  /*13f90*/  UIADD3.64 UR10, UR6, 0x80, URZ ;  /* 0x00000080060a7897 */ /* 0x000fe2000fffe03f */
[----:B------:R-:W-:Y:S01]  /*13fa0*/  MOV R206, UR14 ;  /* 0x0000000e00ce7c02 */ /* 0x000fe20008000f00 */
[----:B------:R1:W-:Y:S01]  /*13fb0*/  STL.64 [R1+0xab0], R8 ;  /* 0x000ab00801007387 */ /* 0x0003e20000100a00 */
[----:B------:R-:W-:Y:S01]  /*13fc0*/  MOV R207, UR15 ;  /* 0x0000000f00cf7c02 */ /* 0x000fe20008000f00 */
[----:B------:R-:W-:-:S02]  /*13fd0*/  UIADD3.64 UR14, UR6, 0x82, URZ ;  /* 0x00000082060e7897 */ /* 0x000fc4000fffe03f */
[----:B------:R-:W-:Y:S02]  /*13fe0*/  MOV R202, UR10 ;  /* 0x0000000a00ca7c02 */ /* 0x000fe40008000f00 */
[----:B0-----:R-:W-:Y:S02]  /*13ff0*/  MOV R2, UR18 ;  /* 0x0000001200027c02 */ /* 0x001fe40008000f00 */
[----:B------:R-:W-:Y:S01]  /*14000*/  MOV R3, UR19 ;  /* 0x0000001300037c02 */ /* 0x000fe20008000f00 */
[----:B------:R-:W-:Y:S01]  /*14010*/  UIADD3.64 UR18, UR6, 0x7e, URZ ;  /* 0x0000007e06127897 */ /* 0x000fe2000fffe03f */
[----:B------:R-:W-:Y:S01]  /*14020*/  IMAD.U32 R200, RZ, RZ, UR14 ;  /* 0x0000000effc87e24 */ /* 0x000fe2000f8e00ff */
[----:B------:R-:W-:Y:S01]  /*14030*/  MOV R201, UR15 ;  /* 0x0000000f00c97c02 */ /* 0x000fe20008000f00 */
[----:B------:R-:W-:Y:S01]  /*14040*/  UIADD3.64 UR14, UR6, 0x100, URZ ;  /* 0x00000100060e7897 */ /* 0x000fe2000fffe03f */
[----:B------:R0:W-:Y:S01]  /*14050*/  STL.64 [R1+0xaa8], R2 ;  /* 0x000aa80201007387 */ /* 0x0001e20000100a00 */
[----:B------:R-:W-:Y:S01]  /*14060*/  MOV R203, UR11 ;  /* 0x0000000b00cb7c02 */ /* 0x000fe20008000f00 */
[----:B------:R-:W-:Y:S01]  /*14070*/  IMAD.U32 R204, RZ, RZ, UR18 ;  /* 0x00000012ffcc7e24 */ /* 0x000fe2000f8e00ff */
[----:B------:R-:W-:Y:S01]  /*14080*/  MOV R205, UR19 ;  /* 0x0000001300cd7c02 */ /* 0x000fe20008000f00 */
[----:B------:R-:W-:Y:S01]  /*14090*/  UIADD3.64 UR18, UR6, 0x84, URZ ;  /* 0x0000008406127897 */ /* 0x000fe2000fffe03f */
[----:B------:R-:W-:Y:S01]  /*140a0*/  MOV R194, UR14 ;  /* 0x0000000e00c27c02 */ /* 0x000fe20008000f00 */
[----:B------:R-:W-:Y:S01]  /*140b0*/  UIADD3.64 UR10, UR6, 0xfe, URZ ;  /* 0x000000fe060a7897 */ /* 0x000fe2000fffe03f */
[----:B------:R-:W-:Y:S01]  /*140c0*/  MOV R195, UR15 ;  /* 0x0000000f00c37c02 */ /* 0x000fe20008000f00 */
[----:B------:R-:W-:-:S02]  /*140d0*/  UIADD3.64 UR14, UR6, 0x17e, URZ ;  /* 0x0000017e060e7897 */ /* 0x000fc4000fffe03f */
[----:B------:R-:W-:Y:S02]  /*140e0*/  MOV R198, UR18 ;  /* 0x0000001200c67c02 */ /* 0x000fe40008000f00 */
[----:B------:R-:W-:Y:S01]  /*140f0*/  MOV R199, UR19 ;  /* 0x0000001300c77c02 */ /* 0x000fe20008000f00 */
[----:B------:R-:W-:Y:S01]  /*14100*/  UIADD3.64 UR18, UR6, 0x102, URZ ;  /* 0x0000010206127897 */ /* 0x000fe2000fffe03f */
[----:B------:R-:W-:Y:S01]  /*14110*/  IMAD.U32 R190, RZ, RZ, UR14 ;  /* 0x0000000effbe7e24 */ /* 0x000fe2000f8e00ff */
[----:B------:R-:W-:Y:S01]  /*14120*/  MOV R191, UR15 ;  /* 0x0000000f00bf7c02 */ /* 0x000fe20008000f00 */
[----:B------:R-:W-:Y:S01]  /*14130*/  UIADD3.64 UR14, UR6, 0x184, URZ ;  /* 0x00000184060e7897 */ /* 0x000fe2000fffe03f */
[----:B------:R-:W-:Y:S01]  /*14140*/  IMAD.U32 R196, RZ, RZ, UR10 ;  /* 0x0000000affc47e24 */ /* 0x000fe2000f8e00ff */
        /* <DEDUP_REMOVED lines=11> */
[----:B-1----:R-:W-:Y:S02]  /*14200*/  MOV R8, UR14 ;  /* 0x0000000e00087c02 */ /* 0x002fe40008000f00 */
[----:B------:R-:W-:Y:S01]  /*14210*/  MOV R9, UR15 ;  /* 0x0000000f00097c02 */ /* 0x000fe20008000f00 */
[----:B------:R-:W-:Y:S01]  /*14220*/  UIADD3.64 UR14, UR6, 0x280, URZ ;  /* 0x00000280060e7897 */ /* 0x000fe2000fffe03f */
[----:B------:R-:W-:Y:S02]  /*14230*/  MOV R178, UR10 ;  /* 0x0000000a00b27c02 */ /* 0x000fe40008000f00 */
[----:B------:R-:W-:Y:S01]  /*14240*/  MOV R182, UR18 ;  /* 0x0000001200b67c02 */ /* 0x000fe20008000f00 */
[----:B------:R1:W-:Y:S01]  /*14250*/  STL.64 [R1+0xba8], R8 ;  /* 0x000ba80801007387 */ /* 0x0003e20000100a00 */
[----:B------:R-:W-:Y:S01]  /*14260*/  MOV R183, UR19 ;  /* 0x0000001300b77c02 */ /* 0x000fe20008000f00 */
[----:B------:R-:W-:Y:S01]  /*14270*/  UIADD3.64 UR18, UR6, 0x204, URZ ;  /* 0x0000020406127897 */ /* 0x000fe2000fffe03f */
[----:B------:R-:W-:Y:S01]  /*14280*/  MOV R179, UR11 ;  /* 0x0000000b00b37c02 */ /* 0x000fe20008000f00 */
[----:B------:R-:W-:-:S04]  /*14290*/  UIADD3.64 UR10, UR6, 0x182, URZ ;  /* 0x00000182060a7897 */ /* 0x000fc8000fffe03f */
[----:B0-----:R-:W-:Y:S01]  /*142a0*/  MOV R2, UR18 ;  /* 0x0000001200027c02 */ /* 0x001fe20008000f00 */
[----:B------:R-:W-:Y:S01]  /*142b0*/  IMAD.U32 R3, RZ, RZ, UR19 ;  /* 0x00000013ff037e24 */ /* 0x000fe2000f8e00ff */
[----:B------:R-:W-:Y:S01]  /*142c0*/  MOV R186, UR10 ;  /* 0x0000000a00ba7c02 */ /* 0x000fe20008000f00 */
[----:B------:R-:W-:Y:S01]  /*142d0*/  IMAD.U32 R187, RZ, RZ, UR11 ;  /* 0x0000000bffbb7e24 */ /* 0x000fe2000f8e00ff */
[----:B------:R-:W-:Y:S02]  /*142e0*/  UIADD3.64 UR10, UR6, 0x200, URZ ;  /* 0x00000200060a7897 */ /* 0x000fe4000fffe03f */
[----:B------:R1:W-:Y:S01]  /*142f0*/  STL.64 [R1+0xba0], R2 ;  /* 0x000ba00201007387 */ /* 0x0003e20000100a00 */
[----:B------:R-:W-:-:S03]  /*14300*/  UIADD3.64 UR18, UR6, 0x282, URZ ;  /* 0x0000028206127897 */ /* 0x000fc6000fffe03f */
[----:B------:R-:W-:Y:S01]  /*14310*/  IMAD.U32 R180, RZ, RZ, UR10 ;  /* 0x0000000affb47e24 */ /* 0x000fe2000f8e00ff */
[----:B------:R-:W-:Y:S01]  /*14320*/  MOV R181, UR11 ;  /* 0x0000000b00b57c02 */ /* 0x000fe20008000f00 */
[----:B------:R-:W-:-:S12]  /*14330*/  UIADD3.64 UR10, UR6, 0x27e, URZ ;  /* 0x0000027e060a7897 */ /* 0x000fd8000fffe03f */
.L_x_1:
[----:B-1----:R-:W2:Y:S04]  /*14340*/  LDL.64 R8, [R1+0xbd8] ;  /* 0x000bd80001087983 */ /* 0x002ea80000100a00 */
[----:B------:R-:W3:Y:S04]  /*14350*/  LDL.64 R166, [R1+0xbd0] ;  /* 0x000bd00001a67983 */ /* 0x000ee80000100a00 */
[----:B------:R-:W4:Y:S04]  /*14360*/  LDL.64 R164, [R1+0xbc8] ;  /* 0x000bc80001a47983 */ /* 0x000f280000100a00 */
[----:B------:R-:W3:Y:S04]  /*14370*/  LDL.64 R162, [R1+0xbc0] ;  /* 0x000bc00001a27983 */ /* 0x000ee80000100a00 */
[----:B------:R-:W3:Y:S04]  /*14380*/  LDL.64 R160, [R1+0xa90] ;  /* 0x000a900001a07983 */ /* 0x000ee80000100a00 */
[----:B------:R-:W3:Y:S04]  /*14390*/  LDL.64 R158, [R1+0xa88] ;  /* 0x000a8800019e7983 */ /* 0x000ee80000100a00 */
[----:B------:R-:W3:Y:S04]  /*143a0*/  LDL.64 R156, [R1+0xa80] ;  /* 0x000a8000019c7983 */ /* 0x000ee80000100a00 */
[----:B------:R-:W3:Y:S04]  /*143b0*/  LDL.64 R154, [R1+0xa78] ;  /* 0x000a7800019a7983 */ /* 0x000ee80000100a00 */
[----:B------:R-:W3:Y:S01]  /*143c0*/  LDL.64 R152, [R1+0xa70] ;  /* 0x000a700001987983 */ /* 0x000ee20000100a00 */
[----:B-----5:R-:W-:-:S03]  /*143d0*/  IMAD.WIDE R22, R6, 0x2, R174 ;  /* 0x0000000206167825 */ /* 0x020fc600078e02ae */
[----:B------:R0:W-:Y:S01]  /*143e0*/  STL [R1+0x11c8], R231 ;  /* 0x0011c8e701007387 */ /* 0x0001e20000100800 */
[----:B------:R-:W-:-:S03]  /*143f0*/  IMAD.WIDE R2, R6, 0x2, R176 ;  /* 0x0000000206027825 */ /* 0x000fc600078e02b0 */
[----:B------:R1:W-:Y:S01]  /*14400*/  STL [R1+0x11c4], R169 ;  /* 0x0011c4a901007387 */ /* 0x0003e20000100800 */
[----:B------:R-:W-:-:S03]  /*14410*/  IMAD.WIDE R20, R6, 0x2, R172 ;  /* 0x0000000206147825 */ /* 0x000fc600078e02ac */
[----:B-----5:R1:W-:Y:S01]  /*14420*/  STL [R1+0x11c0], R252 ;  /* 0x0011c0fc01007387 */ /* 0x0203e20000100800 */
[----:B------:R-:W-:Y:S01]  /*14430*/  IMAD.WIDE R18, R6, 0x2, R170 ;  /* 0x0000000206127825 */ /* 0x000fe200078e02aa */
[----:B------:R-:W-:Y:S01]  /*14440*/  UMOV UR57, 0x40000040 ;  /* 0x4000004000397882 */ /* 0x000fe20000000000 */
[----:B0-----:R-:W-:Y:S01]  /*14450*/  MOV R231, UR52 ;  /* 0x0000003400e77c02 */ /* 0x001fe20008000f00 */
[----:B------:R0:W-:Y:S01]  /*14460*/  STL.64 [R1+0xfb8], R150 ;  /* 0x000fb89601007387 */ /* 0x0001e20000100a00 */
[----:B-1----:R-:W-:-:S03]  /*14470*/  MOV R169, UR53 ;  /* 0x0000003500a97c02 */ /* 0x002fc60008000f00 */
[----:B------:R1:W-:Y:S01]  /*14480*/  STL.64 [R1+0xfb0], R148 ;  /* 0x000fb09401007387 */ /* 0x0003e20000100a00 */
[----:B------:R-:W-:-:S03]  /*14490*/  MOV R252, UR54 ;  /* 0x0000003600fc7c02 */ /* 0x000fc60008000f00 */
[----:B------:R1:W-:Y:S04]  /*144a0*/  STL.64 [R1+0xfa8], R146 ;  /* 0x000fa89201007387 */ /* 0x0003e80000100a00 */
[----:B------:R1:W-:Y:S01]  /*144b0*/  STL.64 [R1+0xfa0], R144 ;  /* 0x000fa09001007387 */ /* 0x0003e20000100a00 */
[----:B0-----:R-:W-:Y:S02]  /*144c0*/  MOV R150, UR48 ;  /* 0x0000003000967c02 */ /* 0x001fe40008000f00 */
[----:B------:R-:W-:Y:S01]  /*144d0*/  MOV R151, UR55 ;  /* 0x0000003700977c02 */ /* 0x000fe20008000f00 */
[----:B------:R0:W-:Y:S01]  /*144e0*/  STL.64 [R1+0xf98], R142 ;  /* 0x000f988e01007387 */ /* 0x0001e20000100a00 */
[----:B-1----:R-:W-:Y:S02]  /*144f0*/  MOV R148, UR50 ;  /* 0x0000003200947c02 */ /* 0x002fe40008000f00 */
[----:B------:R-:W-:Y:S01]  /*14500*/  MOV R149, UR49 ;  /* 0x0000003100957c02 */ /* 0x000fe20008000f00 */
[----:B------:R1:W-:Y:S01]  /*14510*/  STL.64 [R1+0xf90], R140 ;  /* 0x000f908c01007387 */ /* 0x0003e20000100a00 */
[----:B------:R-:W-:-:S02]  /*14520*/  MOV R146, UR44 ;  /* 0x0000002c00927c02 */ /* 0x000fc40008000f00 */
[----:B------:R-:W-:Y:S01]  /*14530*/  MOV R147, UR51 ;  /* 0x0000003300937c02 */ /* 0x000fe20008000f00 */
[----:B------:R1:W-:Y:S01]  /*14540*/  STL.64 [R1+0xf88], R138 ;  /* 0x000f888a01007387 */ /* 0x0003e20000100a00 */
[----:B------:R-:W-:Y:S02]  /*14550*/  MOV R144, UR46 ;  /* 0x0000002e00907c02 */ /* 0x000fe40008000f00 */
[----:B------:R-:W-:Y:S01]  /*14560*/  MOV R145, UR45 ;  /* 0x0000002d00917c02 */ /* 0x000fe20008000f00 */
[----:B------:R1:W-:Y:S01]  /*14570*/  STL.64 [R1+0xf80], R136 ;  /* 0x000f808801007387 */ /* 0x0003e20000100a00 */
[----:B0-----:R-:W-:Y:S02]  /*14580*/  MOV R142, UR40 ;  /* 0x00000028008e7c02 */ /* 0x001fe40008000f00 */
[----:B------:R-:W-:Y:S01]  /*14590*/  MOV R143, UR47 ;  /* 0x0000002f008f7c02 */ /* 0x000fe20008000f00 */
[----:B------:R0:W-:Y:S01]  /*145a0*/  STL.64 [R1+0xf78], R134 ;  /* 0x000f788601007387 */ /* 0x0001e20000100a00 */
[----:B-1----:R-:W-:-:S02]  /*145b0*/  MOV R140, UR42 ;  /* 0x0000002a008c7c02 */ /* 0x002fc40008000f00 */
[----:B------:R-:W-:Y:S01]  /*145c0*/  R2UR UR42, R204 ;  /* 0x00000000cc2a72ca */ /* 0x000fe200000e0000 */
[----:B------:R1:W-:Y:S01]  /*145d0*/  STL.64 [R1+0xf70], R132 ;  /* 0x000f708401007387 */ /* 0x0003e20000100a00 */
[----:B------:R-:W-:Y:S02]  /*145e0*/  MOV R139, UR43 ;  /* 0x0000002b008b7c02 */ /* 0x000fe40008000f00 */
[----:B------:R-:W-:Y:S01]  /*145f0*/  R2UR UR43, R205 ;  /* 0x00000000cd2b72ca */ /* 0x000fe200000e0000 */
[----:B------:R1:W-:Y:S01]  /*14600*/  STL.64 [R1+0xf68], R130 ;  /* 0x000f688201007387 */ /* 0x0003e20000100a00 */
[----:B------:R-:W-:Y:S02]  /*14610*/  MOV R141, UR41 ;  /* 0x00000029008d7c02 */ /* 0x000fe40008000f00 */
[----:B------:R-:W-:Y:S01]  /*14620*/  MOV R136, UR38 ;  /* 0x0000002600887c02 */ /* 0x000fe20008000f00 */
[----:B------:R-:W-:Y:S01]  /*14630*/  STL.64 [R1+0xf60], R128 ;  /* 0x000f608001007387 */ /* 0x000fe20000100a00 */
[----:B0-----:R-:W-:-:S02]  /*14640*/  MOV R134, UR32 ;  /* 0x0000002000867c02 */ /* 0x001fc40008000f00 */
[----:B------:R-:W-:Y:S01]  /*14650*/  MOV R135, UR39 ;  /* 0x0000002700877c02 */ /* 0x000fe20008000f00 */
[----:B------:R-:W-:Y:S01]  /*14660*/  STL.64 [R1+0xf58], R126 ;  /* 0x000f587e01007387 */ /* 0x000fe20000100a00 */
[----:B-1----:R-:W-:Y:S02]  /*14670*/  MOV R132, UR34 ;  /* 0x0000002200847c02 */ /* 0x002fe40008000f00 */
[----:B------:R-:W-:Y:S01]  /*14680*/  MOV R133, UR33 ;  /* 0x0000002100857c02 */ /* 0x000fe20008000f00 */
[----:B------:R-:W-:Y:S01]  /*14690*/  STL.64 [R1+0xf50], R124 ;  /* 0x000f507c01007387 */ /* 0x000fe20000100a00 */
[----:B------:R-:W-:Y:S02]  /*146a0*/  MOV R130, UR28 ;  /* 0x0000001c00827c02 */ /* 0x000fe40008000f00 */
[----:B------:R-:W-:Y:S01]  /*146b0*/  MOV R131, UR35 ;  /* 0x0000002300837c02 */ /* 0x000fe20008000f00 */
[----:B------:R0:W-:Y:S04]  /*146c0*/  STL.64 [R1+0xf48], R122 ;  /* 0x000f487a01007387 */ /* 0x0001e80000100a00 */
[----:B------:R4:W3:Y:S04]  /*146d0*/  LDG.E.U16 R251, desc[UR60][R22.64] ;  /* 0x0000003c16fb7981 */ /* 0x0008e8000c1e1500 */
[----:B------:R3:W3:Y:S04]  /*146e0*/  LDG.E.U16 R250, desc[UR60][R20.64] ;  /* 0x0000003c14fa7981 */ /* 0x0006e8000c1e1500 */
[----:B------:R1:W3:Y:S01]  /*146f0*/  LDG.E.U16 R249, desc[UR60][R18.64] ;  /* 0x0000003c12f97981 */ /* 0x0002e2000c1e1500 */
[----:B--2---:R-:W-:-:S03]  /*14700*/  IMAD.WIDE R8, R6, 0x2, R8 ;  /* 0x0000000206087825 */ /* 0x004fc600078e0208 */
[----:B------:R2:W-:Y:S01]  /*14710*/  STL.64 [R1+0xf40], R120 ;  /* 0x000f407801007387 */ /* 0x0005e20000100a00 */
[----:B------:R-:W-:Y:S01]  /*14720*/  UIADD3.64 UR40, UR4, 0x180, URZ ;  /* 0x0000018004287897 */ /* 0x000fe2000fffe03f */
[----:B0-----:R-:W-:Y:S02]  /*14730*/  MOV R122, UR20 ;  /* 0x00000014007a7c02 */ /* 0x001fe40008000f00 */
[----:B------:R0:W-:Y:S01]  /*14740*/  STL.64 [R1+0xf38], R118 ;  /* 0x000f387601007387 */ /* 0x0001e20000100a00 */
[----:B------:R-:W-:Y:S02]  /*14750*/  MOV R123, UR27 ;  /* 0x0000001b007b7c02 */ /* 0x000fe40008000f00 */
[----:B------:R-:W-:Y:S01]  /*14760*/  MOV R124, UR26 ;  /* 0x0000001a007c7c02 */ /* 0x000fe20008000f00 */
[----:B------:R1:W-:Y:S01]  /*14770*/  STL.64 [R1+0xf30], R116 ;  /* 0x000f307401007387 */ /* 0x0003e20000100a00 */
[----:B------:R-:W-:Y:S02]  /*14780*/  MOV R125, UR25 ;  /* 0x00000019007d7c02 */ /* 0x000fe40008000f00 */
[----:B------:R-:W-:Y:S01]  /*14790*/  MOV R126, UR24 ;  /* 0x00000018007e7c02 */ /* 0x000fe20008000f00 */
[----:B------:R1:W-:Y:S01]  /*147a0*/  STL.64 [R1+0xf28], R114 ;  /* 0x000f287201007387 */ /* 0x0003e20000100a00 */
[----:B----4-:R-:W-:Y:S01]  /*147b0*/  IMAD.WIDE R22, R6, 0x2, R164 ;  /* 0x0000000206167825 */ /* 0x010fe200078e02a4 */
[----:B--2---:R-:W-:-:S02]  /*147c0*/  MOV R120, UR22 ;  /* 0x0000001600787c02 */ /* 0x004fc40008000f00 */
[----:B------:R2:W-:Y:S01]  /*147d0*/  STL.64 [R1+0xf20], R112 ;  /* 0x000f207001007387 */ /* 0x0005e20000100a00 */
[C---:B---3--:R-:W-:Y:S01]  /*147e0*/  IMAD.WIDE R20, R6.reuse, 0x2, R162 ;  /* 0x0000000206147825 */ /* 0x048fe200078e02a2 */
[----:B0-----:R-:W-:Y:S02]  /*147f0*/  MOV R118, UR16 ;  /* 0x0000001000767c02 */ /* 0x001fe40008000f00 */
[----:B------:R0:W-:Y:S01]  /*14800*/  STL.64 [R1+0xf18], R110 ;  /* 0x000f186e01007387 */ /* 0x0001e20000100a00 */
[----:B-1----:R-:W-:Y:S01]  /*14810*/  IMAD.WIDE R18, R6, 0x2, R160 ;  /* 0x0000000206127825 */ /* 0x002fe200078e02a0 */
[----:B------:R-:W-:Y:S02]  /*14820*/  MOV R116, UR18 ;  /* 0x0000001200747c02 */ /* 0x000fe40008000f00 */
[----:B------:R1:W-:Y:S01]  /*14830*/  STL.64 [R1+0xf10], R108 ;  /* 0x000f106c01007387 */ /* 0x0003e20000100a00 */
[----:B------:R-:W-:Y:S02]  /*14840*/  MOV R114, UR12 ;  /* 0x0000000c00727c02 */ /* 0x000fe40008000f00 */
[----:B------:R-:W-:Y:S01]  /*14850*/  MOV R115, UR19 ;  /* 0x0000001300737c02 */ /* 0x000fe20008000f00 */
[----:B------:R3:W-:Y:S01]  /*14860*/  STL.64 [R1+0xf08], R106 ;  /* 0x000f086a01007387 */ /* 0x0007e20000100a00 */
[----:B--2---:R-:W-:-:S02]  /*14870*/  MOV R112, UR14 ;  /* 0x0000000e00707c02 */ /* 0x004fc40008000f00 */
[----:B------:R-:W-:Y:S01]  /*14880*/  R2UR UR14, R208 ;  /* 0x00000000d00e72ca */ /* 0x000fe200000e0000 */
[----:B------:R-:W-:Y:S01]  /*14890*/  STL.64 [R1+0xf00], R104 ;  /* 0x000f006801007387 */ /* 0x000fe20000100a00 */
[----:B0-----:R-:W-:Y:S02]  /*148a0*/  MOV R111, UR15 ;  /* 0x0000000f006f7c02 */ /* 0x001fe40008000f00 */
[----:B------:R-:W-:Y:S01]  /*148b0*/  R2UR UR15, R209 ;  /* 0x00000000d10f72ca */ /* 0x000fe200000e0000 */
[----:B------:R-:W-:Y:S01]  /*148c0*/  STL.64 [R1+0xef8], R102 ;  /* 0x000ef86601007387 */ /* 0x000fe20000100a00 */
[----:B------:R-:W-:Y:S02]  /*148d0*/  MOV R113, UR13 ;  /* 0x0000000d00717c02 */ /* 0x000fe40008000f00 */
[----:B-1----:R-:W-:Y:S01]  /*148e0*/  MOV R108, UR10 ;  /* 0x0000000a006c7c02 */ /* 0x002fe20008000f00 */
[----:B------:R-:W-:Y:S01]  /*148f0*/  STL.64 [R1+0xef0], R100 ;  /* 0x000ef06401007387 */ /* 0x000fe20000100a00 */
[----:B------:R-:W-:-:S02]  /*14900*/  MOV R109, UR9 ;  /* 0x00000009006d7c02 */ /* 0x000fc40008000f00 */
[----:B------:R-:W-:Y:S01]  /*14910*/  MOV R110, UR8 ;  /* 0x00000008006e7c02 */ /* 0x000fe20008000f00 */
[----:B------:R-:W-:Y:S01]  /*14920*/  STL.64 [R1+0xee8], R98 ;  /* 0x000ee86201007387 */ /* 0x000fe20000100a00 */
[----:B------:R-:W-:Y:S02]  /*14930*/  MOV R117, UR17 ;  /* 0x0000001100757c02 */ /* 0x000fe40008000f00 */
[----:B------:R-:W-:Y:S01]  /*14940*/  MOV R119, UR23 ;  /* 0x0000001700777c02 */ /* 0x000fe20008000f00 */
[----:B------:R-:W-:Y:S01]  /*14950*/  STL.64 [R1+0xee0], R96 ;  /* 0x000ee06001007387 */ /* 0x000fe20000100a00 */
[----:B------:R-:W-:Y:S02]  /*14960*/  MOV R121, UR21 ;  /* 0x0000001500797c02 */ /* 0x000fe40008000f00 */
[----:B------:R-:W-:Y:S01]  /*14970*/  MOV R127, UR31 ;  /* 0x0000001f007f7c02 */ /* 0x000fe20008000f00 */
[----:B------:R-:W-:Y:S01]  /*14980*/  STL.64 [R1+0xed8], R94 ;  /* 0x000ed85e01007387 */ /* 0x000fe20000100a00 */
[----:B------:R-:W-:-:S02]  /*14990*/  MOV R128, UR30 ;  /* 0x0000001e00807c02 */ /* 0x000fc40008000f00 */
[----:B------:R-:W-:Y:S01]  /*149a0*/  MOV R129, UR29 ;  /* 0x0000001d00817c02 */ /* 0x000fe20008000f00 */
[----:B------:R-:W-:Y:S01]  /*149b0*/  STL.64 [R1+0xed0], R92 ;  /* 0x000ed05c01007387 */ /* 0x000fe20000100a00 */
[----:B------:R-:W-:Y:S02]  /*149c0*/  MOV R137, UR37 ;  /* 0x0000002500897c02 */ /* 0x000fe40008000f00 */
[----:B------:R-:W-:Y:S01]  /*149d0*/  MOV R138, UR36 ;  /* 0x00000024008a7c02 */ /* 0x000fe20008000f00 */
[----:B------:R-:W-:Y:S04]  /*149e0*/  STL.64 [R1+0xec8], R90 ;  /* 0x000ec85a01007387 */ /* 0x000fe80000100a00 */
[----:B------:R0:W2:Y:S04]  /*149f0*/  LDG.E.U16 R246, desc[UR60][R22.64] ;  /* 0x0000003c16f67981 */ /* 0x0000a8000c1e1500 */
[----:B---3--:R1:W3:Y:S04]  /*14a00*/  LDG.E.U16 R106, desc[UR60][R2.64] ;  /* 0x0000003c026a7981 */ /* 0x0082e8000c1e1500 */
[----:B------:R4:W2:Y:S04]  /*14a10*/  LDG.E.U16 R245, desc[UR60][R20.64] ;  /* 0x0000003c14f57981 */ /* 0x0008a8000c1e1500 */
[----:B------:R-:W2:Y:S04]  /*14a20*/  LDG.E.U16 R248, desc[UR60][R8.64] ;  /* 0x0000003c08f87981 */ /* 0x000ea8000c1e1500 */
[----:B------:R-:W2:Y:S01]  /*14a30*/  LDG.E.U16 R244, desc[UR60][R18.64] ;  /* 0x0000003c12f47981 */ /* 0x000ea2000c1e1500 */
[----:B------:R-:W-:Y:S01]  /*14a40*/  UIADD3.64 UR12, UR4, 0x80, URZ ;  /* 0x00000080040c7897 */ /* 0x000fe2000fffe03f */
[----:B------:R-:W-:-:S02]  /*14a50*/  MOV R107, UR11 ;  /* 0x0000000b006b7c02 */ /* 0x000fc40008000f00 */
[----:B------:R-:W-:Y:S01]  /*14a60*/  STL.64 [R1+0xec0], R88 ;  /* 0x000ec05801007387 */ /* 0x000fe20000100a00 */
[----:B0-----:R-:W-:Y:S01]  /*14a70*/  IMAD.WIDE R22, R6, 0x2, R154 ;  /* 0x0000000206167825 */ /* 0x001fe200078e029a */
[----:B------:R-:W-:Y:S02]  /*14a80*/  R2UR UR10, R206 ;  /* 0x00000000ce0a72ca */ /* 0x000fe400000e0000 */
[----:B------:R-:W-:Y:S01]  /*14a90*/  STL.64 [R1+0xeb8], R86 ;  /* 0x000eb85601007387 */ /* 0x000fe20000100a00 */
[C---:B-1----:R-:W-:Y:S01]  /*14aa0*/  IMAD.WIDE R2, R6.reuse, 0x2, R166 ;  /* 0x0000000206027825 */ /* 0x042fe200078e02a6 */
[----:B------:R-:W-:Y:S02]  /*14ab0*/  R2UR UR11, R207 ;  /* 0x00000000cf0b72ca */ /* 0x000fe400000e0000 */
[----:B------:R-:W-:Y:S04]  /*14ac0*/  STL.64 [R1+0xeb0], R84 ;  /* 0x000eb05401007387 */ /* 0x000fe80000100a00 */
        /* <DEDUP_REMOVED lines=29> */
[----:B------:R0:W-:Y:S04]  /*14ca0*/  STL.64 [R1+0xdc0], R24 ;  /* 0x000dc01801007387 */ /* 0x0001e80000100a00 */
[----:B------:R-:W-:Y:S04]  /*14cb0*/  STL [R1+0x11d0], R176 ;  /* 0x0011d0b001007387 */ /* 0x000fe80000100800 */
[----:B------:R-:W-:Y:S04]  /*14cc0*/  STL [R1+0x11cc], R177 ;  /* 0x0011ccb101007387 */ /* 0x000fe80000100800 */
[----:B------:R-:W-:Y:S04]  /*14cd0*/  STL [R1+0x11d8], R174 ;  /* 0x0011d8ae01007387 */ /* 0x000fe80000100800 */
[----:B------:R-:W-:Y:S04]  /*14ce0*/  STL [R1+0x11d4], R175 ;  /* 0x0011d4af01007387 */ /* 0x000fe80000100800 */
[----:B------:R-:W-:Y:S04]  /*14cf0*/  STL [R1+0x11e0], R172 ;  /* 0x0011e0ac01007387 */ /* 0x000fe80000100800 */
[----:B------:R-:W-:Y:S04]  /*14d00*/  STL [R1+0x11dc], R173 ;  /* 0x0011dcad01007387 */ /* 0x000fe80000100800 */
[----:B------:R-:W-:Y:S04]  /*14d10*/  STL [R1+0x11e8], R170 ;  /* 0x0011e8aa01007387 */ /* 0x000fe80000100800 */
[----:B------:R-:W-:Y:S04]  /*14d20*/  STL [R1+0x11e4], R171 ;  /* 0x0011e4ab01007387 */ /* 0x000fe80000100800 */
[----:B0-----:R-:W3:Y:S04]  /*14d30*/  LDL.64 R24, [R1+0xa50] ;  /* 0x000a500001187983 */ /* 0x001ee80000100a00 */
[----:B------:R-:W2:Y:S04]  /*14d40*/  LDL.64 R32, [R1+0xa58] ;  /* 0x000a580001207983 */ /* 0x000ea80000100a00 */
        /* <DEDUP_REMOVED lines=11> */
[----:B------:R-:W2:Y:S04]  /*14e00*/  LDG.E.U16 R241, desc[UR60][R22.64] ;  /* 0x0000003c16f17981 */ /* 0x000ea8000c1e1500 */
[----:B------:R0:W2:Y:S01]  /*14e10*/  LDG.E.U16 R247, desc[UR60][R2.64] ;  /* 0x0000003c02f77981 */ /* 0x0000a2000c1e1500 */
[----:B----4-:R-:W-:-:S05]  /*14e20*/  IMAD.WIDE R20, R6, 0x2, R152 ;  /* 0x0000000206147825 */ /* 0x010fca00078e0298 */
[----:B------:R-:W4:Y:S01]  /*14e30*/  LDG.E.U16 R240, desc[UR60][R20.64] ;  /* 0x0000003c14f07981 */ /* 0x000f22000c1e1500 */
[----:B0-----:R-:W-:-:S05]  /*14e40*/  IMAD.WIDE R2, R6, 0x2, R156 ;  /* 0x0000000206027825 */ /* 0x001fca00078e029c */
[----:B------:R2:W4:Y:S01]  /*14e50*/  LDG.E.U16 R242, desc[UR60][R2.64] ;  /* 0x0000003c02f27981 */ /* 0x000522000c1e1500 */
[----:B---3--:R-:W-:-:S03]  /*14e60*/  IMAD.WIDE R22, R6, 0x2, R24 ;  /* 0x0000000206167825 */ /* 0x008fc600078e0218 */
[----:B------:R-:W3:Y:S01]  /*14e70*/  LDL.64 R24, [R1+0x9f8] ;  /* 0x0009f80001187983 */ /* 0x000ee20000100a00 */
[----:B--2---:R-:W-:-:S03]  /*14e80*/  IMAD.WIDE R2, R6, 0x2, R32 ;  /* 0x0000000206027825 */ /* 0x004fc600078e0220 */
[----:B------:R-:W2:Y:S01]  /*14e90*/  LDL.64 R32, [R1+0xa00] ;  /* 0x000a000001207983 */ /* 0x000ea20000100a00 */
[----:B------:R-:W-:-:S03]  /*14ea0*/  IMAD.WIDE R20, R6, 0x2, R30 ;  /* 0x0000000206147825 */ /* 0x000fc600078e021e */
[----:B------:R-:W4:Y:S04]  /*14eb0*/  LDL.64 R30, [R1+0x9f0] ;  /* 0x0009f000011e7983 */ /* 0x000f280000100a00 */
[----:B------:R0:W4:Y:S01]  /*14ec0*/  LDG.E.U16 R237, desc[UR60][R2.64] ;  /* 0x0000003c02ed7981 */ /* 0x000122000c1e1500 */
[----:B------:R-:W-:-:S03]  /*14ed0*/  IMAD.WIDE R8, R6, 0x2, R158 ;  /* 0x0000000206087825 */ /* 0x000fc600078e029e */
[----:B------:R-:W4:Y:S01]  /*14ee0*/  LDG.E.U16 R236, desc[UR60][R22.64] ;  /* 0x0000003c16ec7981 */ /* 0x000f22000c1e1500 */
[----:B------:R-:W-:-:S03]  /*14ef0*/  IMAD.WIDE R18, R6, 0x2, R48 ;  /* 0x0000000206127825 */ /* 0x000fc600078e0230 */
[----:B------:R1:W4:Y:S01]  /*14f00*/  LDG.E.U16 R243, desc[UR60][R8.64] ;  /* 0x0000003c08f37981 */ /* 0x000322000c1e1500 */
[----:B0-----:R-:W-:-:S03]  /*14f10*/  IMAD.WIDE R2, R6, 0x2, R28 ;  /* 0x0000000206027825 */ /* 0x001fc600078e021c */
[----:B------:R-:W4:Y:S04]  /*14f20*/  LDL.64 R28, [R1+0x9e0] ;  /* 0x0009e000011c7983 */ /* 0x000f280000100a00 */
[----:B------:R0:W4:Y:S01]  /*14f30*/  LDG.E.U16 R239, desc[UR60][R18.64] ;  /* 0x0000003c12ef7981 */ /* 0x000122000c1e1500 */
[----:B-1----:R-:W-:-:S03]  /*14f40*/  IMAD.WIDE R8, R6, 0x2, R46 ;  /* 0x0000000206087825 */ /* 0x002fc600078e022e */
[----:B------:R-:W4:Y:S04]  /*14f50*/  LDL.64 R46, [R1+0x9e8] ;  /* 0x0009e800012e7983 */ /* 0x000f280000100a00 */
[----:B------:R1:W4:Y:S01]  /*14f60*/  LDG.E.U16 R238, desc[UR60][R8.64] ;  /* 0x0000003c08ee7981 */ /* 0x000322000c1e1500 */
[----:B0-----:R-:W-:-:S03]  /*14f70*/  IMAD.WIDE R18, R6, 0x2, R44 ;  /* 0x0000000206127825 */ /* 0x001fc600078e022c */
[----:B------:R-:W4:Y:S01]  /*14f80*/  LDL.64 R44, [R1+0x9d8] ;  /* 0x0009d800012c7983 */ /* 0x000f220000100a00 */
[----:B------:R-:W-:-:S03]  /*14f90*/  IMAD.WIDE R22, R6, 0x2, R40 ;  /* 0x0000000206167825 */ /* 0x000fc600078e0228 */
[----:B------:R-:W4:Y:S01]  /*14fa0*/  LDL.64 R40, [R1+0x9c8] ;  /* 0x0009c80001287983 */ /* 0x000f220000100a00 */
[----:B-1----:R-:W-:-:S03]  /*14fb0*/  IMAD.WIDE R8, R6, 0x2, R42 ;  /* 0x0000000206087825 */ /* 0x002fc600078e022a */
[----:B------:R-:W4:Y:S04]  /*14fc0*/  LDL.64 R42, [R1+0x9d0] ;  /* 0x0009d000012a7983 */ /* 0x000f280000100a00 */
[----:B------:R0:W4:Y:S04]  /*14fd0*/  LDG.E.U16 R235, desc[UR60][R20.64] ;  /* 0x0000003c14eb7981 */ /* 0x000128000c1e1500 */
[----:B------:R1:W4:Y:S04]  /*14fe0*/  LDG.E.U16 R234, desc[UR60][R18.64] ;  /* 0x0000003c12ea7981 */ /* 0x000328000c1e1500 */
[----:B------:R1:W4:Y:S01]  /*14ff0*/  LDG.E.U16 R233, desc[UR60][R8.64] ;  /* 0x0000003c08e97981 */ /* 0x000322000c1e1500 */
[----:B0-----:R-:W-:-:S03]  /*15000*/  IMAD.WIDE R20, R6, 0x2, R38 ;  /* 0x0000000206147825 */ /* 0x001fc600078e0226 */
[----:B------:R-:W4:Y:S01]  /*15010*/  LDL.64 R38, [R1+0x9c0] ;  /* 0x0009c00001267983 */ /* 0x000f220000100a00 */
[----:B-1----:R-:W-:-:S03]  /*15020*/  IMAD.WIDE R18, R6, 0x2, R36 ;  /* 0x0000000206127825 */ /* 0x002fc600078e0224 */
[----:B------:R-:W4:Y:S01]  /*15030*/  LDL.64 R36, [R1+0x9b8] ;  /* 0x0009b80001247983 */ /* 0x000f220000100a00 */
[----:B------:R-:W-:-:S03]  /*15040*/  IMAD.WIDE R8, R6, 0x2, R34 ;  /* 0x0000000206087825 */ /* 0x000fc600078e0222 */
[----:B------:R-:W4:Y:S04]  /*15050*/  LDL.64 R34, [R1+0x9b0] ;  /* 0x0009b00001227983 */ /* 0x000f280000100a00 */
[----:B------:R0:W4:Y:S04]  /*15060*/  LDG.E.U16 R232, desc[UR60][R2.64] ;  /* 0x0000003c02e87981 */ /* 0x000128000c1e1500 */
[----:B------:R3:W4:Y:S04]  /*15070*/  LDG.E.U16 R221, desc[UR60][R8.64] ;  /* 0x0000003c08dd7981 */ /* 0x000728000c1e1500 */
[----:B------:R2:W4:Y:S01]  /*15080*/  LDG.E.U16 R223, desc[UR60][R18.64] ;  /* 0x0000003c12df7981 */ /* 0x000522000c1e1500 */
[----:B0-----:R-:W-:-:S03]  /*15090*/  IMAD.WIDE R2, R6, 0x2, R26 ;  /* 0x0000000206027825 */ /* 0x001fc600078e021a */
[----:B------:R-:W4:Y:S04]  /*150a0*/  LDL.64 R26, [R1+0x9a8] ;  /* 0x0009a800011a7983 */ /* 0x000f280000100a00 */
[----:B------:R4:W4:Y:S04]  /*150b0*/  LDG.E.U16 R220, desc[UR60][R2.64] ;  /* 0x0000003c02dc7981 */ /* 0x000928000c1e1500 */
[----:B------:R-:W4:Y:S04]  /*150c0*/  LDG.E.U16 R225, desc[UR60][R22.64] ;  /* 0x0000003c16e17981 */ /* 0x000f28000c1e1500 */
[----:B------:R-:W4:Y:S04]  /*150d0*/  LDG.E.U16 R224, desc[UR60][R20.64] ;  /* 0x0000003c14e07981 */ /* 0x000f28000c1e1500 */
[----:B------:R-:W4:Y:S04]  /*150e0*/  LDL.64 R22, [R1+0x980] ;  /* 0x0009800001167983 */ /* 0x000f280000100a00 */
[----:B------:R-:W4:Y:S01]  /*150f0*/  LDL.64 R20, [R1+0x978] ;  /* 0x0009780001147983 */ /* 0x000f220000100a00 */
[----:B---3--:R-:W-:-:S03]  /*15100*/  IMAD.WIDE R8, R6, 0x2, R24 ;  /* 0x0000000206087825 */ /* 0x008fc600078e0218 */
[----:B------:R-:W3:Y:S01]  /*15110*/  LDL.64 R24, [R1+0x9a0] ;  /* 0x0009a00001187983 */ /* 0x000ee20000100a00 */
[----:B--2---:R-:W-:-:S03]  /*15120*/  IMAD.WIDE R18, R6, 0x2, R32 ;  /* 0x0000000206127825 */ /* 0x004fc600078e0220 */
[----:B------:R-:W2:Y:S01]  /*15130*/  LDL.64 R32, [R1+0x998] ;  /* 0x0009980001207983 */ /* 0x000ea20000100a00 */
[----:B----4-:R-:W-:-:S03]  /*15140*/  IMAD.WIDE R2, R6, 0x2, R30 ;  /* 0x0000000206027825 */ /* 0x010fc600078e021e */
[----:B------:R-:W4:Y:S04]  /*15150*/  LDL.64 R30, [R1+0x990] ;  /* 0x00099000011e7983 */ /* 0x000f280000100a00 */
[----:B------:R0:W4:Y:S04]  /*15160*/  LDG.E.U16 R217, desc[UR60][R2.64] ;  /* 0x0000003c02d97981 */ /* 0x000128000c1e1500 */
[----:B------:R-:W4:Y:S04]  /*15170*/  LDG.E.U16 R219, desc[UR60][R18.64] ;  /* 0x0000003c12db7981 */ /* 0x000f28000c1e1500 */
[----:B------:R-:W4:Y:S01]  /*15180*/  LDG.E.U16 R218, desc[UR60][R8.64] ;  /* 0x0000003c08da7981 */ /* 0x000f22000c1e1500 */
[----:B0-----:R-:W-:-:S03]  /*15190*/  IMAD.WIDE R2, R6, 0x2, R28 ;  /* 0x0000000206027825 */ /* 0x001fc600078e021c */
[----:B------:R-:W4:Y:S04]  /*151a0*/  LDL.64 R28, [R1+0x988] ;  /* 0x00098800011c7983 */ /* 0x000f280000100a00 */
[----:B------:R0:W4:Y:S04]  /*151b0*/  LDG.E.U16 R215, desc[UR60][R2.64] ;  /* 0x0000003c02d77981 */ /* 0x000128000c1e1500 */
[----:B------:R-:W4:Y:S01]  /*151c0*/  LDL.64 R18, [R1+0x970] ;  /* 0x0009700001127983 */ /* 0x000f220000100a00 */
[----:B0-----:R-:W-:-:S03]  /*151d0*/  IMAD.WIDE R2, R6, 0x2, R44 ;  /* 0x0000000206027825 */ /* 0x001fc600078e022c */
[----:B------:R-:W4:Y:S04]  /*151e0*/  LDL.64 R44, [R1+0x948] ;  /* 0x00094800012c7983 */ /* 0x000f280000100a00 */
[----:B------:R0:W4:Y:S01]  /*151f0*/  LDG.E.U16 R214, desc[UR60][R2.64] ;  /* 0x0000003c02d67981 */ /* 0x000122000c1e1500 */
[----:B------:R-:W-:-:S03]  /*15200*/  IMAD.WIDE R8, R6, 0x2, R46 ;  /* 0x0000000206087825 */ /* 0x000fc600078e022e */
[----:B------:R-:W4:Y:S04]  /*15210*/  LDL.64 R46, [R1+0x950] ;  /* 0x00095000012e7983 */ /* 0x000f280000100a00 */
[----:B------:R-:W4:Y:S01]  /*15220*/  LDG.E.U16 R216, desc[UR60][R8.64] ;  /* 0x0000003c08d87981 */ /* 0x000f22000c1e1500 */
[----:B0-----:R-:W-:-:S03]  /*15230*/  IMAD.WIDE R2, R6, 0x2, R42 ;  /* 0x0000000206027825 */ /* 0x001fc600078e022a */
[----:B------:R-:W4:Y:S04]  /*15240*/  LDL.64 R42, [R1+0x940] ;  /* 0x00094000012a7983 */ /* 0x000f280000100a00 */
[----:B------:R0:W4:Y:S04]  /*15250*/  LDG.E.U16 R213, desc[UR60][R2.64] ;  /* 0x0000003c02d57981 */ /* 0x000128000c1e1500 */
[----:B------:R-:W4:Y:S01]  /*15260*/  LDL.64 R8, [R1+0x968] ;  /* 0x0009680001087983 */ /* 0x000f220000100a00 */
[----:B0-----:R-:W-:-:S03]  /*15270*/  IMAD.WIDE R2, R6, 0x2, R40 ;  /* 0x0000000206027825 */ /* 0x001fc600078e0228 */
[----:B------:R-:W4:Y:S04]  /*15280*/  LDL.64 R40, [R1+0x938] ;  /* 0x0009380001287983 */ /* 0x000f280000100a00 */
[----:B------:R0:W4:Y:S02]  /*15290*/  LDG.E.U16 R212, desc[UR60][R2.64] ;  /* 0x0000003c02d47981 */ /* 0x000124000c1e1500 */
[C---:B0-----:R-:W-:Y:S02]  /*152a0*/  IMAD.WIDE R2, R6.reuse, 0x2, R38 ;  /* 0x0000000206027825 */ /* 0x041fe400078e0226 */
[----:B------:R-:W4:Y:S04]  /*152b0*/  LDL.64 R38, [R1+0x930] ;  /* 0x0009300001267983 */ /* 0x000f280000100a00 */
[----:B------:R0:W4:Y:S02]  /*152c0*/  LDG.E.U16 R211, desc[UR60][R2.64] ;  /* 0x0000003c02d37981 */ /* 0x000124000c1e1500 */
[----:B0-----:R-:W-:-:S02]  /*152d0*/  IMAD.WIDE R2, R6, 0x2, R36 ;  /* 0x0000000206027825 */ /* 0x001fc400078e0224 */
        /* <DEDUP_REMOVED lines=8> */
[C---:B---3--:R-:W-:Y:S02]  /*15360*/  IMAD.WIDE R2, R6.reuse, 0x2, R24 ;  /* 0x0000000206027825 */ /* 0x048fe400078e0218 */
[----:B------:R-:W3:Y:S04]  /*15370*/  LDL.64 R24, [R1+0x958] ;  /* 0x0009580001187983 */ /* 0x000ee80000100a00 */
[----:B------:R2:W3:Y:S02]  /*15380*/  LDG.E.U16 R166, desc[UR60][R2.64] ;  /* 0x0000003c02a67981 */ /* 0x0004e4000c1e1500 */
[----:B--2---:R-:W-:-:S02]  /*15390*/  IMAD.WIDE R2, R6, 0x2, R32 ;  /* 0x0000000206027825 */ /* 0x004fc400078e0220 */
[----:B------:R-:W2:Y:S04]  /*153a0*/  LDL.64 R32, [R1+0x900] ;  /* 0x0009000001207983 */ /* 0x000ea80000100a00 */
[----:B------:R4:W2:Y:S02]  /*153b0*/  LDG.E.U16 R165, desc[UR60][R2.64] ;  /* 0x0000003c02a57981 */ /* 0x0008a4000c1e1500 */
[C---:B----4-:R-:W-:Y:S02]  /*153c0*/  IMAD.WIDE R2, R6.reuse, 0x2, R30 ;  /* 0x0000000206027825 */ /* 0x050fe400078e021e */
[----:B------:R-:W4:Y:S04]  /*153d0*/  LDL.64 R30, [R1+0x8f0] ;  /* 0x0008f000011e7983 */ /* 0x000f280000100a00 */
[----:B------:R0:W4:Y:S02]  /*153e0*/  LDG.E.U16 R164, desc[UR60][R2.64] ;  /* 0x0000003c02a47981 */ /* 0x000124000c1e1500 */
[----:B0-----:R-:W-:-:S02]  /*153f0*/  IMAD.WIDE R2, R6, 0x2, R28 ;  /* 0x0000000206027825 */ /* 0x001fc400078e021c */
[----:B------:R-:W4:Y:S04]  /*15400*/  LDL.64 R28, [R1+0x8e8] ;  /* 0x0008e800011c7983 */ /* 0x000f280000100a00 */
[----:B------:R0:W4:Y:S02]  /*15410*/  LDG.E.U16 R163, desc[UR60][R2.64] ;  /* 0x0000003c02a37981 */ /* 0x000124000c1e1500 */
[C---:B0-----:R-:W-:Y:S02]  /*15420*/  IMAD.WIDE R2, R6.reuse, 0x2, R22 ;  /* 0x0000000206027825 */ /* 0x041fe400078e0216 */
[----:B------:R-:W2:Y:S04]  /*15430*/  LDL.64 R22, [R1+0x928] ;  /* 0x0009280001167983 */ /* 0x000ea80000100a00 */
        /* <DEDUP_REMOVED lines=13> */
[----:B---3--:R-:W-:-:S02]  /*15510*/  IMAD.WIDE R2, R6, 0x2, R24 ;  /* 0x0000000206027825 */ /* 0x008fc400078e0218 */
[----:B------:R-:W3:Y:S04]  /*15520*/  LDL.64 R24, [R1+0x8d8] ;  /* 0x0008d80001187983 */ /* 0x000ee80000100a00 */
[----:B------:R0:W3:Y:S02]  /*15530*/  LDG.E.U16 R157, desc[UR60][R2.64] ;  /* 0x0000003c029d7981 */ /* 0x0000e4000c1e1500 */
[----:B0-----:R-:W-:-:S05]  /*15540*/  IMAD.WIDE R2, R6, 0x2, R46 ;  /* 0x0000000206027825 */ /* 0x001fca00078e022e */
        /* <DEDUP_REMOVED lines=9> */
[----:B--2---:R-:W-:-:S05]  /*155e0*/  IMAD.WIDE R2, R6, 0x2, R22 ;  /* 0x0000000206027825 */ /* 0x004fca00078e0216 */
[----:B------:R0:W2:Y:S02]  /*155f0*/  LDG.E.U16 R23, desc[UR60][R2.64] ;  /* 0x0000003c02177981 */ /* 0x0000a4000c1e1500 */
[----:B0-----:R-:W-:-:S05]  /*15600*/  IMAD.WIDE R2, R6, 0x2, R36 ;  /* 0x0000000206027825 */ /* 0x001fca00078e0224 */
[----:B------:R4:W2:Y:S02]  /*15610*/  LDG.E.U16 R22, desc[UR60][R2.64] ;  /* 0x0000003c02167981 */ /* 0x0008a4000c1e1500 */
[----:B----4-:R-:W-:-:S05]  /*15620*/  IMAD.WIDE R2, R6, 0x2, R20 ;  /* 0x0000000206027825 */ /* 0x010fca00078e0214 */
[----:B------:R0:W4:Y:S02]  /*15630*/  LDG.E.U16 R21, desc[UR60][R2.64] ;  /* 0x0000003c02157981 */ /* 0x000124000c1e1500 */
[----:B0-----:R-:W-:-:S05]  /*15640*/  IMAD.WIDE R2, R6, 0x2, R34 ;  /* 0x0000000206027825 */ /* 0x001fca00078e0222 */
        /* <DEDUP_REMOVED lines=13> */
[----:B---3--:R-:W-:-:S06]  /*15720*/  IMAD.WIDE R2, R6, 0x2, R24 ;  /* 0x0000000206027825 */ /* 0x008fcc00078e0218 */
[----:B------:R0:W3:Y:S01]  /*15730*/  LDG.E.U16 R2, desc[UR60][R2.64] ;  /* 0x0000003c02027981 */ /* 0x0000e2000c1e1500 */
[----:B------:R-:W-:Y:S06]  /*15740*/  BAR.SYNC.DEFER_BLOCKING 0x0 ;  /* 0x0000000000007b1d */ /* 0x000fec0000010000 */
[----:B------:R1:W-:Y:S01]  /*15750*/  STL [R1+0x11ec], R6 ;  /* 0x0011ec0601007387 */ /* 0x0003e20000100800 */
[----:B0-----:R-:W-:Y:S01]  /*15760*/  MOV R3, 0x400 ;  /* 0x0000040000037802 */ /* 0x001fe20000000f00 */
[----:B------:R-:W-:Y:S01]  /*15770*/  UIADD3.64 UR8, UR4, 0x100, URZ ;  /* 0x0000010004087897 */ /* 0x000fe2000fffe03f */
[----:B------:R-:W-:-:S02]  /*15780*/  R2UR UR18, R192 ;  /* 0x00000000c01272ca */ /* 0x000fc400000e0000 */
[----:B------:R-:W-:Y:S01]  /*15790*/  R2UR UR19, R193 ;  /* 0x00000000c11372ca */ /* 0x000fe200000e0000 */
[----:B------:R-:W-:Y:S01]  /*157a0*/  UIADD3.64 UR16, UR4, 0x480, URZ ;  /* 0x0000048004107897 */ /* 0x000fe2000fffe03f */
[----:B------:R-:W-:Y:S02]  /*157b0*/  R2UR UR22, R178 ;  /* 0x00000000b21672ca */ /* 0x000fe400000e0000 */
[----:B------:R-:W-:Y:S01]  /*157c0*/  R2UR UR23, R179 ;  /* 0x00000000b31772ca */ /* 0x000fe200000e0000 */
[----:B-1----:R-:W0:Y:S01]  /*157d0*/  S2R R6, SR_CgaCtaId ;  /* 0x0000000000067919 */ /* 0x002e220000008800 */
[----:B------:R-:W-:Y:S01]  /*157e0*/  UIADD3.64 UR20, UR4, 0x500, URZ ;  /* 0x0000050004147897 */ /* 0x000fe2000fffe03f */
[----:B------:R-:W-:Y:S02]  /*157f0*/  R2UR UR26, R190 ;  /* 0x00000000be1a72ca */ /* 0x000fe400000e0000 */
[----:B------:R-:W-:Y:S01]  /*15800*/  R2UR UR27, R191 ;  /* 0x00000000bf1b72ca */ /* 0x000fe200000e0000 */
[----:B------:R-:W-:Y:S01]  /*15810*/  UIADD3.64 UR24, UR4, 0x580, URZ ;  /* 0x0000058004187897 */ /* 0x000fe2000fffe03f */
        /* <DEDUP_REMOVED lines=45> */
[----:B--2---:R-:W-:Y:S04]  /*15af0*/  STS.U16 [R12+0x21680], R23 ;  /* 0x021680170c007388 */ /* 0x004fe80000000400 */
        /* <DEDUP_REMOVED lines=14> */
[----:B------:R4:W-:Y:S04]  /*15be0*/  STS.U16 [R10+0x20780], R8 ;  /* 0x020780080a007388 */ /* 0x0009e80000000400 */
[----:B------:R4:W-:Y:S04]  /*15bf0*/  STS.U16 [R10+0x21780], R4 ;  /* 0x021780040a007388 */ /* 0x0009e80000000400 */
[----:B------:R-:W-:Y:S04]  /*15c00*/  STS.U16 [R10+0x22780], R0 ;  /* 0x022780000a007388 */ /* 0x000fe80000000400 */
[----:B------:R-:W4:Y:S04]  /*15c10*/  LDL.64 R24, [R1+0xba8] ;  /* 0x000ba80001187983 */ /* 0x000f280000100a00 */
[----:B---3--:R3:W-:Y:S01]  /*15c20*/  STS.U16 [R10+0x23780], R2 ;  /* 0x023780020a007388 */ /* 0x0087e20000000400 */
[----:B------:R0:W-:Y:S06]  /*15c30*/  MEMBAR.ALL.CTA ;  /* 0x0000000000007992 */ /* 0x0001ec0000008000 */
[----:B0-----:R-:W0:Y:S01]  /*15c40*/  FENCE.VIEW.ASYNC.S ;  /* 0x00000000000073c6 */ /* 0x001e220000000000 */
[----:B------:R-:W-:-:S04]  /*15c50*/  LEA R3, R6, R3, 0x18 ;  /* 0x0000000306037211 */ /* 0x000fc800078ec0ff */
[----:B------:R-:W-:-:S04]  /*15c60*/  SHF.R.U32.HI R3, RZ, 0x4, R3 ;  /* 0x00000004ff037819 */ /* 0x000fc80000011603 */
[----:B------:R-:W-:Y:S01]  /*15c70*/  SGXT.U32 R3, R3, 0xe ;  /* 0x0000000e0303781a */ /* 0x000fe20000000000 */
[----:B0-----:R-:W-:Y:S03]  /*15c80*/  BAR.SYNC.DEFER_BLOCKING 0x0 ;  /* 0x0000000000007b1d */ /* 0x001fe60000010000 */
[----:B------:R-:W-:-:S03]  /*15c90*/  R2UR UR56, R3 ;  /* 0x00000000033872ca */ /* 0x000fc600000e0000 */
[----:B-1----:R-:W-:-:S10]  /*15ca0*/  WARPGROUP.ARRIVE ;  /* 0x00000000000079c5 */ /* 0x002fd40000000000 */
[----:B------:R-:W-:Y:S03]  /*15cb0*/  HGMMA.64x16x16.F32.BF16 R160, gdesc[UR56].tnspA, RZ, !UPT, gsb0 ;  /* 0x2020000038a079f0 */ /* 0x000fe6000c0018ff */
[----:B------:R-:W-:Y:S02]  /*15cc0*/  WARPGROUP.DEPBAR.LE gsb0, 0x0 ;  /* 0x00008000000079c5 */ /* 0x000fe40000010000 */
[----:B------:R-:W-:-:S06]  /*15cd0*/  WARPGROUP.ARRIVE ;  /* 0x00000000000079c5 */ /* 0x000fcc0000000000 */
[----:B------:R-:W-:Y:S03]  /*15ce0*/  HGMMA.64x16x16.F32.BF16 R160, gdesc[UR4].tnspA, R160, gsb0 ;  /* 0x2020000004a079f0 */ /* 0x000fe600080018a0 */
[----:B------:R-:W-:Y:S02]  /*15cf0*/  WARPGROUP.DEPBAR.LE gsb0, 0x0 ;  /* 0x00008000000079c5 */ /* 0x000fe40000010000 */
[----:B------:R-:W-:-:S06]  /*15d00*/  WARPGROUP.ARRIVE ;  /* 0x00000000000079c5 */ /* 0x000fcc0000000000 */
[----:B------:R-:W-:Y:S03]  /*15d10*/  HGMMA.64x16x16.F32.BF16 R160, gdesc[UR12].tnspA, R160, gsb0 ;  /* 0x202000000ca079f0 */ /* 0x000fe600080018a0 */
[----:B------:R-:W-:Y:S02]  /*15d20*/  WARPGROUP.DEPBAR.LE gsb0, 0x0 ;  /* 0x00008000000079c5 */ /* 0x000fe40000010000 */
[----:B------:R-:W-:-:S06]  /*15d30*/  WARPGROUP.ARRIVE ;  /* 0x00000000000079c5 */ /* 0x000fcc0000000000 */
[----:B------:R-:W-:Y:S01]  /*15d40*/  HGMMA.64x16x16.F32.BF16 R160, gdesc[UR8].tnspA, R160, gsb0 ;  /* 0x2020000008a079f0 */ /* 0x000fe200080018a0 */
[----:B------:R-:W-:Y:S02]  /*15d50*/  R2UR UR14, R194 ;  /* 0x00000000c20e72ca */ /* 0x000fe400000e0000 */
[----:B------:R-:W-:Y:S01]  /*15d60*/  R2UR UR15, R195 ;  /* 0x00000000c30f72ca */ /* 0x000fe200000e0000 */
[----:B------:R-:W-:Y:S02]  /*15d70*/  WARPGROUP.DEPBAR.LE gsb0, 0x0 ;  /* 0x00008000000079c5 */ /* 0x000fe40000010000 */
[----:B------:R-:W-:-:S06]  /*15d80*/  WARPGROUP.ARRIVE ;  /* 0x00000000000079c5 */ /* 0x000fcc0000000000 */
[----:B------:R-:W-:Y:S04]  /*15d90*/  HGMMA.64x16x16.F32.BF16 R160, gdesc[UR40].tnspA, R160, gsb0 ;  /* 0x2020000028a079f0 */ /* 0x000fe800080018a0 */
[----:B--2---:R-:W-:Y:S02]  /*15da0*/  MOV R9, UR15 ;  /* 0x0000000f00097c02 */ /* 0x004fe40008000f00 */
[----:B----4-:R-:W-:Y:S02]  /*15db0*/  MOV R8, UR14 ;  /* 0x0000000e00087c02 */ /* 0x010fe40008000f00 */
[----:B------:R-:W-:Y:S02]  /*15dc0*/  R2UR UR14, R202 ;  /* 0x00000000ca0e72ca */ /* 0x000fe400000e0000 */
[----:B------:R-:W-:Y:S01]  /*15dd0*/  R2UR UR15, R203 ;  /* 0x00000000cb0f72ca */ /* 0x000fe200000e0000 */
[----:B------:R-:W-:Y:S01]  /*15de0*/  UIADD3.64 UR12, UR4, 0x200, URZ ;  /* 0x00000200040c7897 */ /* 0x000fe2000fffe03f */
[----:B------:R-:W-:-:S02]  /*15df0*/  R2UR UR10, R196 ;  /* 0x00000000c40a72ca */ /* 0x000fc400000e0000 */
[----:B------:R-:W-:Y:S01]  /*15e00*/  R2UR UR11, R197 ;  /* 0x00000000c50b72ca */ /* 0x000fe200000e0000 */
[----:B------:R-:W-:Y:S02]  /*15e10*/  WARPGROUP.DEPBAR.LE gsb0, 0x0 ;  /* 0x00008000000079c5 */ /* 0x000fe40000010000 */
[----:B------:R-:W-:-:S06]  /*15e20*/  WARPGROUP.ARRIVE ;  /* 0x00000000000079c5 */ /* 0x000fcc0000000000 */
[----:B------:R-:W-:Y:S04]  /*15e30*/  HGMMA.64x16x16.F32.BF16 R160, gdesc[UR12].tnspA, R160, gsb0 ;  /* 0x202000000ca079f0 */ /* 0x000fe800080018a0 */
[----:B------:R-:W-:Y:S02]  /*15e40*/  MOV R4, UR11 ;  /* 0x0000000b00047c02 */ /* 0x000fe40008000f00 */
[----:B------:R-:W-:Y:S02]  /*15e50*/  MOV R3, UR10 ;  /* 0x0000000a00037c02 */ /* 0x000fe40008000f00 */
[----:B------:R-:W-:Y:S02]  /*15e60*/  R2UR UR10, R200 ;  /* 0x00000000c80a72ca */ /* 0x000fe400000e0000 */
[----:B------:R-:W-:Y:S01]  /*15e70*/  R2UR UR11, R201 ;  /* 0x00000000c90b72ca */ /* 0x000fe200000e0000 */
[----:B------:R-:W-:Y:S01]  /*15e80*/  UIADD3.64 UR8, UR4, 0x280, URZ ;  /* 0x0000028004087897 */ /* 0x000fe2000fffe03f */
[----:B------:R-:W-:-:S02]  /*15e90*/  WARPGROUP.DEPBAR.LE gsb0, 0x0 ;  /* 0x00008000000079c5 */ /* 0x000fc40000010000 */
[----:B------:R-:W-:-:S09]  /*15ea0*/  WARPGROUP.ARRIVE ;  /* 0x00000000000079c5 */ /* 0x000fd20000000000 */
[----:B------:R-:W-:Y:S01]  /*15eb0*/  HGMMA.64x16x16.F32.BF16 R160, gdesc[UR8].tnspA, R160, gsb0 ;  /* 0x2020000008a079f0 */ /* 0x000fe200080018a0 */
[----:B---3--:R-:W-:Y:S02]  /*15ec0*/  MOV R2, UR59 ;  /* 0x0000003b00027c02 */ /* 0x008fe40008000f00 */
[----:B------:R-:W-:Y:S02]  /*15ed0*/  MOV R0, UR58 ;  /* 0x0000003a00007c02 */ /* 0x000fe40008000f00 */
[----:B------:R-:W-:Y:S02]  /*15ee0*/  R2UR UR58, R198 ;  /* 0x00000000c63a72ca */ /* 0x000fe400000e0000 */
[----:B------:R-:W-:Y:S01]  /*15ef0*/  R2UR UR59, R199 ;  /* 0x00000000c73b72ca */ /* 0x000fe200000e0000 */
[----:B------:R-:W-:Y:S01]  /*15f00*/  UIADD3.64 UR56, UR4, 0x300, URZ ;  /* 0x0000030004387897 */ /* 0x000fe2000fffe03f */
[----:B------:R-:W-:Y:S02]  /*15f10*/  WARPGROUP.DEPBAR.LE gsb0, 0x0 ;  /* 0x00008000000079c5 */ /* 0x000fe40000010000 */
[----:B------:R-:W-:-:S09]  /*15f20*/  WARPGROUP.ARRIVE ;  /* 0x00000000000079c5 */ /* 0x000fd20000000000 */
[----:B------:R-:W-:Y:S01]  /*15f30*/  HGMMA.64x16x16.F32.BF16 R160, gdesc[UR56].tnspA, R160, gsb0 ;  /* 0x2020000038a079f0 */ /* 0x000fe200080018a0 */
        /* <DEDUP_REMOVED lines=11> */
[----:B------:R-:W-:Y:S03]  /*15ff0*/  HGMMA.64x16x16.F32.BF16 R160, gdesc[UR12].tnspA, R160, gsb0 ;  /* 0x202000000ca079f0 */ /* 0x000fe600080018a0 */
        /* <DEDUP_REMOVED lines=11> */
[----:B------:R-:W-:Y:S01]  /*160b0*/  UIADD3.64 UR28, UR4, 0x600, URZ ;  /* 0x00000600041c7897 */ /* 0x000fe2000fffe03f */
[----:B------:R-:W-:Y:S04]  /*160c0*/  STL [R1+0x11f0], R17 ;  /* 0x0011f01101007387 */ /* 0x000fe80000100800 */
[----:B------:R-:W-:Y:S01]  /*160d0*/  STL [R1+0x11f4], R16 ;  /* 0x0011f41001007387 */ /* 0x000fe20000100800 */
[----:B------:R-:W-:-:S02]  /*160e0*/  WARPGROUP.DEPBAR.LE gsb0, 0x0 ;  /* 0x00008000000079c5 */ /* 0x000fc40000010000 */
[----:B------:R-:W-:-:S06]  /*160f0*/  WARPGROUP.ARRIVE ;  /* 0x00000000000079c5 */ /* 0x000fcc0000000000 */
[----:B------:R-:W-:Y:S01]  /*16100*/  HGMMA.64x16x16.F32.BF16 R160, gdesc[UR28].tnspA, R160, gsb0 ;  /* 0x202000001ca079f0 */ /* 0x000fe200080018a0 */
[----:B------:R-:W-:Y:S04]  /*16110*/  STL [R1+0x11f8], R15 ;  /* 0x0011f80f01007387 */ /* 0x000fe80000100800 */
[----:B------:R-:W-:Y:S04]  /*16120*/  STL [R1+0x11fc], R14 ;  /* 0x0011fc0e01007387 */ /* 0x000fe80000100800 */
[----:B------:R-:W-:Y:S04]  /*16130*/  STL [R1+0x1200], R13 ;  /* 0x0012000d01007387 */ /* 0x000fe80000100800 */
[----:B------:R-:W-:Y:S04]  /*16140*/  STL [R1+0x1204], R12 ;  /* 0x0012040c01007387 */ /* 0x000fe80000100800 */
[----:B------:R-:W-:Y:S04]  /*16150*/  STL [R1+0x1208], R11 ;  /* 0x0012080b01007387 */ /* 0x000fe80000100800 */
[----:B------:R0:W-:Y:S01]  /*16160*/  STL [R1+0x120c], R10 ;  /* 0x00120c0a01007387 */ /* 0x0001e20000100800 */
[----:B------:R-:W-:-:S02]  /*16170*/  R2UR UR34, R186 ;  /* 0x00000000ba2272ca */ /* 0x000fc400000e0000 */
[----:B------:R-:W-:Y:S01]  /*16180*/  R2UR UR35, R187 ;  /* 0x00000000bb2372ca */ /* 0x000fe200000e0000 */
[----:B------:R-:W-:Y:S01]  /*16190*/  UIADD3.64 UR32, UR4, 0x680, URZ ;  /* 0x0000068004207897 */ /* 0x000fe2000fffe03f */
[----:B------:R-:W-:Y:S02]  /*161a0*/  R2UR UR38, R184 ;  /* 0x00000000b82672ca */ /* 0x000fe400000e0000 */
[----:B------:R-:W-:Y:S01]  /*161b0*/  R2UR UR39, R185 ;  /* 0x00000000b92772ca */ /* 0x000fe200000e0000 */
[----:B------:R-:W-:Y:S01]  /*161c0*/  UIADD3.64 UR36, UR4, 0x700, URZ ;  /* 0x0000070004247897 */ /* 0x000fe2000fffe03f */
[----:B------:R-:W-:Y:S01]  /*161d0*/  R2UR UR42, R182 ;  /* 0x00000000b62a72ca */ /* 0x000fe200000e0000 */
[----:B0-----:R-:W2:Y:S01]  /*161e0*/  LDL.64 R10, [R1+0xba0] ;  /* 0x000ba000010a7983 */ /* 0x001ea20000100a00 */
[----:B------:R-:W-:Y:S01]  /*161f0*/  R2UR UR43, R183 ;  /* 0x00000000b72b72ca */ /* 0x000fe200000e0000 */
[----:B------:R-:W-:Y:S01]  /*16200*/  UIADD3.64 UR40, UR4, 0xf80, URZ ;  /* 0x00000f8004287897 */ /* 0x000fe2000fffe03f */
[----:B------:R-:W-:Y:S01]  /*16210*/  R2UR UR46, R180 ;  /* 0x00000000b42e72ca */ /* 0x000fe200000e0000 */
[----:B------:R-:W-:Y:S01]  /*16220*/  UIADD3.64 UR44, UR4, 0x1000, URZ ;  /* 0x00001000042c7897 */ /* 0x000fe2000fffe03f */
[----:B------:R-:W-:Y:S01]  /*16230*/  R2UR UR47, R181 ;  /* 0x00000000b52f72ca */ /* 0x000fe200000e0000 */
[----:B------:R-:W-:Y:S01]  /*16240*/  UIADD3.64 UR48, UR4, 0x1080, URZ ;  /* 0x0000108004307897 */ /* 0x000fe2000fffe03f */
[----:B------:R-:W-:Y:S01]  /*16250*/  R2UR UR50, R24 ;  /* 0x00000000183272ca */ /* 0x000fe200000e0000 */
[----:B------:R-:W-:Y:S01]  /*16260*/  UIADD3.64 UR52, UR4, 0x1100, URZ ;  /* 0x0000110004347897 */ /* 0x000fe2000fffe03f */
[----:B------:R-:W-:Y:S01]  /*16270*/  R2UR UR51, R25 ;  /* 0x00000000193372ca */ /* 0x000fe200000e0000 */
[----:B------:R-:W3:Y:S01]  /*16280*/  LDL.64 R26, [R1+0xb90] ;  /* 0x000b9000011a7983 */ /* 0x000ee20000100a00 */
[----:B------:R-:W-:-:S02]  /*16290*/  R2UR UR11, R107 ;  /* 0x000000006b0b72ca */ /* 0x000fc400000e0000 */
[----:B------:R-:W-:Y:S01]  /*162a0*/  R2UR UR10, R108 ;  /* 0x000000006c0a72ca */ /* 0x000fe200000e0000 */
[----:B------:R-:W4:Y:S01]  /*162b0*/  LDL.64 R8, [R1+0xb88] ;  /* 0x000b880001087983 */ /* 0x000f220000100a00 */
[----:B------:R-:W-:Y:S02]  /*162c0*/  R2UR UR9, R109 ;  /* 0x000000006d0972ca */ /* 0x000fe400000e0000 */
[----:B------:R-:W-:Y:S01]  /*162d0*/  R2UR UR8, R110 ;  /* 0x000000006e0872ca */ /* 0x000fe200000e0000 */
[----:B------:R-:W4:Y:S01]  /*162e0*/  LDL.64 R28, [R1+0xb78] ;  /* 0x000b7800011c7983 */ /* 0x000f220000100a00 */
[----:B------:R-:W-:Y:S02]  /*162f0*/  WARPGROUP.DEPBAR.LE gsb0, 0x0 ;  /* 0x00008000000079c5 */ /* 0x000fe40000010000 */
[----:B------:R-:W-:Y:S01]  /*16300*/  WARPGROUP.ARRIVE ;  /* 0x00000000000079c5 */ /* 0x000fe20000000000 */
[----:B------:R-:W-:Y:S01]  /*16310*/  R2UR UR15, R111 ;  /* 0x000000006f0f72ca */ /* 0x000fe200000e0000 */
[----:B------:R-:W4:Y:S04]  /*16320*/  LDL.64 R14, [R1+0xb70] ;  /* 0x000b7000010e7983 */ /* 0x000f280000100a00 */
[----:B------:R-:W-:Y:S01]  /*16330*/  HGMMA.64x16x16.F32.BF16 R160, gdesc[UR32].tnspA, R160, gsb0 ;  /* 0x2020000020a079f0 */ /* 0x000fe200080018a0 */
[----:B------:R-:W-:Y:S01]  /*16340*/  R2UR UR14, R112 ;  /* 0x00000000700e72ca */ /* 0x000fe200000e0000 */
[----:B------:R-:W4:Y:S01]  /*16350*/  LDL.64 R12, [R1+0xb68] ;  /* 0x000b6800010c7983 */ /* 0x000f220000100a00 */
[----:B------:R-:W-:-:S02]  /*16360*/  R2UR UR13, R113 ;  /* 0x00000000710d72ca */ /* 0x000fc400000e0000 */
[----:B------:R-:W-:Y:S01]  /*16370*/  R2UR UR12, R114 ;  /* 0x00000000720c72ca */ /* 0x000fe200000e0000 */
[----:B------:R-:W4:Y:S01]  /*16380*/  LDL.64 R24, [R1+0xb60] ;  /* 0x000b600001187983 */ /* 0x000f220000100a00 */
[----:B------:R-:W-:Y:S02]  /*16390*/  R2UR UR19, R115 ;  /* 0x00000000731372ca */ /* 0x000fe400000e0000 */
[----:B------:R-:W-:Y:S01]  /*163a0*/  R2UR UR18, R116 ;  /* 0x00000000741272ca */ /* 0x000fe200000e0000 */
[----:B------:R-:W4:Y:S01]  /*163b0*/  LDL.64 R16, [R1+0xb58] ;  /* 0x000b580001107983 */ /* 0x000f220000100a00 */
        /* <DEDUP_REMOVED lines=12> */
[----:B--2---:R-:W-:Y:S02]  /*16480*/  R2UR UR54, R10 ;  /* 0x000000000a3672ca */ /* 0x004fe400000e0000 */
[----:B------:R-:W-:Y:S02]  /*16490*/  R2UR UR55, R11 ;  /* 0x000000000b3772ca */ /* 0x000fe400000e0000 */
[----:B------:R-:W-:Y:S01]  /*164a0*/  R2UR UR17, R117 ;  /* 0x00000000751172ca */ /* 0x000fe200000e0000 */
[----:B------:R-:W2:Y:S01]  /*164b0*/  LDL.64 R10, [R1+0xb80] ;  /* 0x000b8000010a7983 */ /* 0x000ea20000100a00 */
[----:B------:R-:W-:Y:S02]  /*164c0*/  WARPGROUP.DEPBAR.LE gsb0, 0x0 ;  /* 0x00008000000079c5 */ /* 0x000fe40000010000 */
[----:B------:R-:W-:-:S07]  /*164d0*/  WARPGROUP.ARRIVE ;  /* 0x00000000000079c5 */ /* 0x000fce0000000000 */
        /* <DEDUP_REMOVED lines=8> */
[----:B------:R-:W-:Y:S02]  /*16560*/  WARPGROUP.DEPBAR.LE gsb0, 0x0 ;  /* 0x00008000000079c5 */ /* 0x000fe40000010000 */
[----:B------:R-:W-:-:S09]  /*16570*/  WARPGROUP.ARRIVE ;  /* 0x00000000000079c5 */ /* 0x000fd20000000000 */
[----:B------:R-:W-:Y:S01]  /*16580*/  HGMMA.64x16x16.F32.BF16 R160, gdesc[UR16].tnspA, R160, gsb0 ;  /* 0x2020000010a079f0 */ /* 0x000fe200080018a0 */
[----:B------:R-:W-:Y:S02]  /*16590*/  R2UR UR23, R119 ;  /* 0x00000000771772ca */ /* 0x000fe400000e0000 */
[----:B------:R-:W-:Y:S02]  /*165a0*/  R2UR UR22, R120 ;  /* 0x00000000781672ca */ /* 0x000fe400000e0000 */
[----:B------:R-:W-:Y:S02]  /*165b0*/  R2UR UR21, R121 ;  /* 0x00000000791572ca */ /* 0x000fe400000e0000 */
[----:B------:R-:W-:Y:S01]  /*165c0*/  R2UR UR20, R122 ;  /* 0x000000007a1472ca */ /* 0x000fe200000e0000 */
[----:B------:R-:W-:Y:S02]  /*165d0*/  WARPGROUP.DEPBAR.LE gsb0, 0x0 ;  /* 0x00008000000079c5 */ /* 0x000fe40000010000 */
[----:B------:R-:W-:-:S10]  /*165e0*/  WARPGROUP.ARRIVE ;  /* 0x00000000000079c5 */ /* 0x000fd40000000000 */
        /* <DEDUP_REMOVED lines=30> */
[----:B------:R-:W3:Y:S01]  /*167d0*/  LDL.64 R2, [R1+0xb98] ;  /* 0x000b980001027983 */ /* 0x000ee20000100a00 */
[----:B------:R-:W-:Y:S02]  /*167e0*/  R2UR UR43, R139 ;  /* 0x000000008b2b72ca */ /* 0x000fe400000e0000 */
[----:B------:R-:W-:Y:S02]  /*167f0*/  R2UR UR42, R140 ;  /* 0x000000008c2a72ca */ /* 0x000fe400000e0000 */
[----:B------:R-:W-:Y:S02]  /*16800*/  R2UR UR41, R141 ;  /* 0x000000008d2972ca */ /* 0x000fe400000e0000 */
[----:B------:R-:W-:Y:S01]  /*16810*/  R2UR UR40, R142 ;  /* 0x000000008e2872ca */ /* 0x000fe200000e0000 */
[----:B------:R-:W-:-:S02]  /*16820*/  WARPGROUP.DEPBAR.LE gsb0, 0x0 ;  /* 0x00008000000079c5 */ /* 0x000fc40000010000 */
        /* <DEDUP_REMOVED lines=9> */
[----:B------:R-:W-:Y:S01]  /*168c0*/  MOV R230, UR61 ;  /* 0x0000003d00e67c02 */ /* 0x000fe20008000f00 */
[----:B------:R-:W-:Y:S01]  /*168d0*/  UMOV UR61, UR51 ;  /* 0x00000033003d7c82 */ /* 0x000fe20008000000 */
[----:B------:R-:W-:Y:S01]  /*168e0*/  MOV R229, UR60 ;  /* 0x0000003c00e57c02 */ /* 0x000fe20008000f00 */
[----:B------:R-:W-:Y:S01]  /*168f0*/  UMOV UR60, UR50 ;  /* 0x00000032003c7c82 */ /* 0x000fe20008000000 */
[----:B------:R-:W-:Y:S02]  /*16900*/  R2UR UR51, R147 ;  /* 0x00000000933372ca */ /* 0x000fe400000e0000 */
[----:B------:R-:W-:Y:S02]  /*16910*/  R2UR UR50, R148 ;  /* 0x00000000943272ca */ /* 0x000fe400000e0000 */
[----:B------:R-:W-:Y:S02]  /*16920*/  R2UR UR49, R149 ;  /* 0x00000000953172ca */ /* 0x000fe400000e0000 */
[----:B------:R-:W-:Y:S01]  /*16930*/  R2UR UR48, R150 ;  /* 0x00000000963072ca */ /* 0x000fe200000e0000 */
[----:B------:R-:W-:-:S02]  /*16940*/  WARPGROUP.DEPBAR.LE gsb0, 0x0 ;  /* 0x00008000000079c5 */ /* 0x000fc40000010000 */
[----:B------:R-:W-:-:S10]  /*16950*/  WARPGROUP.ARRIVE ;  /* 0x00000000000079c5 */ /* 0x000fd40000000000 */
[----:B------:R-:W-:Y:S01]  /*16960*/  HGMMA.64x16x16.F32.BF16 R160, gdesc[UR48].tnspA, R160, gsb0 ;  /* 0x2020000030a079f0 */ /* 0x000fe200080018a0 */
[----:B------:R-:W-:Y:S01]  /*16970*/  UMOV UR56, UR54 ;  /* 0x0000003600387c82 */ /* 0x000fe20008000000 */
        /* <DEDUP_REMOVED lines=9> */
[----:B------:R-:W-:Y:S02]  /*16a10*/  MOV R223, UR25 ;  /* 0x0000001900df7c02 */ /* 0x000fe40008000f00 */
[----:B------:R-:W-:Y:S01]  /*16a20*/  MOV R221, UR24 ;  /* 0x0000001800dd7c02 */ /* 0x000fe20008000f00 */
[----:B------:R-:W-:Y:S01]  /*16a30*/  UIADD3.64 UR24, UR4, 0x780, URZ ;  /* 0x0000078004187897 */ /* 0x000fe2000fffe03f */
[----:B------:R-:W-:Y:S01]  /*16a40*/  MOV R225, UR27 ;  /* 0x0000001b00e17c02 */ /* 0x000fe20008000f00 */
[----:B------:R-:W-:Y:S01]  /*16a50*/  UMOV UR27, UR59 ;  /* 0x0000003b001b7c82 */ /* 0x000fe20008000000 */
[----:B------:R-:W-:-:S05]  /*16a60*/  MOV R224, UR26 ;  /* 0x0000001a00e07c02 */ /* 0x000fca0008000f00 */
[----:B------:R-:W-:Y:S01]  /*16a70*/  UMOV UR26, UR58 ;  /* 0x0000003a001a7c82 */ /* 0x000fe20008000000 */
[----:B------:R-:W-:Y:S02]  /*16a80*/  WARPGROUP.DEPBAR.LE gsb0, 0x0 ;  /* 0x00008000000079c5 */ /* 0x000fe40000010000 */
[----:B------:R-:W-:-:S06]  /*16a90*/  WARPGROUP.ARRIVE ;  /* 0x00000000000079c5 */ /* 0x000fcc0000000000 */
[----:B------:R-:W-:Y:S01]  /*16aa0*/  HGMMA.64x16x16.F32.BF16 R152, gdesc[UR24].tnspA, RZ, !UPT, gsb0 ;  /* 0x20200000189879f0 */ /* 0x000fe2000c0018ff */
[----:B------:R-:W-:Y:S02]  /*16ab0*/  MOV R210, UR37 ;  /* 0x0000002500d27c02 */ /* 0x000fe40008000f00 */
[----:B------:R-:W-:Y:S02]  /*16ac0*/  MOV R168, UR36 ;  /* 0x0000002400a87c02 */ /* 0x000fe40008000f00 */
[----:B---3--:R-:W-:Y:S02]  /*16ad0*/  R2UR UR36, R2 ;  /* 0x00000000022472ca */ /* 0x008fe400000e0000 */
[----:B------:R-:W-:Y:S02]  /*16ae0*/  R2UR UR37, R3 ;  /* 0x00000000032572ca */ /* 0x000fe400000e0000 */
[----:B------:R-:W-:Y:S01]  /*16af0*/  MOV R212, UR39 ;  /* 0x0000002700d47c02 */ /* 0x000fe20008000f00 */
[----:B------:R-:W-:Y:S01]  /*16b00*/  UMOV UR39, UR7 ;  /* 0x0000000700277c82 */ /* 0x000fe20008000000 */
[----:B------:R-:W-:Y:S01]  /*16b10*/  MOV R211, UR38 ;  /* 0x0000002600d37c02 */ /* 0x000fe20008000f00 */
[----:B------:R-:W-:Y:S01]  /*16b20*/  UMOV UR38, UR6 ;  /* 0x0000000600267c82 */ /* 0x000fe20008000000 */
[----:B------:R-:W-:-:S02]  /*16b30*/  WARPGROUP.DEPBAR.LE gsb0, 0x0 ;  /* 0x00008000000079c5 */ /* 0x000fc40000010000 */
[----:B------:R-:W-:-:S06]  /*16b40*/  WARPGROUP.ARRIVE ;  /* 0x00000000000079c5 */ /* 0x000fcc0000000000 */
[----:B------:R-:W-:Y:S01]  /*16b50*/  HGMMA.64x16x16.F32.BF16 R152, gdesc[UR36].tnspA, R152, gsb0 ;  /* 0x20200000249879f0 */ /* 0x000fe20008001898 */
[----:B------:R-:W-:Y:S02]  /*16b60*/  MOV R4, UR51 ;  /* 0x0000003300047c02 */ /* 0x000fe40008000f00 */
[----:B------:R-:W-:Y:S02]  /*16b70*/  MOV R3, UR50 ;  /* 0x0000003200037c02 */ /* 0x000fe40008000f00 */
[----:B------:R-:W-:Y:S02]  /*16b80*/  MOV R2, UR49 ;  /* 0x0000003100027c02 */ /* 0x000fe40008000f00 */
[----:B------:R-:W-:Y:S02]  /*16b90*/  MOV R0, UR48 ;  /* 0x0000003000007c02 */ /* 0x000fe40008000f00 */
[----:B------:R-:W-:Y:S02]  /*16ba0*/  R2UR UR48, R26 ;  /* 0x000000001a3072ca */ /* 0x000fe400000e0000 */
[----:B------:R-:W-:-:S02]  /*16bb0*/  R2UR UR49, R27 ;  /* 0x000000001b3172ca */ /* 0x000fc400000e0000 */
[----:B------:R-:W-:Y:S02]  /*16bc0*/  R2UR UR50, R208 ;  /* 0x00000000d03272ca */ /* 0x000fe400000e0000 */
[----:B------:R-:W-:Y:S01]  /*16bd0*/  R2UR UR51, R209 ;  /* 0x00000000d13372ca */ /* 0x000fe200000e0000 */
[----:B------:R-:W-:Y:S02]  /*16be0*/  WARPGROUP.DEPBAR.LE gsb0, 0x0 ;  /* 0x00008000000079c5 */ /* 0x000fe40000010000 */
[----:B------:R-:W-:-:S10]  /*16bf0*/  WARPGROUP.ARRIVE ;  /* 0x00000000000079c5 */ /* 0x000fd40000000000 */
[----:B------:R-:W-:Y:S01]  /*16c00*/  HGMMA.64x16x16.F32.BF16 R152, gdesc[UR48].tnspA, R152, gsb0 ;  /* 0x20200000309879f0 */ /* 0x000fe20008001898 */
[----:B------:R-:W-:Y:S02]  /*16c10*/  MOV R216, UR35 ;  /* 0x0000002300d87c02 */ /* 0x000fe40008000f00 */
[----:B------:R-:W-:Y:S02]  /*16c20*/  MOV R215, UR34 ;  /* 0x0000002200d77c02 */ /* 0x000fe40008000f00 */
[----:B------:R-:W-:Y:S02]  /*16c30*/  MOV R214, UR33 ;  /* 0x0000002100d67c02 */ /* 0x000fe40008000f00 */
[----:B------:R-:W-:Y:S02]  /*16c40*/  MOV R213, UR32 ;  /* 0x0000002000d57c02 */ /* 0x000fe40008000f00 */
[----:B----4-:R-:W-:Y:S02]  /*16c50*/  R2UR UR32, R8 ;  /* 0x00000000082072ca */ /* 0x010fe400000e0000 */
        /* <DEDUP_REMOVED lines=10> */
[----:B--2---:R-:W-:Y:S02]  /*16d00*/  R2UR UR44, R10 ;  /* 0x000000000a2c72ca */ /* 0x004fe400000e0000 */
[----:B------:R-:W-:-:S02]  /*16d10*/  R2UR UR45, R11 ;  /* 0x000000000b2d72ca */ /* 0x000fc400000e0000 */
[----:B------:R-:W-:Y:S01]  /*16d20*/  R2UR UR46, R204 ;  /* 0x00000000cc2e72ca */ /* 0x000fe200000e0000 */
[----:B------:R-:W2:Y:S01]  /*16d30*/  LDL.64 R10, [R1+0xb50] ;  /* 0x000b5000010a7983 */ /* 0x000ea20000100a00 */
        /* <DEDUP_REMOVED lines=11> */
[----:B------:R-:W-:Y:S02]  /*16df0*/  MOV R218, UR29 ;  /* 0x0000001d00da7c02 */ /* 0x000fe40008000f00 */
[----:B------:R-:W-:Y:S02]  /*16e00*/  MOV R217, UR28 ;  /* 0x0000001c00d97c02 */ /* 0x000fe40008000f00 */
[----:B------:R-:W-:Y:S02]  /*16e10*/  R2UR UR28, R14 ;  /* 0x000000000e1c72ca */ /* 0x000fe400000e0000 */
[----:B------:R-:W-:Y:S02]  /*16e20*/  R2UR UR29, R15 ;  /* 0x000000000f1d72ca */ /* 0x000fe400000e0000 */
[----:B------:R-:W3:Y:S01]  /*16e30*/  LDL.64 R14, [R1+0xb48] ;  /* 0x000b4800010e7983 */ /* 0x000ee20000100a00 */
[----:B------:R-:W-:-:S02]  /*16e40*/  MOV R220, UR31 ;  /* 0x0000001f00dc7c02 */ /* 0x000fc40008000f00 */
[----:B------:R-:W-:Y:S02]  /*16e50*/  MOV R219, UR30 ;  /* 0x0000001e00db7c02 */ /* 0x000fe40008000f00 */
        /* <DEDUP_REMOVED lines=9> */
[----:B------:R-:W4:Y:S01]  /*16ef0*/  LDL.64 R12, [R1+0xb40] ;  /* 0x000b4000010c7983 */ /* 0x000f220000100a00 */
[----:B------:R-:W-:-:S02]  /*16f00*/  MOV R23, UR43 ;  /* 0x0000002b00177c02 */ /* 0x000fc40008000f00 */
[----:B------:R-:W-:Y:S02]  /*16f10*/  MOV R22, UR42 ;  /* 0x0000002a00167c02 */ /* 0x000fe40008000f00 */
[----:B------:R-:W-:Y:S02]  /*16f20*/  R2UR UR42, R198 ;  /* 0x00000000c62a72ca */ /* 0x000fe400000e0000 */
[----:B------:R-:W-:Y:S01]  /*16f30*/  R2UR UR43, R199 ;  /* 0x00000000c72b72ca */ /* 0x000fe200000e0000 */
[----:B------:R-:W-:Y:S02]  /*16f40*/  WARPGROUP.DEPBAR.LE gsb0, 0x0 ;  /* 0x00008000000079c5 */ /* 0x000fe40000010000 */
[----:B------:R-:W-:-:S10]  /*16f50*/  WARPGROUP.ARRIVE ;  /* 0x00000000000079c5 */ /* 0x000fd40000000000 */
[----:B------:R-:W-:Y:S01]  /*16f60*/  HGMMA.64x16x16.F32.BF16 R152, gdesc[UR40].tnspA, R152, gsb0 ;  /* 0x20200000289879f0 */ /* 0x000fe20008001898 */
[----:B------:R-:W-:Y:S04]  /*16f70*/  STL [R1+0x1214], R208 ;  /* 0x001214d001007387 */ /* 0x000fe80000100800 */
[----:B------:R-:W-:Y:S04]  /*16f80*/  STL [R1+0x1210], R209 ;  /* 0x001210d101007387 */ /* 0x000fe80000100800 */
[----:B------:R-:W-:Y:S04]  /*16f90*/  STL [R1+0x121c], R206 ;  /* 0x00121cce01007387 */ /* 0x000fe80000100800 */
[----:B------:R-:W-:Y:S04]  /*16fa0*/  STL [R1+0x1218], R207 ;  /* 0x001218cf01007387 */ /* 0x000fe80000100800 */
[----:B------:R-:W4:Y:S01]  /*16fb0*/  LDL.64 R34, [R1+0xb38] ;  /* 0x000b380001227983 */ /* 0x000f220000100a00 */
[----:B------:R-:W-:-:S02]  /*16fc0*/  R2UR UR36, R24 ;  /* 0x00000000182472ca */ /* 0x000fc400000e0000 */
[----:B------:R-:W-:Y:S01]  /*16fd0*/  R2UR UR37, R25 ;  /* 0x00000000192572ca */ /* 0x000fe200000e0000 */
[----:B------:R-:W4:Y:S01]  /*16fe0*/  LDL.64 R32, [R1+0xb30] ;  /* 0x000b300001207983 */ /* 0x000f220000100a00 */
        /* <DEDUP_REMOVED lines=9> */
[----:B------:R-:W-:Y:S01]  /*17080*/  STL [R1+0x1224], R204 ;  /* 0x001224cc01007387 */ /* 0x000fe20000100800 */
[----:B------:R-:W-:Y:S02]  /*17090*/  MOV R29, UR5 ;  /* 0x00000005001d7c02 */ /* 0x000fe40008000f00 */
[----:B------:R-:W-:Y:S01]  /*170a0*/  MOV R28, UR4 ;  /* 0x00000004001c7c02 */ /* 0x000fe20008000f00 */
[----:B------:R-:W-:-:S02]  /*170b0*/  WARPGROUP.DEPBAR.LE gsb0, 0x0 ;  /* 0x00008000000079c5 */ /* 0x000fc40000010000 */
[----:B------:R-:W-:-:S06]  /*170c0*/  WARPGROUP.ARRIVE ;  /* 0x00000000000079c5 */ /* 0x000fcc0000000000 */
[----:B------:R-:W-:Y:S01]  /*170d0*/  HGMMA.64x16x16.F32.BF16 R152, gdesc[UR32].tnspA, R152, gsb0 ;  /* 0x20200000209879f0 */ /* 0x000fe20008001898 */
[----:B------:R-:W-:Y:S01]  /*170e0*/  STL [R1+0x1220], R205 ;  /* 0x001220cd01007387 */ /* 0x000fe20000100800 */
[----:B--2---:R-:W-:Y:S02]  /*170f0*/  R2UR UR4, R10 ;  /* 0x000000000a0472ca */ /* 0x004fe400000e0000 */
[----:B------:R-:W-:Y:S02]  /*17100*/  R2UR UR5, R11 ;  /* 0x000000000b0572ca */ /* 0x000fe400000e0000 */
[----:B------:R-:W2:Y:S01]  /*17110*/  LDL.64 R10, [R1+0xb28] ;  /* 0x000b2800010a7983 */ /* 0x000ea20000100a00 */
[----:B------:R-:W-:Y:S02]  /*17120*/  MOV R31, UR7 ;  /* 0x00000007001f7c02 */ /* 0x000fe40008000f00 */
[----:B------:R-:W-:Y:S02]  /*17130*/  MOV R30, UR6 ;  /* 0x00000006001e7c02 */ /* 0x000fe40008000f00 */
[----:B------:R-:W-:-:S02]  /*17140*/  R2UR UR6, R192 ;  /* 0x00000000c00672ca */ /* 0x000fc400000e0000 */
[----:B------:R-:W-:Y:S01]  /*17150*/  R2UR UR7, R193 ;  /* 0x00000000c10772ca */ /* 0x000fe200000e0000 */
[----:B------:R-:W-:Y:S02]  /*17160*/  WARPGROUP.DEPBAR.LE gsb0, 0x0 ;  /* 0x00008000000079c5 */ /* 0x000fe40000010000 */
[----:B------:R-:W-:-:S10]  /*17170*/  WARPGROUP.ARRIVE ;  /* 0x00000000000079c5 */ /* 0x000fd40000000000 */
[----:B------:R-:W-:Y:S01]  /*17180*/  HGMMA.64x16x16.F32.BF16 R152, gdesc[UR4].tnspA, R152, gsb0 ;  /* 0x20200000049879f0 */ /* 0x000fe20008001898 */
[----:B------:R-:W-:Y:S04]  /*17190*/  STL [R1+0x122c], R202 ;  /* 0x00122cca01007387 */ /* 0x000fe80000100800 */
[----:B------:R-:W-:Y:S04]  /*171a0*/  STL [R1+0x1228], R203 ;  /* 0x001228cb01007387 */ /* 0x000fe80000100800 */
[----:B------:R-:W2:Y:S01]  /*171b0*/  LDL.64 R24, [R1+0xb20] ;  /* 0x000b200001187983 */ /* 0x000ea20000100a00 */
[----:B---3--:R-:W-:-:S02]  /*171c0*/  R2UR UR24, R14 ;  /* 0x000000000e1872ca */ /* 0x008fc400000e0000 */
[----:B------:R-:W-:Y:S02]  /*171d0*/  R2UR UR25, R15 ;  /* 0x000000000f1972ca */ /* 0x000fe400000e0000 */
[----:B------:R-:W-:Y:S02]  /*171e0*/  R2UR UR26, R178 ;  /* 0x00000000b21a72ca */ /* 0x000fe400000e0000 */
[----:B------:R-:W-:Y:S01]  /*171f0*/  R2UR UR27, R179 ;  /* 0x00000000b31b72ca */ /* 0x000fe200000e0000 */
[----:B------:R-:W-:Y:S02]  /*17200*/  WARPGROUP.DEPBAR.LE gsb0, 0x0 ;  /* 0x00008000000079c5 */ /* 0x000fe40000010000 */
[----:B------:R-:W-:-:S10]  /*17210*/  WARPGROUP.ARRIVE ;  /* 0x00000000000079c5 */ /* 0x000fd40000000000 */
[----:B------:R-:W-:Y:S01]  /*17220*/  HGMMA.64x16x16.F32.BF16 R152, gdesc[UR24].tnspA, R152, gsb0 ;  /* 0x20200000189879f0 */ /* 0x000fe20008001898 */
[----:B------:R-:W-:Y:S04]  /*17230*/  STL [R1+0x1234], R200 ;  /* 0x001234c801007387 */ /* 0x000fe80000100800 */
[----:B------:R-:W-:Y:S04]  /*17240*/  STL [R1+0x1230], R201 ;  /* 0x001230c901007387 */ /* 0x000fe80000100800 */
[----:B------:R-:W3:Y:S01]  /*17250*/  LDL.64 R16, [R1+0xb18] ;  /* 0x000b180001107983 */ /* 0x000ee20000100a00 */
[----:B----4-:R-:W-:-:S02]  /*17260*/  R2UR UR28, R12 ;  /* 0x000000000c1c72ca */ /* 0x010fc400000e0000 */
[----:B------:R-:W-:Y:S01]  /*17270*/  R2UR UR29, R13 ;  /* 0x000000000d1d72ca */ /* 0x000fe200000e0000 */
[----:B------:R-:W4:Y:S01]  /*17280*/  LDL.64 R14, [R1+0xb10] ;  /* 0x000b1000010e7983 */ /* 0x000f220000100a00 */
[----:B------:R-:W-:Y:S02]  /*17290*/  R2UR UR30, R190 ;  /* 0x00000000be1e72ca */ /* 0x000fe400000e0000 */
[----:B------:R-:W-:Y:S01]  /*172a0*/  R2UR UR31, R191 ;  /* 0x00000000bf1f72ca */ /* 0x000fe200000e0000 */
[----:B------:R-:W4:Y:S01]  /*172b0*/  LDL.64 R12, [R1+0xb08] ;  /* 0x000b0800010c7983 */ /* 0x000f220000100a00 */
        /* <DEDUP_REMOVED lines=15> */
[----:B------:R-:W-:Y:S02]  /*173b0*/  WARPGROUP.DEPBAR.LE gsb0, 0x0 ;  /* 0x00008000000079c5 */ /* 0x000fe40000010000 */
[----:B------:R-:W-:-:S09]  /*173c0*/  WARPGROUP.ARRIVE ;  /* 0x00000000000079c5 */ /* 0x000fd20000000000 */
[----:B------:R-:W-:Y:S01]  /*173d0*/  HGMMA.64x16x16.F32.BF16 R152, gdesc[UR36].tnspA, R152, gsb0 ;  /* 0x20200000249879f0 */ /* 0x000fe20008001898 */
[----:B------:R-:W-:Y:S04]  /*173e0*/  STL [R1+0x1238], R199 ;  /* 0x001238c701007387 */ /* 0x000fe80000100800 */
[----:B------:R-:W-:Y:S01]  /*173f0*/  STL [R1+0x1244], R196 ;  /* 0x001244c401007387 */ /* 0x000fe20000100800 */
[----:B--2---:R-:W-:-:S03]  /*17400*/  R2UR UR40, R10 ;  /* 0x000000000a2872ca */ /* 0x004fc600000e0000 */
[----:B------:R-:W-:Y:S01]  /*17410*/  STL [R1+0x1240], R197 ;  /* 0x001240c501007387 */ /* 0x000fe20000100800 */
[----:B------:R-:W-:-:S03]  /*17420*/  R2UR UR41, R11 ;  /* 0x000000000b2972ca */ /* 0x000fc600000e0000 */
[----:B------:R-:W-:Y:S04]  /*17430*/  STL [R1+0x124c], R194 ;  /* 0x00124cc201007387 */ /* 0x000fe80000100800 */
[----:B------:R-:W-:Y:S04]  /*17440*/  STL [R1+0x1248], R195 ;  /* 0x001248c301007387 */ /* 0x000fe80000100800 */
[----:B------:R-:W2:Y:S01]  /*17450*/  LDL.64 R10, [R1+0xb00] ;  /* 0x000b0000010a7983 */ /* 0x000ea20000100a00 */
[----:B------:R-:W-:Y:S02]  /*17460*/  R2UR UR42, R184 ;  /* 0x00000000b82a72ca */ /* 0x000fe400000e0000 */
[----:B------:R-:W-:Y:S01]  /*17470*/  R2UR UR43, R185 ;  /* 0x00000000b92b72ca */ /* 0x000fe200000e0000 */
[----:B------:R-:W-:-:S02]  /*17480*/  WARPGROUP.DEPBAR.LE gsb0, 0x0 ;  /* 0x00008000000079c5 */ /* 0x000fc40000010000 */
[----:B------:R-:W-:-:S10]  /*17490*/  WARPGROUP.ARRIVE ;  /* 0x00000000000079c5 */ /* 0x000fd40000000000 */
[----:B------:R-:W-:Y:S01]  /*174a0*/  HGMMA.64x16x16.F32.BF16 R152, gdesc[UR40].tnspA, R152, gsb0 ;  /* 0x20200000289879f0 */ /* 0x000fe20008001898 */
[----:B------:R-:W-:Y:S04]  /*174b0*/  STL [R1+0x1254], R192 ;  /* 0x001254c001007387 */ /* 0x000fe80000100800 */
[----:B------:R-:W-:Y:S04]  /*174c0*/  STL [R1+0x1250], R193 ;  /* 0x001250c101007387 */ /* 0x000fe80000100800 */
[----:B------:R-:W-:Y:S04]  /*174d0*/  STL [R1+0x125c], R178 ;  /* 0x00125cb201007387 */ /* 0x000fe80000100800 */
[----:B------:R-:W-:Y:S04]  /*174e0*/  STL [R1+0x1258], R179 ;  /* 0x001258b301007387 */ /* 0x000fe80000100800 */
[----:B------:R-:W-:Y:S04]  /*174f0*/  STL [R1+0x1264], R190 ;  /* 0x001264be01007387 */ /* 0x000fe80000100800 */
[----:B------:R-:W-:Y:S04]  /*17500*/  STL [R1+0x1260], R191 ;  /* 0x001260bf01007387 */ /* 0x000fe80000100800 */
[----:B------:R-:W2:Y:S01]  /*17510*/  LDL.64 R42, [R1+0xaf8] ;  /* 0x000af800012a7983 */ /* 0x000ea20000100a00 */
[----:B------:R-:W-:-:S02]  /*17520*/  R2UR UR32, R24 ;  /* 0x00000000182072ca */ /* 0x000fc400000e0000 */
[----:B------:R-:W-:Y:S01]  /*17530*/  R2UR UR33, R25 ;  /* 0x00000000192172ca */ /* 0x000fe200000e0000 */
[----:B------:R-:W2:Y:S01]  /*17540*/  LDL.64 R40, [R1+0xaf0] ;  /* 0x000af00001287983 */ /* 0x000ea20000100a00 */
[----:B------:R-:W-:Y:S02]  /*17550*/  R2UR UR34, R182 ;  /* 0x00000000b62272ca */ /* 0x000fe400000e0000 */
[----:B------:R-:W-:Y:S01]  /*17560*/  R2UR UR35, R183 ;  /* 0x00000000b72372ca */ /* 0x000fe200000e0000 */
[----:B------:R-:W-:Y:S02]  /*17570*/  WARPGROUP.DEPBAR.LE gsb0, 0x0 ;  /* 0x00008000000079c5 */ /* 0x000fe40000010000 */
[----:B------:R-:W-:-:S10]  /*17580*/  WARPGROUP.ARRIVE ;  /* 0x00000000000079c5 */ /* 0x000fd40000000000 */
[----:B------:R-:W-:Y:S01]  /*17590*/  HGMMA.64x16x16.F32.BF16 R152, gdesc[UR32].tnspA, R152, gsb0 ;  /* 0x20200000209879f0 */ /* 0x000fe20008001898 */
[----:B------:R-:W-:Y:S02]  /*175a0*/  R2UR UR6, R180 ;  /* 0x00000000b40672ca */ /* 0x000fe400000e0000 */
[----:B------:R-:W-:Y:S02]  /*175b0*/  R2UR UR7, R181 ;  /* 0x00000000b50772ca */ /* 0x000fe400000e0000 */
[----:B---3--:R-:W-:Y:S02]  /*175c0*/  R2UR UR4, R16 ;  /* 0x00000000100472ca */ /* 0x008fe400000e0000 */
        /* <DEDUP_REMOVED lines=8> */
[----:B------:R-:W3:Y:S01]  /*17650*/  LDL.64 R38, [R1+0xae8] ;  /* 0x000ae80001267983 */ /* 0x000ee20000100a00 */
[----:B----4-:R-:W-:-:S02]  /*17660*/  R2UR UR24, R14 ;  /* 0x000000000e1872ca */ /* 0x010fc400000e0000 */
[----:B------:R-:W-:Y:S01]  /*17670*/  R2UR UR25, R15 ;  /* 0x000000000f1972ca */ /* 0x000fe200000e0000 */
[----:B------:R-:W4:Y:S01]  /*17680*/  LDL.64 R16, [R1+0xac0] ;  /* 0x000ac00001107983 */ /* 0x000f220000100a00 */
[----:B------:R-:W-:Y:S01]  /*17690*/  UMOV UR26, UR60 ;  /* 0x0000003c001a7c82 */ /* 0x000fe20008000000 */
[----:B------:R-:W-:Y:S02]  /*176a0*/  UMOV UR27, UR61 ;  /* 0x0000003d001b7c82 */ /* 0x000fe40008000000 */
[----:B------:R-:W4:Y:S01]  /*176b0*/  LDL.64 R36, [R1+0xae0] ;  /* 0x000ae00001247983 */ /* 0x000f220000100a00 */
[----:B------:R-:W-:Y:S02]  /*176c0*/  R2UR UR28, R12 ;  /* 0x000000000c1c72ca */ /* 0x000fe400000e0000 */
[----:B------:R-:W-:Y:S01]  /*176d0*/  R2UR UR29, R13 ;  /* 0x000000000d1d72ca */ /* 0x000fe200000e0000 */
[----:B------:R-:W-:Y:S01]  /*176e0*/  UMOV UR30, UR56 ;  /* 0x00000038001e7c82 */ /* 0x000fe20008000000 */
[----:B------:R-:W-:Y:S01]  /*176f0*/  UMOV UR31, UR57 ;  /* 0x00000039001f7c82 */ /* 0x000fe20008000000 */
[----:B------:R-:W4:Y:S01]  /*17700*/  LDL.64 R34, [R1+0xad8] ;  /* 0x000ad80001227983 */ /* 0x000f220000100a00 */
[----:B------:R-:W-:Y:S01]  /*17710*/  UMOV UR38, UR10 ;  /* 0x0000000a00267c82 */ /* 0x000fe20008000000 */
[----:B------:R-:W-:-:S02]  /*17720*/  UMOV UR39, UR11 ;  /* 0x0000000b00277c82 */ /* 0x000fc40008000000 */
[----:B------:R-:W4:Y:S01]  /*17730*/  LDL.64 R32, [R1+0xad0] ;  /* 0x000ad00001207983 */ /* 0x000f220000100a00 */
[----:B------:R-:W-:Y:S01]  /*17740*/  UMOV UR46, UR14 ;  /* 0x0000000e002e7c82 */ /* 0x000fe20008000000 */
[----:B------:R-:W-:Y:S02]  /*17750*/  UMOV UR47, UR15 ;  /* 0x0000000f002f7c82 */ /* 0x000fe40008000000 */
[----:B------:R-:W4:Y:S01]  /*17760*/  LDL.64 R24, [R1+0xac8] ;  /* 0x000ac80001187983 */ /* 0x000f220000100a00 */
[----:B--2---:R-:W-:Y:S01]  /*17770*/  R2UR UR36, R10 ;  /* 0x000000000a2472ca */ /* 0x004fe200000e0000 */
[----:B------:R-:W-:Y:S02]  /*17780*/  WARPGROUP.DEPBAR.LE gsb0, 0x0 ;  /* 0x00008000000079c5 */ /* 0x000fe40000010000 */
[----:B------:R-:W-:Y:S01]  /*17790*/  WARPGROUP.ARRIVE ;  /* 0x00000000000079c5 */ /* 0x000fe20000000000 */
[----:B------:R-:W-:Y:S02]  /*177a0*/  R2UR UR37, R11 ;  /* 0x000000000b2572ca */ /* 0x000fe400000e0000 */
[----:B------:R-:W-:-:S03]  /*177b0*/  R2UR UR44, R42 ;  /* 0x000000002a2c72ca */ /* 0x000fc600000e0000 */
[----:B------:R-:W-:Y:S01]  /*177c0*/  HGMMA.64x16x16.F32.BF16 R152, gdesc[UR24].tnspA, R152, gsb0 ;  /* 0x20200000189879f0 */ /* 0x000fe20008001898 */
[----:B------:R-:W-:Y:S02]  /*177d0*/  R2UR UR45, R43 ;  /* 0x000000002b2d72ca */ /* 0x000fe400000e0000 */
[----:B------:R-:W-:Y:S02]  /*177e0*/  R2UR UR4, R40 ;  /* 0x00000000280472ca */ /* 0x000fe400000e0000 */
[----:B------:R-:W-:Y:S01]  /*177f0*/  R2UR UR5, R41 ;  /* 0x00000000290572ca */ /* 0x000fe200000e0000 */
[----:B------:R-:W-:Y:S01]  /*17800*/  UMOV UR6, UR18 ;  /* 0x0000001200067c82 */ /* 0x000fe20008000000 */
[----:B------:R-:W-:Y:S01]  /*17810*/  UMOV UR7, UR19 ;  /* 0x0000001300077c82 */ /* 0x000fe20008000000 */
[----:B------:R-:W2:Y:S04]  /*17820*/  LDL.64 R14, [R1+0xab8] ;  /* 0x000ab800010e7983 */ /* 0x000ea80000100a00 */
[----:B------:R-:W2:Y:S04]  /*17830*/  LDL.64 R12, [R1+0xab0] ;  /* 0x000ab000010c7983 */ /* 0x000ea80000100a00 */
[----:B------:R-:W2:Y:S01]  /*17840*/  LDL.64 R10, [R1+0xaa8] ;  /* 0x000aa800010a7983 */ /* 0x000ea20000100a00 */
[----:B------:R-:W-:-:S02]  /*17850*/  WARPGROUP.DEPBAR.LE gsb0, 0x0 ;  /* 0x00008000000079c5 */ /* 0x000fc40000010000 */
        /* <DEDUP_REMOVED lines=11> */
[----:B---3--:R-:W-:Y:S02]  /*17910*/  R2UR UR24, R38 ;  /* 0x00000000261872ca */ /* 0x008fe400000e0000 */
[----:B------:R-:W-:Y:S01]  /*17920*/  R2UR UR25, R39 ;  /* 0x00000000271972ca */ /* 0x000fe200000e0000 */
[----:B------:R-:W-:Y:S04]  /*17930*/  STL [R1+0x127c], R184 ;  /* 0x00127cb801007387 */ /* 0x000fe80000100800 */
[----:B------:R-:W-:Y:S01]  /*17940*/  STL [R1+0x1278], R185 ;  /* 0x001278b901007387 */ /* 0x000fe20000100800 */
[----:B----4-:R-:W-:-:S03]  /*17950*/  R2UR UR44, R16 ;  /* 0x00000000102c72ca */ /* 0x010fc600000e0000 */
[----:B------:R-:W-:Y:S01]  /*17960*/  STL [R1+0x1284], R182 ;  /* 0x001284b601007387 */ /* 0x000fe20000100800 */
[----:B------:R-:W-:-:S03]  /*17970*/  R2UR UR45, R17 ;  /* 0x00000000112d72ca */ /* 0x000fc600000e0000 */
[----:B------:R-:W-:Y:S01]  /*17980*/  STL [R1+0x1280], R183 ;  /* 0x001280b701007387 */ /* 0x000fe20000100800 */
[----:B------:R-:W-:-:S03]  /*17990*/  UMOV UR26, UR22 ;  /* 0x00000016001a7c82 */ /* 0x000fc60008000000 */
[----:B------:R-:W-:Y:S01]  /*179a0*/  STL [R1+0x128c], R180 ;  /* 0x00128cb401007387 */ /* 0x000fe20000100800 */
[----:B------:R-:W-:-:S03]  /*179b0*/  UMOV UR27, UR23 ;  /* 0x00000017001b7c82 */ /* 0x000fc60008000000 */
[----:B------:R-:W-:Y:S04]  /*179c0*/  STL [R1+0x1288], R181 ;  /* 0x001288b501007387 */ /* 0x000fe80000100800 */
[----:B------:R-:W3:Y:S04]  /*179d0*/  LDL.64 R16, [R1+0x8d0] ;  /* 0x0008d00001107983 */ /* 0x000ee80000100a00 */
[----:B------:R-:W4:Y:S01]  /*179e0*/  LDL.64 R42, [R1+0x8b8] ;  /* 0x0008b800012a7983 */ /* 0x000f220000100a00 */
[----:B------:R-:W-:Y:S02]  /*179f0*/  R2UR UR28, R36 ;  /* 0x00000000241c72ca */ /* 0x000fe400000e0000 */
[----:B------:R-:W-:Y:S01]  /*17a00*/  R2UR UR29, R37 ;  /* 0x00000000251d72ca */ /* 0x000fe200000e0000 */
[----:B------:R-:W3:Y:S01]  /*17a10*/  LDL.64 R38, [R1+0xaa0] ;  /* 0x000aa00001267983 */ /* 0x000ee20000100a00 */
[----:B------:R-:W-:-:S02]  /*17a20*/  R2UR UR32, R34 ;  /* 0x00000000222072ca */ /* 0x000fc400000e0000 */
[----:B------:R-:W-:Y:S01]  /*17a30*/  R2UR UR33, R35 ;  /* 0x00000000232172ca */ /* 0x000fe200000e0000 */
[----:B------:R-:W3:Y:S01]  /*17a40*/  LDL.64 R36, [R1+0x8b0] ;  /* 0x0008b00001247983 */ /* 0x000ee20000100a00 */
[----:B------:R-:W-:Y:S02]  /*17a50*/  R2UR UR36, R32 ;  /* 0x00000000202472ca */ /* 0x000fe400000e0000 */
[----:B------:R-:W-:Y:S01]  /*17a60*/  R2UR UR37, R33 ;  /* 0x00000000212572ca */ /* 0x000fe200000e0000 */
[----:B------:R-:W3:Y:S01]  /*17a70*/  LDL.64 R34, [R1+0x8a8] ;  /* 0x0008a80001227983 */ /* 0x000ee20000100a00 */
[----:B------:R-:W-:Y:S02]  /*17a80*/  R2UR UR40, R24 ;  /* 0x00000000182872ca */ /* 0x000fe400000e0000 */
[----:B------:R-:W-:Y:S01]  /*17a90*/  R2UR UR41, R25 ;  /* 0x00000000192972ca */ /* 0x000fe200000e0000 */
[----:B------:R-:W3:Y:S01]  /*17aa0*/  LDL.64 R48, [R1+0x8c0] ;  /* 0x0008c00001307983 */ /* 0x000ee20000100a00 */
[----:B------:R-:W-:-:S02]  /*17ab0*/  WARPGROUP.DEPBAR.LE gsb0, 0x0 ;  /* 0x00008000000079c5 */ /* 0x000fc40000010000 */
[----:B------:R-:W-:Y:S01]  /*17ac0*/  WARPGROUP.ARRIVE ;  /* 0x00000000000079c5 */ /* 0x000fe20000000000 */
[----:B------:R-:W3:Y:S04]  /*17ad0*/  LDL.64 R46, [R1+0x890] ;  /* 0x00089000012e7983 */ /* 0x000ee80000100a00 */
[----:B------:R-:W3:Y:S01]  /*17ae0*/  LDL.64 R32, [R1+0x888] ;  /* 0x0008880001207983 */ /* 0x000ee20000100a00 */
[----:B------:R-:W-:Y:S01]  /*17af0*/  HGMMA.64x16x16.F32.BF16 R152, gdesc[UR24].tnspA, R152, gsb0 ;  /* 0x20200000189879f0 */ /* 0x000fe20008001898 */
[----:B------:R-:W-:Y:S02]  /*17b00*/  R2UR UR27, R225 ;  /* 0x00000000e11b72ca */ /* 0x000fe400000e0000 */
[----:B------:R-:W-:Y:S01]  /*17b10*/  R2UR UR26, R224 ;  /* 0x00000000e01a72ca */ /* 0x000fe200000e0000 */
[----:B------:R-:W3:Y:S01]  /*17b20*/  LDL.64 R24, [R1+0x880] ;  /* 0x0008800001187983 */ /* 0x000ee20000100a00 */
[----:B--2---:R-:W-:-:S03]  /*17b30*/  R2UR UR48, R14 ;  /* 0x000000000e3072ca */ /* 0x004fc600000e0000 */
[----:B------:R-:W2:Y:S01]  /*17b40*/  LDL.64 R44, [R1+0x878] ;  /* 0x00087800012c7983 */ /* 0x000ea20000100a00 */
[----:B------:R-:W-:-:S03]  /*17b50*/  R2UR UR49, R15 ;  /* 0x000000000f3172ca */ /* 0x000fc600000e0000 */
[----:B------:R-:W2:Y:S02]  /*17b60*/  LDL.64 R14, [R1+0x8c8] ;  /* 0x0008c800010e7983 */ /* 0x000ea40000100a00 */
[----:B------:R-:W-:Y:S02]  /*17b70*/  UMOV UR31, UR27 ;  /* 0x0000001b001f7c82 */ /* 0x000fe40008000000 */
[----:B------:R-:W-:Y:S01]  /*17b80*/  UMOV UR30, UR26 ;  /* 0x0000001a001e7c82 */ /* 0x000fe20008000000 */
[----:B------:R-:W-:Y:S02]  /*17b90*/  R2UR UR56, R12 ;  /* 0x000000000c3872ca */ /* 0x000fe400000e0000 */
[----:B------:R-:W-:Y:S02]  /*17ba0*/  R2UR UR57, R13 ;  /* 0x000000000d3972ca */ /* 0x000fe400000e0000 */
[----:B------:R-:W-:Y:S01]  /*17bb0*/  R2UR UR4, R10 ;  /* 0x000000000a0472ca */ /* 0x000fe200000e0000 */
[----:B------:R-:W2:Y:S01]  /*17bc0*/  LDL.64 R12, [R1+0x8a0] ;  /* 0x0008a000010c7983 */ /* 0x000ea20000100a00 */
[----:B------:R-:W-:-:S03]  /*17bd0*/  R2UR UR5, R11 ;  /* 0x000000000b0572ca */ /* 0x000fc600000e0000 */
[----:B------:R-:W2:Y:S01]  /*17be0*/  LDL.64 R10, [R1+0x898] ;  /* 0x00089800010a7983 */ /* 0x000ea20000100a00 */
[----:B------:R-:W-:Y:S02]  /*17bf0*/  MOV R26, UR59 ;  /* 0x0000003b001a7c02 */ /* 0x000fe40008000f00 */
[----:B------:R-:W-:Y:S02]  /*17c00*/  MOV R27, UR58 ;  /* 0x0000003a001b7c02 */ /* 0x000fe40008000f00 */
[----:B------:R-:W-:Y:S02]  /*17c10*/  R2UR UR61, R230 ;  /* 0x00000000e63d72ca */ /* 0x000fe400000e0000 */
[----:B------:R-:W-:Y:S01]  /*17c20*/  R2UR UR60, R229 ;  /* 0x00000000e53c72ca */ /* 0x000fe200000e0000 */
[----:B------:R-:W-:Y:S01]  /*17c30*/  UMOV UR6, UR54 ;  /* 0x0000003600067c82 */ /* 0x000fe20008000000 */
[----:B------:R-:W-:Y:S01]  /*17c40*/  UMOV UR7, UR55 ;  /* 0x0000003700077c82 */ /* 0x000fe20008000000 */
[----:B------:R-:W2:Y:S04]  /*17c50*/  LDL.64 R60, [R1+0x860] ;  /* 0x00086000013c7983 */ /* 0x000ea80000100a00 */
[----:B------:R-:W2:Y:S04]  /*17c60*/  LDL.64 R52, [R1+0x848] ;  /* 0x0008480001347983 */ /* 0x000ea80000100a00 */
[----:B------:R-:W2:Y:S04]  /*17c70*/  LDL.64 R50, [R1+0x840] ;  /* 0x0008400001327983 */ /* 0x000ea80000100a00 */
[----:B------:R-:W2:Y:S01]  /*17c80*/  LDL.64 R58, [R1+0x830] ;  /* 0x00083000013a7983 */ /* 0x000ea20000100a00 */
[----:B------:R-:W-:-:S02]  /*17c90*/  WARPGROUP.DEPBAR.LE gsb0, 0x0 ;  /* 0x00008000000079c5 */ /* 0x000fc40000010000 */
[----:B------:R-:W-:Y:S01]  /*17ca0*/  WARPGROUP.ARRIVE ;  /* 0x00000000000079c5 */ /* 0x000fe20000000000 */
[----:B------:R-:W2:Y:S04]  /*17cb0*/  LDL.64 R56, [R1+0x818] ;  /* 0x0008180001387983 */ /* 0x000ea80000100a00 */
[----:B------:R-:W2:Y:S01]  /*17cc0*/  LDL.64 R54, [R1+0x808] ;  /* 0x0008080001367983 */ /* 0x000ea20000100a00 */
[----:B------:R-:W-:Y:S01]  /*17cd0*/  HGMMA.64x16x16.F32.BF16 R152, gdesc[UR28].tnspA, R152, gsb0 ;  /* 0x202000001c9879f0 */ /* 0x000fe20008001898 */
[----:B------:R-:W-:Y:S02]  /*17ce0*/  R2UR UR31, R220 ;  /* 0x00000000dc1f72ca */ /* 0x000fe400000e0000 */
[----:B------:R-:W-:Y:S01]  /*17cf0*/  R2UR UR30, R219 ;  /* 0x00000000db1e72ca */ /* 0x000fe200000e0000 */
[----:B------:R-:W2:Y:S04]  /*17d00*/  LDL.64 R62, [R1+0x7f0] ;  /* 0x0007f000013e7983 */ /* 0x000ea80000100a00 */
[----:B------:R-:W2:Y:S04]  /*17d10*/  LDL.64 R68, [R1+0x758] ;  /* 0x0007580001447983 */ /* 0x000ea80000100a00 */
[----:B------:R-:W2:Y:S02]  /*17d20*/  LDL.64 R64, [R1+0x738] ;  /* 0x0007380001407983 */ /* 0x000ea40000100a00 */
[----:B------:R-:W-:-:S02]  /*17d30*/  UMOV UR35, UR31 ;  /* 0x0000001f00237c82 */ /* 0x000fc40008000000 */
[----:B------:R-:W-:Y:S01]  /*17d40*/  UMOV UR34, UR30 ;  /* 0x0000001e00227c82 */ /* 0x000fe20008000000 */
[----:B------:R-:W2:Y:S01]  /*17d50*/  LDL.64 R66, [R1+0x740] ;  /* 0x0007400001427983 */ /* 0x000ea20000100a00 */
[----:B------:R-:W-:Y:S02]  /*17d60*/  WARPGROUP.DEPBAR.LE gsb0, 0x0 ;  /* 0x00008000000079c5 */ /* 0x000fe40000010000 */
[----:B------:R-:W-:-:S06]  /*17d70*/  WARPGROUP.ARRIVE ;  /* 0x00000000000079c5 */ /* 0x000fcc0000000000 */
[----:B------:R-:W-:Y:S01]  /*17d80*/  HGMMA.64x16x16.F32.BF16 R152, gdesc[UR32].tnspA, R152, gsb0 ;  /* 0x20200000209879f0 */ /* 0x000fe20008001898 */
[----:B------:R-:W-:Y:S02]  /*17d90*/  R2UR UR35, R216 ;  /* 0x00000000d82372ca */ /* 0x000fe400000e0000 */
[----:B------:R-:W-:-:S11]  /*17da0*/  R2UR UR34, R215 ;  /* 0x00000000d72272ca */ /* 0x000fd600000e0000 */
[----:B------:R-:W-:Y:S02]  /*17db0*/  UMOV UR39, UR35 ;  /* 0x0000002300277c82 */ /* 0x000fe40008000000 */
[----:B------:R-:W-:Y:S01]  /*17dc0*/  UMOV UR38, UR34 ;  /* 0x0000002200267c82 */ /* 0x000fe20008000000 */
        /* <DEDUP_REMOVED lines=11> */
[----:B------:R-:W-:Y:S02]  /*17e80*/  R2UR UR42, R22 ;  /* 0x00000000162a72ca */ /* 0x000fe400000e0000 */
[----:B------:R-:W-:-:S09]  /*17e90*/  R2UR UR41, R21 ;  /* 0x00000000152972ca */ /* 0x000fd200000e0000 */
[----:B------:R-:W-:Y:S02]  /*17ea0*/  UMOV UR47, UR43 ;  /* 0x0000002b002f7c82 */ /* 0x000fe40008000000 */
[----:B------:R-:W-:Y:S01]  /*17eb0*/  UMOV UR46, UR42 ;  /* 0x0000002a002e7c82 */ /* 0x000fe20008000000 */
[----:B------:R-:W-:Y:S01]  /*17ec0*/  R2UR UR40, R20 ;  /* 0x00000000142872ca */ /* 0x000fe200000e0000 */
[----:B----4-:R-:W-:Y:S02]  /*17ed0*/  IMAD.WIDE R20, R5, 0x2, R42 ;  /* 0x0000000205147825 */ /* 0x010fe400078e022a */
[----:B------:R-:W4:Y:S01]  /*17ee0*/  LDL.64 R42, [R1+0x858] ;  /* 0x00085800012a7983 */ /* 0x000f220000100a00 */
[----:B------:R-:W-:Y:S02]  /*17ef0*/  WARPGROUP.DEPBAR.LE gsb0, 0x0 ;  /* 0x00008000000079c5 */ /* 0x000fe40000010000 */
[----:B------:R-:W-:-:S06]  /*17f00*/  WARPGROUP.ARRIVE ;  /* 0x00000000000079c5 */ /* 0x000fcc0000000000 */
[----:B------:R-:W-:Y:S01]  /*17f10*/  HGMMA.64x16x16.F32.BF16 R152, gdesc[UR44].tnspA, R152, gsb0 ;  /* 0x202000002c9879f0 */ /* 0x000fe20008001898 */
[----:B------:R-:W-:Y:S02]  /*17f20*/  R2UR UR45, R9 ;  /* 0x00000000092d72ca */ /* 0x000fe400000e0000 */
[----:B------:R-:W-:Y:S01]  /*17f30*/  R2UR UR44, R8 ;  /* 0x00000000082c72ca */ /* 0x000fe200000e0000 */
[----:B---3--:R-:W-:Y:S02]  /*17f40*/  IMAD.WIDE R8, R5, 0x2, R16 ;  /* 0x0000000205087825 */ /* 0x008fe400078e0210 */
[----:B------:R-:W3:Y:S01]  /*17f50*/  LDL.64 R16, [R1+0x870] ;  /* 0x0008700001107983 */ /* 0x000ee20000100a00 */
[----:B------:R-:W-:Y:S02]  /*17f60*/  R2UR UR47, R19 ;  /* 0x00000000132f72ca */ /* 0x000fe400000e0000 */
[----:B------:R-:W-:Y:S01]  /*17f70*/  R2UR UR46, R18 ;  /* 0x00000000122e72ca */ /* 0x000fe200000e0000 */
[----:B------:R0:W4:Y:S10]  /*17f80*/  LDG.E.U16 R40, desc[UR60][R8.64] ;  /* 0x0000003c08287981 */ /* 0x000134000c1e1500 */
[----:B------:R-:W-:-:S02]  /*17f90*/  UMOV UR51, UR47 ;  /* 0x0000002f00337c82 */ /* 0x000fc40008000000 */
        /* <DEDUP_REMOVED lines=11> */
[----:B------:R-:W-:Y:S01]  /*18050*/  R2UR UR49, R2 ;  /* 0x00000000023172ca */ /* 0x000fe200000e0000 */
[C---:B--2---:R-:W-:Y:S02]  /*18060*/  IMAD.WIDE R2, R5.reuse, 0x2, R14 ;  /* 0x0000000205027825 */ /* 0x044fe400078e020e */
[----:B------:R-:W2:Y:S02]  /*18070*/  LDL.64 R14, [R1+0x868] ;  /* 0x00086800010e7983 */ /* 0x000ea40000100a00 */
[C---:B------:R-:W-:Y:S02]  /*18080*/  IMAD.WIDE R18, R5.reuse, 0x2, R36 ;  /* 0x0000000205127825 */ /* 0x040fe400078e0224 */
[----:B------:R1:W2:Y:S02]  /*18090*/  LDG.E.U16 R37, desc[UR60][R20.64] ;  /* 0x0000003c14257981 */ /* 0x0002a4000c1e1500 */
[----:B0-----:R-:W-:-:S02]  /*180a0*/  IMAD.WIDE R8, R5, 0x2, R34 ;  /* 0x0000000205087825 */ /* 0x001fc400078e0222 */
[----:B------:R0:W2:Y:S02]  /*180b0*/  LDG.E.U16 R36, desc[UR60][R18.64] ;  /* 0x0000003c12247981 */ /* 0x0000a4000c1e1500 */
[C---:B------:R-:W-:Y:S02]  /*180c0*/  IMAD.WIDE R22, R5.reuse, 0x2, R48 ;  /* 0x0000000205167825 */ /* 0x040fe400078e0230 */
[----:B------:R0:W2:Y:S02]  /*180d0*/  LDG.E.U16 R35, desc[UR60][R8.64] ;  /* 0x0000003c08237981 */ /* 0x0000a4000c1e1500 */
[C---:B-1----:R-:W-:Y:S02]  /*180e0*/  IMAD.WIDE R20, R5.reuse, 0x2, R10 ;  /* 0x0000000205147825 */ /* 0x042fe400078e020a */
[----:B------:R-:W2:Y:S02]  /*180f0*/  LDL.64 R10, [R1+0x838] ;  /* 0x00083800010a7983 */ /* 0x000ea40000100a00 */
[----:B0-----:R-:W-:-:S02]  /*18100*/  IMAD.WIDE R18, R5, 0x2, R46 ;  /* 0x0000000205127825 */ /* 0x001fc400078e022e */
[----:B------:R-:W2:Y:S02]  /*18110*/  LDL.64 R48, [R1+0x828] ;  /* 0x0008280001307983 */ /* 0x000ea40000100a00 */
[----:B------:R-:W-:Y:S02]  /*18120*/  IMAD.WIDE R8, R5, 0x2, R32 ;  /* 0x0000000205087825 */ /* 0x000fe400078e0220 */
[----:B------:R0:W2:Y:S04]  /*18130*/  LDG.E.U16 R32, desc[UR60][R18.64] ;  /* 0x0000003c12207981 */ /* 0x0000a8000c1e1500 */
[----:B------:R-:W2:Y:S04]  /*18140*/  LDL.64 R46, [R1+0x820] ;  /* 0x00082000012e7983 */ /* 0x000ea80000100a00 */
[----:B------:R-:W2:Y:S01]  /*18150*/  LDG.E.U16 R33, desc[UR60][R20.64] ;  /* 0x0000003c14217981 */ /* 0x000ea2000c1e1500 */
[----:B------:R-:W-:-:S02]  /*18160*/  WARPGROUP.DEPBAR.LE gsb0, 0x0 ;  /* 0x00008000000079c5 */ /* 0x000fc40000010000 */
[----:B------:R-:W-:Y:S01]  /*18170*/  WARPGROUP.ARRIVE ;  /* 0x00000000000079c5 */ /* 0x000fe20000000000 */
[----:B0-----:R-:W-:Y:S01]  /*18180*/  IMAD.WIDE R18, R5, 0x2, R44 ;  /* 0x0000000205127825 */ /* 0x001fe200078e022c */
[----:B------:R-:W2:Y:S04]  /*18190*/  LDL.64 R20, [R1+0x7e0] ;  /* 0x0007e00001147983 */ /* 0x000ea80000100a00 */
[----:B------:R-:W-:Y:S01]  /*181a0*/  HGMMA.64x16x16.F32.BF16 R152, gdesc[UR4].tnspA, R152, gsb0 ;  /* 0x20200000049879f0 */ /* 0x000fe20008001898 */
[----:B------:R-:W-:Y:S01]  /*181b0*/  R2UR UR7, R39 ;  /* 0x00000000270772ca */ /* 0x000fe200000e0000 */
[----:B------:R-:W2:Y:S04]  /*181c0*/  LDL.64 R44, [R1+0x810] ;  /* 0x00081000012c7983 */ /* 0x000ea80000100a00 */
[----:B------:R0:W2:Y:S02]  /*181d0*/  LDG.E.U16 R39, desc[UR60][R2.64] ;  /* 0x0000003c02277981 */ /* 0x0000a4000c1e1500 */
[----:B0-----:R-:W-:-:S02]  /*181e0*/  IMAD.WIDE R2, R5, 0x2, R12 ;  /* 0x0000000205027825 */ /* 0x001fc400078e020c */
[----:B------:R-:W2:Y:S04]  /*181f0*/  LDL.64 R12, [R1+0x850] ;  /* 0x00085000010c7983 */ /* 0x000ea80000100a00 */
[----:B------:R0:W2:Y:S02]  /*18200*/  LDG.E.U16 R34, desc[UR60][R2.64] ;  /* 0x0000003c02227981 */ /* 0x0000a4000c1e1500 */
[----:B0-----:R-:W-:Y:S02]  /*18210*/  IMAD.WIDE R2, R5, 0x2, R24 ;  /* 0x0000000205027825 */ /* 0x001fe400078e0218 */
[----:B------:R3:W2:Y:S01]  /*18220*/  LDG.E.U16 R25, desc[UR60][R8.64] ;  /* 0x0000003c08197981 */ /* 0x0006a2000c1e1500 */
[----:B------:R-:W-:-:S03]  /*18230*/  R2UR UR6, R38 ;  /* 0x00000000260672ca */ /* 0x000fc600000e0000 */
[----:B------:R-:W2:Y:S04]  /*18240*/  LDG.E.U16 R38, desc[UR60][R22.64] ;  /* 0x0000003c16267981 */ /* 0x000ea8000c1e1500 */
[----:B------:R-:W2:Y:S04]  /*18250*/  LDG.E.U16 R24, desc[UR60][R2.64] ;  /* 0x0000003c02187981 */ /* 0x000ea8000c1e1500 */
[----:B------:R-:W2:Y:S01]  /*18260*/  LDL.64 R22, [R1+0x7f8] ;  /* 0x0007f80001167983 */ /* 0x000ea20000100a00 */
[----:B---3--:R-:W-:-:S03]  /*18270*/  IMAD.WIDE R8, R5, 0x2, R16 ;  /* 0x0000000205087825 */ /* 0x008fc600078e0210 */
[----:B------:R-:W3:Y:S04]  /*18280*/  LDG.E.U16 R17, desc[UR60][R18.64] ;  /* 0x0000003c12117981 */ /* 0x000ee8000c1e1500 */
[----:B------:R4:W3:Y:S02]  /*18290*/  LDG.E.U16 R16, desc[UR60][R8.64] ;  /* 0x0000003c08107981 */ /* 0x0008e4000c1e1500 */
[C---:B----4-:R-:W-:Y:S02]  /*182a0*/  IMAD.WIDE R8, R5.reuse, 0x2, R42 ;  /* 0x0000000205087825 */ /* 0x050fe400078e022a */
[----:B------:R-:W4:Y:S02]  /*182b0*/  LDL.64 R42, [R1+0x800] ;  /* 0x00080000012a7983 */ /* 0x000f240000100a00 */
[----:B------:R-:W-:-:S02]  /*182c0*/  IMAD.WIDE R18, R5, 0x2, R60 ;  /* 0x0000000205127825 */ /* 0x000fc400078e023c */
[----:B------:R-:W3:Y:S02]  /*182d0*/  LDL.64 R60, [R1+0x7d0] ;  /* 0x0007d000013c7983 */ /* 0x000ee40000100a00 */
[C---:B--2---:R-:W-:Y:S02]  /*182e0*/  IMAD.WIDE R2, R5.reuse, 0x2, R14 ;  /* 0x0000000205027825 */ /* 0x044fe400078e020e */
[----:B------:R0:W2:Y:S04]  /*182f0*/  LDG.E.U16 R14, desc[UR60][R18.64] ;  /* 0x0000003c120e7981 */ /* 0x0000a8000c1e1500 */
[----:B------:R1:W2:Y:S01]  /*18300*/  LDG.E.U16 R15, desc[UR60][R2.64] ;  /* 0x0000003c020f7981 */ /* 0x0002a2000c1e1500 */
[----:B0-----:R-:W-:-:S03]  /*18310*/  IMAD.WIDE R18, R5, 0x2, R52 ;  /* 0x0000000205127825 */ /* 0x001fc600078e0234 */
[----:B------:R-:W3:Y:S01]  /*18320*/  LDL.64 R52, [R1+0x7e8] ;  /* 0x0007e80001347983 */ /* 0x000ee20000100a00 */
[----:B-1----:R-:W-:-:S03]  /*18330*/  IMAD.WIDE R2, R5, 0x2, R12 ;  /* 0x0000000205027825 */ /* 0x002fc600078e020c */
[----:B------:R0:W2:Y:S04]  /*18340*/  LDG.E.U16 R13, desc[UR60][R8.64] ;  /* 0x0000003c080d7981 */ /* 0x0000a8000c1e1500 */
[----:B------:R1:W2:Y:S01]  /*18350*/  LDG.E.U16 R12, desc[UR60][R2.64] ;  /* 0x0000003c020c7981 */ /* 0x0002a2000c1e1500 */
[----:B0-----:R-:W-:-:S03]  /*18360*/  IMAD.WIDE R8, R5, 0x2, R50 ;  /* 0x0000000205087825 */ /* 0x001fc600078e0232 */
[----:B------:R-:W2:Y:S01]  /*18370*/  LDL.64 R50, [R1+0x7d8] ;  /* 0x0007d80001327983 */ /* 0x000ea20000100a00 */
[----:B-1----:R-:W-:-:S03]  /*18380*/  IMAD.WIDE R2, R5, 0x2, R10 ;  /* 0x0000000205027825 */ /* 0x002fc600078e020a */
[----:B------:R0:W2:Y:S04]  /*18390*/  LDG.E.U16 R11, desc[UR60][R18.64] ;  /* 0x0000003c120b7981 */ /* 0x0000a8000c1e1500 */
[----:B------:R1:W2:Y:S04]  /*183a0*/  LDG.E.U16 R10, desc[UR60][R8.64] ;  /* 0x0000003c080a7981 */ /* 0x0002a8000c1e1500 */
[----:B------:R1:W2:Y:S01]  /*183b0*/  LDG.E.U16 R6, desc[UR60][R2.64] ;  /* 0x0000003c02067981 */ /* 0x0002a2000c1e1500 */
[----:B0-----:R-:W-:-:S03]  /*183c0*/  IMAD.WIDE R18, R5, 0x2, R58 ;  /* 0x0000000205127825 */ /* 0x001fc600078e023a */
[----:B------:R-:W2:Y:S01]  /*183d0*/  LDL.64 R58, [R1+0x7b0] ;  /* 0x0007b000013a7983 */ /* 0x000ea20000100a00 */
[----:B-1----:R-:W-:-:S03]  /*183e0*/  IMAD.WIDE R8, R5, 0x2, R48 ;  /* 0x0000000205087825 */ /* 0x002fc600078e0230 */
[----:B------:R-:W2:Y:S01]  /*183f0*/  LDL.64 R48, [R1+0x7c8] ;  /* 0x0007c80001307983 */ /* 0x000ea20000100a00 */
[----:B------:R-:W-:-:S03]  /*18400*/  IMAD.WIDE R2, R5, 0x2, R46 ;  /* 0x0000000205027825 */ /* 0x000fc600078e022e */
[----:B------:R0:W2:Y:S04]  /*18410*/  LDG.E.U16 R251, desc[UR60][R18.64] ;  /* 0x0000003c12fb7981 */ /* 0x0000a8000c1e1500 */
[----:B------:R1:W2:Y:S04]  /*18420*/  LDG.E.U16 R250, desc[UR60][R8.64] ;  /* 0x0000003c08fa7981 */ /* 0x0002a8000c1e1500 */
[----:B------:R-:W2:Y:S01]  /*18430*/  LDL.64 R46, [R1+0x7c0] ;  /* 0x0007c000012e7983 */ /* 0x000ea20000100a00 */
[----:B0-----:R-:W-:-:S03]  /*18440*/  IMAD.WIDE R18, R5, 0x2, R56 ;  /* 0x0000000205127825 */ /* 0x001fc600078e0238 */
[----:B------:R-:W2:Y:S01]  /*18450*/  LDL.64 R56, [R1+0x7a8] ;  /* 0x0007a80001387983 */ /* 0x000ea20000100a00 */
[----:B-1----:R-:W-:-:S03]  /*18460*/  IMAD.WIDE R8, R5, 0x2, R44 ;  /* 0x0000000205087825 */ /* 0x002fc600078e022c */
[----:B------:R-:W2:Y:S04]  /*18470*/  LDL.64 R44, [R1+0x7b8] ;  /* 0x0007b800012c7983 */ /* 0x000ea80000100a00 */
[----:B------:R4:W2:Y:S04]  /*18480*/  LDG.E.U16 R248, desc[UR60][R18.64] ;  /* 0x0000003c12f87981 */ /* 0x0008a8000c1e1500 */
[----:B------:R0:W2:Y:S04]  /*18490*/  LDG.E.U16 R249, desc[UR60][R2.64] ;  /* 0x0000003c02f97981 */ /* 0x0000a8000c1e1500 */
[----:B------:R1:W2:Y:S01]  /*184a0*/  LDG.E.U16 R247, desc[UR60][R8.64] ;  /* 0x0000003c08f77981 */ /* 0x0002a2000c1e1500 */
[----:B----4-:R-:W-:-:S03]  /*184b0*/  IMAD.WIDE R18, R5, 0x2, R42 ;  /* 0x0000000205127825 */ /* 0x010fc600078e022a */
[----:B------:R-:W4:Y:S01]  /*184c0*/  LDL.64 R42, [R1+0x798] ;  /* 0x00079800012a7983 */ /* 0x000f220000100a00 */
[----:B0-----:R-:W-:-:S03]  /*184d0*/  IMAD.WIDE R2, R5, 0x2, R54 ;  /* 0x0000000205027825 */ /* 0x001fc600078e0236 */
[----:B------:R-:W4:Y:S01]  /*184e0*/  LDL.64 R54, [R1+0x7a0] ;  /* 0x0007a00001367983 */ /* 0x000f220000100a00 */
[----:B-1----:R-:W-:-:S03]  /*184f0*/  IMAD.WIDE R8, R5, 0x2, R22 ;  /* 0x0000000205087825 */ /* 0x002fc600078e0216 */
[----:B------:R-:W4:Y:S01]  /*18500*/  LDL.64 R22, [R1+0x790] ;  /* 0x0007900001167983 */ /* 0x000f220000100a00 */
[----:B------:R-:W-:-:S03]  /*18510*/  R2UR UR48, R0 ;  /* 0x00000000003072ca */ /* 0x000fc600000e0000 */
[----:B------:R0:W4:Y:S04]  /*18520*/  LDG.E.U16 R0, desc[UR60][R8.64] ;  /* 0x0000003c08007981 */ /* 0x000128000c1e1500 */
[----:B------:R1:W4:Y:S04]  /*18530*/  LDG.E.U16 R244, desc[UR60][R2.64] ;  /* 0x0000003c02f47981 */ /* 0x000328000c1e1500 */
[----:B------:R3:W4:Y:S01]  /*18540*/  LDG.E.U16 R241, desc[UR60][R18.64] ;  /* 0x0000003c12f17981 */ /* 0x000722000c1e1500 */
[----:B0-----:R-:W-:-:S03]  /*18550*/  IMAD.WIDE R8, R5, 0x2, R20 ;  /* 0x0000000205087825 */ /* 0x001fc600078e0214 */
[----:B------:R-:W4:Y:S01]  /*18560*/  LDL.64 R20, [R1+0x788] ;  /* 0x0007880001147983 */ /* 0x000f220000100a00 */
[----:B-1----:R-:W-:-:S03]  /*18570*/  IMAD.WIDE R2, R5, 0x2, R62 ;  /* 0x0000000205027825 */ /* 0x002fc600078e023e */
[----:B------:R-:W4:Y:S04]  /*18580*/  LDG.E.U16 R238, desc[UR60][R8.64] ;  /* 0x0000003c08ee7981 */ /* 0x000f28000c1e1500 */
[----:B------:R-:W4:Y:S04]  /*18590*/  LDG.E.U16 R245, desc[UR60][R2.64] ;  /* 0x0000003c02f57981 */ /* 0x000f28000c1e1500 */
[----:B------:R-:W4:Y:S01]  /*185a0*/  LDL.64 R62, [R1+0x728] ;  /* 0x00072800013e7983 */ /* 0x000f220000100a00 */
[----:B---3--:R-:W-:-:S03]  /*185b0*/  IMAD.WIDE R18, R5, 0x2, R52 ;  /* 0x0000000205127825 */ /* 0x008fc600078e0234 */
[----:B------:R-:W3:Y:S04]  /*185c0*/  LDL.64 R52, [R1+0x780] ;  /* 0x0007800001347983 */ /* 0x000ee80000100a00 */
[----:B------:R0:W3:Y:S02]  /*185d0*/  LDG.E.U16 R242, desc[UR60][R18.64] ;  /* 0x0000003c12f27981 */ /* 0x0000e4000c1e1500 */
[C---:B0-----:R-:W-:Y:S02]  /*185e0*/  IMAD.WIDE R18, R5.reuse, 0x2, R60 ;  /* 0x0000000205127825 */ /* 0x041fe400078e023c */
[----:B------:R-:W3:Y:S04]  /*185f0*/  LDL.64 R60, [R1+0x720] ;  /* 0x00072000013c7983 */ /* 0x000ee80000100a00 */
[----:B------:R-:W3:Y:S01]  /*18600*/  LDG.E.U16 R246, desc[UR60][R18.64] ;  /* 0x0000003c12f67981 */ /* 0x000ee2000c1e1500 */
[----:B--2---:R-:W-:-:S03]  /*18610*/  IMAD.WIDE R2, R5, 0x2, R50 ;  /* 0x0000000205027825 */ /* 0x004fc600078e0232 */
[----:B------:R-:W2:Y:S04]  /*18620*/  LDL.64 R50, [R1+0x778] ;  /* 0x0007780001327983 */ /* 0x000ea80000100a00 */
[----:B------:R0:W2:Y:S01]  /*18630*/  LDG.E.U16 R4, desc[UR60][R2.64] ;  /* 0x0000003c02047981 */ /* 0x0000a2000c1e1500 */
[----:B------:R-:W-:-:S03]  /*18640*/  IMAD.WIDE R8, R5, 0x2, R48 ;  /* 0x0000000205087825 */ /* 0x000fc600078e0230 */
[----:B------:R-:W2:Y:S04]  /*18650*/  LDL.64 R48, [R1+0x770] ;  /* 0x0007700001307983 */ /* 0x000ea80000100a00 */
[----:B------:R1:W2:Y:S01]  /*18660*/  LDG.E.U16 R243, desc[UR60][R8.64] ;  /* 0x0000003c08f37981 */ /* 0x0002a2000c1e1500 */
[----:B0-----:R-:W-:-:S03]  /*18670*/  IMAD.WIDE R2, R5, 0x2, R46 ;  /* 0x0000000205027825 */ /* 0x001fc600078e022e */
[----:B------:R-:W2:Y:S01]  /*18680*/  LDL.64 R46, [R1+0x768] ;  /* 0x00076800012e7983 */ /* 0x000ea20000100a00 */
[----:B-1----:R-:W-:-:S03]  /*18690*/  IMAD.WIDE R8, R5, 0x2, R58 ;  /* 0x0000000205087825 */ /* 0x002fc600078e023a */
[----:B------:R0:W2:Y:S01]  /*186a0*/  LDG.E.U16 R240, desc[UR60][R2.64] ;  /* 0x0000003c02f07981 */ /* 0x0000a2000c1e1500 */
[----:B------:R-:W-:-:S03]  /*186b0*/  IMAD.WIDE R18, R5, 0x2, R44 ;  /* 0x0000000205127825 */ /* 0x000fc600078e022c */
[----:B------:R-:W2:Y:S04]  /*186c0*/  LDL.64 R44, [R1+0x760] ;  /* 0x00076000012c7983 */ /* 0x000ea80000100a00 */
[----:B------:R4:W2:Y:S01]  /*186d0*/  LDG.E.U16 R237, desc[UR60][R8.64] ;  /* 0x0000003c08ed7981 */ /* 0x0008a2000c1e1500 */
[----:B0-----:R-:W-:-:S03]  /*186e0*/  IMAD.WIDE R2, R5, 0x2, R56 ;  /* 0x0000000205027825 */ /* 0x001fc600078e0238 */
[----:B------:R0:W2:Y:S04]  /*186f0*/  LDG.E.U16 R239, desc[UR60][R18.64] ;  /* 0x0000003c12ef7981 */ /* 0x0000a8000c1e1500 */
[----:B------:R1:W2:Y:S01]  /*18700*/  LDG.E.U16 R236, desc[UR60][R2.64] ;  /* 0x0000003c02ec7981 */ /* 0x0002a2000c1e1500 */
[----:B------:R-:W-:-:S03]  /*18710*/  R2UR UR25, R223 ;  /* 0x00000000df1972ca */ /* 0x000fc600000e0000 */
[----:B------:R-:W2:Y:S04]  /*18720*/  LDL.64 R56, [R1+0x710] ;  /* 0x0007100001387983 */ /* 0x000ea80000100a00 */
[----:B------:R-:W2:Y:S01]  /*18730*/  LDL.64 R58, [R1+0x718] ;  /* 0x00071800013a7983 */ /* 0x000ea20000100a00 */
[----:B----4-:R-:W-:-:S03]  /*18740*/  IMAD.WIDE R8, R5, 0x2, R42 ;  /* 0x0000000205087825 */ /* 0x010fc600078e022a */
[----:B------:R-:W4:Y:S01]  /*18750*/  LDL.64 R42, [R1+0x750] ;  /* 0x00075000012a7983 */ /* 0x000f220000100a00 */
[----:B0-----:R-:W-:-:S03]  /*18760*/  IMAD.WIDE R18, R5, 0x2, R54 ;  /* 0x0000000205127825 */ /* 0x001fc600078e0236 */
[----:B------:R-:W4:Y:S01]  /*18770*/  LDL.64 R54, [R1+0x708] ;  /* 0x0007080001367983 */ /* 0x000f220000100a00 */
[----:B-1----:R-:W-:-:S03]  /*18780*/  IMAD.WIDE R2, R5, 0x2, R22 ;  /* 0x0000000205027825 */ /* 0x002fc600078e0216 */
[----:B------:R-:W4:Y:S04]  /*18790*/  LDL.64 R22, [R1+0x748] ;  /* 0x0007480001167983 */ /* 0x000f280000100a00 */
[----:B------:R0:W4:Y:S04]  /*187a0*/  LDG.E.U16 R234, desc[UR60][R18.64] ;  /* 0x0000003c12ea7981 */ /* 0x000128000c1e1500 */
[----:B------:R3:W4:Y:S04]  /*187b0*/  LDG.E.U16 R232, desc[UR60][R8.64] ;  /* 0x0000003c08e87981 */ /* 0x000728000c1e1500 */
[----:B------:R2:W4:Y:S01]  /*187c0*/  LDG.E.U16 R225, desc[UR60][R2.64] ;  /* 0x0000003c02e17981 */ /* 0x000522000c1e1500 */
[----:B0-----:R-:W-:-:S03]  /*187d0*/  IMAD.WIDE R18, R5, 0x2, R20 ;  /* 0x0000000205127825 */ /* 0x001fc600078e0214 */
[----:B------:R-:W4:Y:S04]  /*187e0*/  LDL.64 R20, [R1+0x730] ;  /* 0x0007300001147983 */ /* 0x000f280000100a00 */
[----:B------:R0:W4:Y:S01]  /*187f0*/  LDG.E.U16 R223, desc[UR60][R18.64] ;  /* 0x0000003c12df7981 */ /* 0x000122000c1e1500 */
[----:B---3--:R-:W-:-:S03]  /*18800*/  IMAD.WIDE R8, R5, 0x2, R52 ;  /* 0x0000000205087825 */ /* 0x008fc600078e0234 */
[----:B------:R-:W3:Y:S04]  /*18810*/  LDL.64 R52, [R1+0x700] ;  /* 0x0007000001347983 */ /* 0x000ee80000100a00 */
[----:B------:R1:W3:Y:S01]  /*18820*/  LDG.E.U16 R219, desc[UR60][R8.64] ;  /* 0x0000003c08db7981 */ /* 0x0002e2000c1e1500 */
[----:B--2---:R-:W-:-:S03]  /*18830*/  IMAD.WIDE R2, R5, 0x2, R50 ;  /* 0x0000000205027825 */ /* 0x004fc600078e0232 */
[----:B------:R-:W2:Y:S04]  /*18840*/  LDL.64 R50, [R1+0x6f8] ;  /* 0x0006f80001327983 */ /* 0x000ea80000100a00 */
[----:B------:R1:W2:Y:S01]  /*18850*/  LDG.E.U16 R216, desc[UR60][R2.64] ;  /* 0x0000003c02d87981 */ /* 0x0002a2000c1e1500 */
[----:B0-----:R-:W-:-:S03]  /*18860*/  IMAD.WIDE R18, R5, 0x2, R48 ;  /* 0x0000000205127825 */ /* 0x001fc600078e0230 */
[----:B------:R-:W2:Y:S01]  /*18870*/  LDL.64 R48, [R1+0x6f0] ;  /* 0x0006f00001307983 */ /* 0x000ea20000100a00 */
[----:B-1----:R-:W-:-:S03]  /*18880*/  IMAD.WIDE R8, R5, 0x2, R46 ;  /* 0x0000000205087825 */ /* 0x002fc600078e022e */
[----:B------:R-:W2:Y:S04]  /*18890*/  LDL.64 R46, [R1+0x6e8] ;  /* 0x0006e800012e7983 */ /* 0x000ea80000100a00 */
[----:B------:R4:W2:Y:S01]  /*188a0*/  LDG.E.U16 R212, desc[UR60][R8.64] ;  /* 0x0000003c08d47981 */ /* 0x0008a2000c1e1500 */
[----:B------:R-:W-:-:S03]  /*188b0*/  IMAD.WIDE R2, R5, 0x2, R44 ;  /* 0x0000000205027825 */ /* 0x000fc600078e022c */
[----:B------:R-:W2:Y:S04]  /*188c0*/  LDL.64 R44, [R1+0x6e0] ;  /* 0x0006e000012c7983 */ /* 0x000ea80000100a00 */
[----:B------:R0:W2:Y:S01]  /*188d0*/  LDG.E.U16 R211, desc[UR60][R2.64] ;  /* 0x0000003c02d37981 */ /* 0x0000a2000c1e1500 */
[----:B----4-:R-:W-:-:S03]  /*188e0*/  IMAD.WIDE R8, R5, 0x2, R42 ;  /* 0x0000000205087825 */ /* 0x010fc600078e022a */
[----:B------:R-:W4:Y:S01]  /*188f0*/  LDL.64 R42, [R1+0x6d8] ;  /* 0x0006d800012a7983 */ /* 0x000f220000100a00 */
[----:B0-----:R-:W-:-:S05]  /*18900*/  IMAD.WIDE R2, R5, 0x2, R22 ;  /* 0x0000000205027825 */ /* 0x001fca00078e0216 */
[----:B------:R0:W4:Y:S02]  /*18910*/  LDG.E.U16 R23, desc[UR60][R2.64] ;  /* 0x0000003c02177981 */ /* 0x000124000c1e1500 */
[----:B0-----:R-:W-:-:S05]  /*18920*/  IMAD.WIDE R2, R5, 0x2, R20 ;  /* 0x0000000205027825 */ /* 0x001fca00078e0214 */
[----:B------:R0:W4:Y:S02]  /*18930*/  LDG.E.U16 R20, desc[UR60][R2.64] ;  /* 0x0000003c02147981 */ /* 0x000124000c1e1500 */
[----:B0-----:R-:W-:-:S05]  /*18940*/  IMAD.WIDE R2, R5, 0x2, R62 ;  /* 0x0000000205027825 */ /* 0x001fca00078e023e */
[----:B------:R0:W4:Y:S01]  /*18950*/  LDG.E.U16 R220, desc[UR60][R2.64] ;  /* 0x0000003c02dc7981 */ /* 0x000122000c1e1500 */
[----:B------:R-:W-:Y:S02]  /*18960*/  R2UR UR33, R214 ;  /* 0x00000000d62172ca */ /* 0x000fe400000e0000 */
[----:B------:R-:W-:Y:S01]  /*18970*/  R2UR UR36, R168 ;  /* 0x00000000a82472ca */ /* 0x000fe200000e0000 */
[----:B------:R1:W4:Y:S04]  /*18980*/  LDG.E.U16 R214, desc[UR60][R18.64] ;  /* 0x0000003c12d67981 */ /* 0x000328000c1e1500 */
[----:B------:R1:W4:Y:S01]  /*18990*/  LDG.E.U16 R168, desc[UR60][R8.64] ;  /* 0x0000003c08a87981 */ /* 0x000322000c1e1500 */
[----:B0-----:R-:W-:-:S04]  /*189a0*/  IMAD.WIDE R2, R5, 0x2, R60 ;  /* 0x0000000205027825 */ /* 0x001fc800078e023c */
[C---:B-1----:R-:W-:Y:S01]  /*189b0*/  IMAD.WIDE R18, R5.reuse, 0x2, R68 ;  /* 0x0000000205127825 */ /* 0x042fe200078e0244 */
[----:B------:R0:W4:Y:S03]  /*189c0*/  LDG.E.U16 R230, desc[UR60][R2.64] ;  /* 0x0000003c02e67981 */ /* 0x000126000c1e1500 */
[C---:B------:R-:W-:Y:S01]  /*189d0*/  IMAD.WIDE R8, R5.reuse, 0x2, R64 ;  /* 0x0000000205087825 */ /* 0x040fe200078e0240 */
[----:B------:R-:W-:Y:S02]  /*189e0*/  R2UR UR37, R210 ;  /* 0x00000000d22572ca */ /* 0x000fe400000e0000 */
[----:B------:R1:W4:Y:S01]  /*189f0*/  LDG.E.U16 R210, desc[UR60][R18.64] ;  /* 0x0000003c12d27981 */ /* 0x000322000c1e1500 */
[----:B0-----:R-:W-:-:S03]  /*18a00*/  IMAD.WIDE R2, R5, 0x2, R54 ;  /* 0x0000000205027825 */ /* 0x001fc600078e0236 */
[----:B------:R0:W4:Y:S04]  /*18a10*/  LDG.E.U16 R21, desc[UR60][R8.64] ;  /* 0x0000003c08157981 */ /* 0x000128000c1e1500 */
[----:B------:R-:W4:Y:S01]  /*18a20*/  LDG.E.U16 R229, desc[UR60][R2.64] ;  /* 0x0000003c02e57981 */ /* 0x000f22000c1e1500 */
[----:B-1----:R-:W-:Y:S01]  /*18a30*/  IMAD.WIDE R18, R5, 0x2, R66 ;  /* 0x0000000205127825 */ /* 0x002fe200078e0242 */
[----:B------:R-:W-:-:S03]  /*18a40*/  R2UR UR29, R218 ;  /* 0x00000000da1d72ca */ /* 0x000fc600000e0000 */
[----:B0-----:R-:W-:Y:S01]  /*18a50*/  IMAD.WIDE R8, R5, 0x2, R56 ;  /* 0x0000000205087825 */ /* 0x001fe200078e0238 */
[----:B------:R0:W4:Y:S04]  /*18a60*/  LDG.E.U16 R22, desc[UR60][R18.64] ;  /* 0x0000003c12167981 */ /* 0x000128000c1e1500 */
[----:B------:R-:W4:Y:S01]  /*18a70*/  LDG.E.U16 R233, desc[UR60][R8.64] ;  /* 0x0000003c08e97981 */ /* 0x000f22000c1e1500 */
[----:B------:R-:W-:Y:S01]  /*18a80*/  R2UR UR24, R221 ;  /* 0x00000000dd1872ca */ /* 0x000fe200000e0000 */
[----:B0-----:R-:W-:Y:S01]  /*18a90*/  IMAD.WIDE R18, R5, 0x2, R58 ;  /* 0x0000000205127825 */ /* 0x001fe200078e023a */
[----:B------:R-:W-:-:S04]  /*18aa0*/  R2UR UR32, R213 ;  /* 0x00000000d52072ca */ /* 0x000fc800000e0000 */
[----:B------:R3:W4:Y:S01]  /*18ab0*/  LDG.E.U16 R235, desc[UR60][R18.64] ;  /* 0x0000003c12eb7981 */ /* 0x000722000c1e1500 */
[----:B------:R-:W-:Y:S01]  /*18ac0*/  R2UR UR28, R217 ;  /* 0x00000000d91c72ca */ /* 0x000fe200000e0000 */
[----:B---3--:R-:W-:-:S05]  /*18ad0*/  IMAD.WIDE R18, R5, 0x2, R52 ;  /* 0x0000000205127825 */ /* 0x008fca00078e0234 */
[----:B------:R-:W3:Y:S01]  /*18ae0*/  LDG.E.U16 R224, desc[UR60][R18.64] ;  /* 0x0000003c12e07981 */ /* 0x000ee2000c1e1500 */
[----:B------:R-:W-:-:S03]  /*18af0*/  WARPGROUP.DEPBAR.LE gsb0, 0x0 ;  /* 0x00008000000079c5 */ /* 0x000fc60000010000 */
[----:B------:R0:W-:Y:S01]  /*18b00*/  STL [R1+0x1290], R5 ;  /* 0x0012900501007387 */ /* 0x0001e20000100800 */
[----:B--2---:R-:W-:-:S05]  /*18b10*/  IMAD.WIDE R8, R5, 0x2, R50 ;  /* 0x0000000205087825 */ /* 0x004fca00078e0232 */
[----:B------:R1:W2:Y:S01]  /*18b20*/  LDG.E.U16 R221, desc[UR60][R8.64] ;  /* 0x0000003c08dd7981 */ /* 0x0002a2000c1e1500 */
[----:B------:R-:W-:-:S05]  /*18b30*/  IMAD.WIDE R2, R5, 0x2, R48 ;  /* 0x0000000205027825 */ /* 0x000fca00078e0230 */
[----:B------:R0:W2:Y:S01]  /*18b40*/  LDG.E.U16 R218, desc[UR60][R2.64] ;  /* 0x0000003c02da7981 */ /* 0x0000a2000c1e1500 */
[----:B-1----:R-:W-:-:S05]  /*18b50*/  IMAD.WIDE R8, R5, 0x2, R46 ;  /* 0x0000000205087825 */ /* 0x002fca00078e022e */
[----:B------:R-:W2:Y:S01]  /*18b60*/  LDG.E.U16 R215, desc[UR60][R8.64] ;  /* 0x0000003c08d77981 */ /* 0x000ea2000c1e1500 */
[----:B0-----:R-:W-:-:S05]  /*18b70*/  IMAD.WIDE R2, R5, 0x2, R44 ;  /* 0x0000000205027825 */ /* 0x001fca00078e022c */
[----:B------:R4:W2:Y:S02]  /*18b80*/  LDG.E.U16 R213, desc[UR60][R2.64] ;  /* 0x0000003c02d57981 */ /* 0x0008a4000c1e1500 */
[----:B----4-:R-:W-:Y:S02]  /*18b90*/  IMAD.WIDE R2, R5, 0x2, R42 ;  /* 0x0000000205027825 */ /* 0x010fe400078e022a */
[----:B------:R-:W0:Y:S03]  /*18ba0*/  LDC R5, c[0x0][0x238] ;  /* 0x00008e00ff057b82 */ /* 0x000e260000000800 */
[----:B------:R0:W4:Y:S05]  /*18bb0*/  LDG.E.U16 R217, desc[UR60][R2.64] ;  /* 0x0000003c02d97981 */ /* 0x00012a000c1e1500 */
[----:B------:R-:W-:Y:S01]  /*18bc0*/  BAR.SYNC.DEFER_BLOCKING 0x0 ;  /* 0x0000000000007b1d */ /* 0x000fe20000010000 */
[----:B0-----:R-:W-:-:S05]  /*18bd0*/  FMUL R2, R160, R5 ;  /* 0x00000005a0027220 */ /* 0x001fca0000400000 */
[----:B------:R0:W-:Y:S02]  /*18be0*/  STS.U16 [R7+0x21b00], R0 ;  /* 0x021b000007007388 */ /* 0x0001e40000000400 */
[----:B0-----:R-:W-:-:S05]  /*18bf0*/  FMUL R0, R161, R5 ;  /* 0x00000005a1007220 */ /* 0x001fca0000400000 */
[----:B------:R-:W-:Y:S01]  /*18c00*/  FMNMX R0, R2, R0, !PT ;  /* 0x0000000002007209 */ /* 0x000fe20007800000 */
[----:B------:R-:W-:-:S05]  /*18c10*/  FMUL R2, R164, R5 ;  /* 0x00000005a4027220 */ /* 0x000fca0000400000 */
[----:B------:R-:W-:Y:S01]  /*18c20*/  FMNMX R0, R2, R0, !PT ;  /* 0x0000000002007209 */ /* 0x000fe20007800000 */
[----:B------:R-:W-:Y:S01]  /*18c30*/  FMUL R2, R165, R5 ;  /* 0x00000005a5027220 */ /* 0x000fe20000400000 */
[----:B------:R-:W-:Y:S04]  /*18c40*/  STS.U16 [R7+0x21f00], R4 ;  /* 0x021f000407007388 */ /* 0x000fe80000000400 */
[----:B------:R-:W-:-:S05]  /*18c50*/  FMNMX R0, R2, R0, !PT ;  /* 0x0000000002007209 */ /* 0x000fca0007800000 */
[----:B------:R-:W0:Y:S01]  /*18c60*/  SHFL.BFLY PT, R4, R0, 0x2, 0x1f ;  /* 0x0c401f0000047f89 */ /* 0x000e2200000e0000 */
[-C--:B------:R-:W-:Y:S01]  /*18c70*/  FMUL R3, R162, R5.reuse ;  /* 0x00000005a2037220 */ /* 0x080fe20000400000 */
[----:B------:R-:W-:-:S05]  /*18c80*/  FMUL R2, R163, R5 ;  /* 0x00000005a3027220 */ /* 0x000fca0000400000 */
[----:B------:R-:W-:Y:S01]  /*18c90*/  FMNMX R2, R3, R2, !PT ;  /* 0x0000000203027209 */ /* 0x000fe20007800000 */
[----:B------:R-:W-:-:S05]  /*18ca0*/  FMUL R3, R166, R5 ;  /* 0x00000005a6037220 */ /* 0x000fca0000400000 */
[----:B------:R-:W-:Y:S01]  /*18cb0*/  FMNMX R2, R3, R2, !PT ;  /* 0x0000000203027209 */ /* 0x000fe20007800000 */
[----:B------:R-:W-:-:S05]  /*18cc0*/  FMUL R3, R167, R5 ;  /* 0x00000005a7037220 */ /* 0x000fca0000400000 */
[----:B------:R-:W-:Y:S02]  /*18cd0*/  FMNMX R2, R3, R2, !PT ;  /* 0x0000000203027209 */ /* 0x000fe40007800000 */
[----:B0-----:R-:W-:-:S03]  /*18ce0*/  FMNMX R0, R0, R4, !PT ;  /* 0x0000000400007209 */ /* 0x001fc60007800000 */
[----:B------:R-:W0:Y:S04]  /*18cf0*/  SHFL.BFLY PT, R3, R2, 0x2, 0x1f ;  /* 0x0c401f0002037f89 */ /* 0x000e2800000e0000 */
[----:B------:R-:W1:Y:S01]  /*18d00*/  SHFL.BFLY PT, R4, R0, 0x1, 0x1f ;  /* 0x0c201f0000047f89 */ /* 0x000e6200000e0000 */
[----:B------:R-:W-:Y:S01]  /*18d10*/  FMUL R8, R152, R5 ;  /* 0x0000000598087220 */ /* 0x000fe20000400000 */
[----:B0-----:R-:W-:Y:S01]  /*18d20*/  FMNMX R3, R2, R3, !PT ;  /* 0x0000000302037209 */ /* 0x001fe20007800000 */
[-C--:B------:R-:W-:Y:S01]  /*18d30*/  FMUL R2, R154, R5.reuse ;  /* 0x000000059a027220 */ /* 0x080fe20000400000 */
[----:B-1----:R-:W-:Y:S01]  /*18d40*/  FMNMX R19, R0, R4, !PT ;  /* 0x0000000400137209 */ /* 0x002fe20007800000 */
[-C--:B------:R-:W-:Y:S01]  /*18d50*/  FMUL R4, R153, R5.reuse ;  /* 0x0000000599047220 */ /* 0x080fe20000400000 */
[----:B------:R-:W-:-:S04]  /*18d60*/  FMUL R0, R155, R5 ;  /* 0x000000059b007220 */ /* 0x000fc80000400000 */
[----:B------:R-:W-:Y:S01]  /*18d70*/  FMNMX R8, R8, R4, !PT ;  /* 0x0000000408087209 */ /* 0x000fe20007800000 */
[-C--:B------:R-:W-:Y:S01]  /*18d80*/  FMUL R4, R156, R5.reuse ;  /* 0x000000059c047220 */ /* 0x080fe20000400000 */
[----:B------:R-:W-:Y:S01]  /*18d90*/  FMNMX R0, R2, R0, !PT ;  /* 0x0000000002007209 */ /* 0x000fe20007800000 */
[----:B------:R-:W-:-:S03]  /*18da0*/  FMUL R2, R158, R5 ;  /* 0x000000059e027220 */ /* 0x000fc60000400000 */
[----:B------:R-:W-:Y:S01]  /*18db0*/  FMNMX R8, R4, R8, !PT ;  /* 0x0000000804087209 */ /* 0x000fe20007800000 */
[-C--:B------:R-:W-:Y:S01]  /*18dc0*/  FMUL R4, R159, R5.reuse ;  /* 0x000000059f047220 */ /* 0x080fe20000400000 */
[----:B------:R-:W-:Y:S01]  /*18dd0*/  FMNMX R0, R2, R0, !PT ;  /* 0x0000000002007209 */ /* 0x000fe20007800000 */
[----:B------:R-:W-:-:S03]  /*18de0*/  FMUL R2, R157, R5 ;  /* 0x000000059d027220 */ /* 0x000fc60000400000 */
[----:B------:R-:W-:Y:S02]  /*18df0*/  FMNMX R0, R4, R0, !PT ;  /* 0x0000000004007209 */ /* 0x000fe40007800000 */
[----:B------:R-:W-:-:S03]  /*18e00*/  FMNMX R2, R2, R8, !PT ;  /* 0x0000000802027209 */ /* 0x000fc60007800000 */
[----:B------:R-:W0:Y:S04]  /*18e10*/  SHFL.BFLY PT, R8, R0, 0x2, 0x1f ;  /* 0x0c401f0000087f89 */ /* 0x000e2800000e0000 */
[----:B------:R-:W1:Y:S04]  /*18e20*/  SHFL.BFLY PT, R4, R2, 0x2, 0x1f ;  /* 0x0c401f0002047f89 */ /* 0x000e6800000e0000 */
[----:B------:R-:W3:Y:S01]  /*18e30*/  SHFL.BFLY PT, R18, R3, 0x1, 0x1f ;  /* 0x0c201f0003127f89 */ /* 0x000ee200000e0000 */
[----:B0-----:R-:W-:-:S05]  /*18e40*/  FMNMX R0, R0, R8, !PT ;  /* 0x0000000800007209 */ /* 0x001fca0007800000 */
[----:B------:R-:W0:Y:S01]  /*18e50*/  SHFL.BFLY PT, R9, R0, 0x1, 0x1f ;  /* 0x0c201f0000097f89 */ /* 0x000e2200000e0000 */
[----:B-1----:R-:W-:-:S05]  /*18e60*/  FMNMX R2, R2, R4, !PT ;  /* 0x0000000402027209 */ /* 0x002fca0007800000 */
[----:B------:R-:W1:Y:S01]  /*18e70*/  SHFL.BFLY PT, R8, R2, 0x1, 0x1f ;  /* 0x0c201f0002087f89 */ /* 0x000e6200000e0000 */
[----:B---3--:R-:W-:Y:S02]  /*18e80*/  FMNMX R18, R3, R18, !PT ;  /* 0x0000001203127209 */ /* 0x008fe40007800000 */
[----:B------:R-:W-:Y:S02]  /*18e90*/  FMNMX R19, R19, R222, !PT ;  /* 0x000000de13137209 */ /* 0x000fe40007800000 */
[----:B------:R-:W-:Y:S01]  /*18ea0*/  FMNMX R18, R18, R226, !PT ;  /* 0x000000e212127209 */ /* 0x000fe20007800000 */
[----:B------:R3:W-:Y:S01]  /*18eb0*/  STS.U16 [R7+0x23400], R20 ;  /* 0x0234001407007388 */ /* 0x0007e20000000400 */
[----:B0-----:R-:W-:-:S04]  /*18ec0*/  FMNMX R9, R0, R9, !PT ;  /* 0x0000000900097209 */ /* 0x001fc80007800000 */
[----:B------:R-:W-:Y:S01]  /*18ed0*/  FMNMX R9, R9, R228, !PT ;  /* 0x000000e409097209 */ /* 0x000fe20007800000 */
[----:B------:R-:W-:Y:S04]  /*18ee0*/  STL [R1+0x1294], R19 ;  /* 0x0012941301007387 */ /* 0x000fe80000100800 */
[-CC-:B---3--:R-:W-:Y:S01]  /*18ef0*/  FFMA R20, R155, R5.reuse, -R9.reuse ;  /* 0x000000059b147223 */ /* 0x188fe20000000809 */
[----:B------:R-:W-:Y:S01]  /*18f00*/  FFMA R158, R158, R5, -R9 ;  /* 0x000000059e9e7223 */ /* 0x000fe20000000809 */
[----:B------:R-:W-:Y:S01]  /*18f10*/  STL [R1+0x1298], R18 ;  /* 0x0012981201007387 */ /* 0x000fe20000100800 */
[----:B-1----:R-:W-:-:S03]  /*18f20*/  FMNMX R8, R2, R8, !PT ;  /* 0x0000000802087209 */ /* 0x002fc60007800000 */
[----:B------:R-:W-:Y:S04]  /*18f30*/  STL [R1+0x129c], R7 ;  /* 0x00129c0701007387 */ /* 0x000fe80000100800 */
[----:B------:R-:W-:Y:S04]  /*18f40*/  STL [R1+0x12a0], R228 ;  /* 0x0012a0e401007387 */ /* 0x000fe80000100800 */
[----:B------:R-:W-:Y:S04]  /*18f50*/  STL [R1+0x12a4], R20 ;  /* 0x0012a41401007387 */ /* 0x000fe80000100800 */
[----:B------:R-:W-:Y:S04]  /*18f60*/  STL [R1+0x12a8], R158 ;  /* 0x0012a89e01007387 */ /* 0x000fe80000100800 */
[----:B------:R0:W-:Y:S04]  /*18f70*/  STS.U16 [R7+0x23100], R23 ;  /* 0x0231001707007388 */ /* 0x0001e80000000400 */
[----:B------:R-:W3:Y:S04]  /*18f80*/  LDL.LU R2, [R1+0x2f4] ;  /* 0x0002f40001027983 */ /* 0x000ee80000300800 */
        /* <DEDUP_REMOVED lines=8> */
[----:B------:R-:W3:Y:S04]  /*19010*/  LDL.LU R155, [R1+0x420] ;  /* 0x00042000019b7983 */ /* 0x000ee80000300800 */
[----:B------:R-:W3:Y:S04]  /*19020*/  LDL.LU R151, [R1+0x424] ;  /* 0x0004240001977983 */ /* 0x000ee80000300800 */
[----:B------:R1:W-:Y:S04]  /*19030*/  STS.U16 [R7+0x20300], R37 ;  /* 0x0203002507007388 */ /* 0x0003e80000000400 */
[----:B0-----:R-:W3:Y:S04]  /*19040*/  LDL.LU R36, [R1+0x430] ;  /* 0x0004300001247983 */ /* 0x001ee80000300800 */
[----:B------:R0:W-:Y:S04]  /*19050*/  STS.U16 [R7+0x20000], R40 ;  /* 0x0200002807007388 */ /* 0x0001e80000000400 */
[----:B-1----:R-:W3:Y:S04]  /*19060*/  LDL.LU R37, [R1+0x434] ;  /* 0x0004340001257983 */ /* 0x002ee80000300800 */
        /* <DEDUP_REMOVED lines=49> */
[----:B------:R-:W3:Y:S01]  /*19380*/  LDL.LU R137, [R1+0x5c4] ;  /* 0x0005c40001897983 */ /* 0x000ee20000300800 */
[----:B------:R-:W-:-:S03]  /*19390*/  FFMA R159, R159, R5, -R9 ;  /* 0x000000059f9f7223 */ /* 0x000fc60000000809 */
[----:B------:R-:W3:Y:S04]  /*193a0*/  LDL.LU R140, [R1+0x5d0] ;  /* 0x0005d000018c7983 */ /* 0x000ee80000300800 */
[----:B------:R-:W3:Y:S04]  /*193b0*/  LDL.LU R141, [R1+0x5d4] ;  /* 0x0005d400018d7983 */ /* 0x000ee80000300800 */
[----:B------:R-:W3:Y:S04]  /*193c0*/  LDL.LU R144, [R1+0x5e0] ;  /* 0x0005e00001907983 */ /* 0x000ee80000300800 */
[----:B------:R-:W3:Y:S04]  /*193d0*/  LDL.LU R145, [R1+0x5e4] ;  /* 0x0005e40001917983 */ /* 0x000ee80000300800 */
[----:B------:R-:W3:Y:S04]  /*193e0*/  LDL.LU R148, [R1+0x5f0] ;  /* 0x0005f00001947983 */ /* 0x000ee80000300800 */
[----:B------:R0:W-:Y:S04]  /*193f0*/  STS.U16 [R7+0x20900], R25 ;  /* 0x0209001907007388 */ /* 0x0001e80000000400 */
[----:B------:R-:W3:Y:S04]  /*19400*/  LDL.LU R149, [R1+0x5f4] ;  /* 0x0005f40001957983 */ /* 0x000ee80000300800 */
[----:B------:R1:W-:Y:S04]  /*19410*/  STS.U16 [R7+0x20a00], R24 ;  /* 0x020a001807007388 */ /* 0x0003e80000000400 */
[----:B0-----:R-:W3:Y:S01]  /*19420*/  LDL.LU R25, [R1+0x324] ;  /* 0x0003240001197983 */ /* 0x001ee20000300800 */
[----:B------:R-:W-:-:S03]  /*19430*/  FFMA R154, R154, R5, -R9 ;  /* 0x000000059a9a7223 */ /* 0x000fc60000000809 */
[----:B-1----:R-:W3:Y:S04]  /*19440*/  LDL.LU R24, [R1+0x328] ;  /* 0x0003280001187983 */ /* 0x002ee80000300800 */
[----:B------:R0:W-:Y:S01]  /*19450*/  STL [R1+0x12b0], R159 ;  /* 0x0012b09f01007387 */ /* 0x0001e20000100800 */
[----:B------:R-:W-:Y:S01]  /*19460*/  FMNMX R8, R8, R227, !PT ;  /* 0x000000e308087209 */ /* 0x000fe20007800000 */
[-CC-:B------:R-:W-:Y:S01]  /*19470*/  FFMA R162, R162, R5.reuse, -R18.reuse ;  /* 0x00000005a2a27223 */ /* 0x180fe20000000812 */
[-CC-:B------:R-:W-:Y:S01]  /*19480*/  FFMA R163, R163, R5.reuse, -R18.reuse ;  /* 0x00000005a3a37223 */ /* 0x180fe20000000812 */
[----:B------:R-:W-:Y:S04]  /*19490*/  STS.U16 [R7+0x20100], R39 ;  /* 0x0201002707007388 */ /* 0x000fe80000000400 */
[----:B0-----:R-:W3:Y:S04]  /*194a0*/  LDL.LU R159, [R1+0x2ec] ;  /* 0x0002ec00019f7983 */ /* 0x001ee80000300800 */
[----:B------:R0:W-:Y:S01]  /*194b0*/  STL [R1+0x12ac], R9 ;  /* 0x0012ac0901007387 */ /* 0x0001e20000100800 */
[-CC-:B------:R-:W-:Y:S01]  /*194c0*/  FFMA R166, R166, R5.reuse, -R18.reuse ;  /* 0x00000005a6a67223 */ /* 0x180fe20000000812 */
[-C--:B------:R-:W-:Y:S01]  /*194d0*/  FFMA R167, R167, R5.reuse, -R18 ;  /* 0x00000005a7a77223 */ /* 0x080fe20000000812 */
[----:B------:R-:W-:Y:S01]  /*194e0*/  FADD R0, -R18, R226 ;  /* 0x000000e212007221 */ /* 0x000fe20000000100 */
[----:B------:R-:W-:Y:S01]  /*194f0*/  STS.U16 [R7+0x20200], R38 ;  /* 0x0202002607007388 */ /* 0x000fe20000000400 */
[----:B------:R-:W-:-:S03]  /*19500*/  FFMA R160, R160, R5, -R19 ;  /* 0x00000005a0a07223 */ /* 0x000fc60000000813 */
[----:B0-----:R-:W3:Y:S04]  /*19510*/  LDL.LU R9, [R1+0x2f0] ;  /* 0x0002f00001097983 */ /* 0x001ee80000300800 */
[----:B------:R-:W3:Y:S01]  /*19520*/  LDL.LU R158, [R1+0x2e4] ;  /* 0x0002e400019e7983 */ /* 0x000ee20000300800 */
[----:B------:R-:W-:-:S03]  /*19530*/  FFMA R161, R161, R5, -R19 ;  /* 0x00000005a1a17223 */ /* 0x000fc60000000813 */
[----:B------:R-:W3:Y:S01]  /*19540*/  LDL.LU R20, [R1+0x2e8] ;  /* 0x0002e80001147983 */ /* 0x000ee20000300800 */
[-CC-:B------:R-:W-:Y:S01]  /*19550*/  FFMA R164, R164, R5.reuse, -R19.reuse ;  /* 0x00000005a4a47223 */ /* 0x180fe20000000813 */
[----:B------:R-:W-:Y:S02]  /*19560*/  FFMA R165, R165, R5, -R19 ;  /* 0x00000005a5a57223 */ /* 0x000fe40000000813 */
[----:B------:R-:W-:Y:S01]  /*19570*/  STS.U16 [R7+0x20500], R35 ;  /* 0x0205002307007388 */ /* 0x000fe20000000400 */
[----:B------:R-:W-:-:S03]  /*19580*/  FADD R3, -R19, R222 ;  /* 0x000000de13037221 */ /* 0x000fc60000000100 */
[----:B------:R-:W-:Y:S01]  /*19590*/  STS.U16 [R7+0x20600], R34 ;  /* 0x0206002207007388 */ /* 0x000fe20000000400 */
[----:B------:R-:W-:-:S03]  /*195a0*/  FFMA R152, R152, R5, -R8 ;  /* 0x0000000598987223 */ /* 0x000fc60000000808 */
[----:B------:R-:W-:Y:S01]  /*195b0*/  STS.U16 [R7+0x20700], R33 ;  /* 0x0207002107007388 */ /* 0x000fe20000000400 */
[----:B------:R-:W-:-:S03]  /*195c0*/  FFMA R153, R153, R5, -R8 ;  /* 0x0000000599997223 */ /* 0x000fc60000000808 */
[----:B------:R-:W-:Y:S01]  /*195d0*/  STS.U16 [R7+0x20800], R32 ;  /* 0x0208002007007388 */ /* 0x000fe20000000400 */
[----:B------:R-:W-:-:S03]  /*195e0*/  FFMA R156, R156, R5, -R8 ;  /* 0x000000059c9c7223 */ /* 0x000fc60000000808 */
[----:B------:R-:W-:Y:S01]  /*195f0*/  STS.U16 [R7+0x20b00], R17 ;  /* 0x020b001107007388 */ /* 0x000fe20000000400 */
[----:B------:R-:W-:-:S03]  /*19600*/  FFMA R157, R157, R5, -R8 ;  /* 0x000000059d9d7223 */ /* 0x000fc60000000808 */
        /* <DEDUP_REMOVED lines=42> */
[----:B------:R-:W-:Y:S04]  /*198b0*/  STS.U16 [R7+0x23d00], R215 ;  /* 0x023d00d707007388 */ /* 0x000fe80000000400 */
[----:B------:R-:W-:Y:S04]  /*198c0*/  STS.U16 [R7+0x23e00], R213 ;  /* 0x023e00d507007388 */ /* 0x000fe80000000400 */
[----:B----4-:R0:W-:Y:S04]  /*198d0*/  STS.U16 [R7+0x23f00], R217 ;  /* 0x023f00d907007388 */ /* 0x0101e80000000400 */
[----:B------:R-:W2:Y:S01]  /*198e0*/  LDL.LU R228, [R1+0x2dc] ;  /* 0x0002dc0001e47983 */ /* 0x000ea20000300800 */
[----:B------:R-:W-:Y:S01]  /*198f0*/  FMUL R3, R3, 1.4426950216293334961 ;  /* 0x3fb8aa3b03037820 */ /* 0x000fe20000400000 */
[----:B------:R-:W-:Y:S01]  /*19900*/  FMUL R165, R165, 1.4426950216293334961 ;  /* 0x3fb8aa3ba5a57820 */ /* 0x000fe20000400000 */
[----:B------:R-:W-:Y:S01]  /*19910*/  FMUL R163, R163, 1.4426950216293334961 ;  /* 0x3fb8aa3ba3a37820 */ /* 0x000fe20000400000 */
[----:B------:R-:W-:Y:S01]  /*19920*/  FMUL R164, R164, 1.4426950216293334961 ;  /* 0x3fb8aa3ba4a47820 */ /* 0x000fe20000400000 */
[----:B------:R-:W-:Y:S01]  /*19930*/  FMUL R0, R0, 1.4426950216293334961 ;  /* 0x3fb8aa3b00007820 */ /* 0x000fe20000400000 */
[----:B0-----:R-:W4:Y:S04]  /*19940*/  LDL.LU R7, [R1+0x2e0] ;  /* 0x0002e00001077983 */ /* 0x001f280000300800 */
[----:B------:R-:W4:Y:S04]  /*19950*/  LDL.LU R18, [R1+0x2d8] ;  /* 0x0002d80001127983 */ /* 0x000f280000300800 */
        /* <DEDUP_REMOVED lines=32> */
[----:B------:R-:W2:Y:S04]  /*19b60*/  LDL.LU R208, [R1+0x250] ;  /* 0x0002500001d07983 */ /* 0x000ea80000300800 */
        /* <DEDUP_REMOVED lines=29> */
[----:B------:R-:W4:Y:S01]  /*19d40*/  LDL.LU R237, [R1+0x350] ;  /* 0x0003500001ed7983 */ /* 0x000f220000300800 */
[----:B------:R-:W3:Y:S03]  /*19d50*/  MUFU.EX2 R4, R3 ;  /* 0x0000000300047308 */ /* 0x000ee60000000800 */
        /* <DEDUP_REMOVED lines=15> */
[----:B------:R-:W-:Y:S03]  /*19e50*/  MUFU.EX2 R210, R165 ;  /* 0x000000a500d27308 */ /* 0x000fe60000000800 */
[----:B------:R-:W4:Y:S04]  /*19e60*/  LDL.LU R218, [R1+0x3b4] ;  /* 0x0003b40001da7983 */ /* 0x000f280000300800 */
[----:B------:R-:W4:Y:S01]  /*19e70*/  LDL.LU R217, [R1+0x3c0] ;  /* 0x0003c00001d97983 */ /* 0x000f220000300800 */
[----:B------:R0:W-:Y:S03]  /*19e80*/  MUFU.EX2 R165, R163 ;  /* 0x000000a300a57308 */ /* 0x0001e60000000800 */
[----:B------:R-:W4:Y:S04]  /*19e90*/  LDL.LU R216, [R1+0x3c4] ;  /* 0x0003c40001d87983 */ /* 0x000f280000300800 */
[----:B------:R-:W4:Y:S01]  /*19ea0*/  LDL.LU R215, [R1+0x3d0] ;  /* 0x0003d00001d77983 */ /* 0x000f220000300800 */
[----:B------:R1:W-:Y:S01]  /*19eb0*/  MUFU.EX2 R211, R164 ;  /* 0x000000a400d37308 */ /* 0x0003e20000000800 */
[----:B0-----:R-:W-:-:S02]  /*19ec0*/  FMUL R163, R167, 1.4426950216293334961 ;  /* 0x3fb8aa3ba7a37820 */ /* 0x001fc40000400000 */
[----:B------:R-:W4:Y:S04]  /*19ed0*/  LDL.LU R214, [R1+0x3d4] ;  /* 0x0003d40001d67983 */ /* 0x000f280000300800 */
[----:B------:R-:W4:Y:S01]  /*19ee0*/  LDL.LU R213, [R1+0x3e0] ;  /* 0x0003e00001d57983 */ /* 0x000f220000300800 */
[----:B-1----:R-:W-:-:S03]  /*19ef0*/  FMUL R164, R166, 1.4426950216293334961 ;  /* 0x3fb8aa3ba6a47820 */ /* 0x002fc60000400000 */
[----:B------:R-:W4:Y:S01]  /*19f00*/  LDL.LU R167, [R1+0x3e4] ;  /* 0x0003e40001a77983 */ /* 0x000f220000300800 */
[----:B------:R0:W1:Y:S03]  /*19f10*/  MUFU.EX2 R3, R0 ;  /* 0x0000000000037308 */ /* 0x0000660000000800 */
[----:B------:R-:W4:Y:S04]  /*19f20*/  LDL.LU R166, [R1+0x3f0] ;  /* 0x0003f00001a67983 */ /* 0x000f280000300800 */
[----:B------:R-:W4:Y:S04]  /*19f30*/  LDL.LU R22, [R1+0x3f4] ;  /* 0x0003f40001167983 */ /* 0x000f280000300800 */
[----:B0-----:R-:W4:Y:S01]  /*19f40*/  LDL.LU R0, [R1+0x32c] ;  /* 0x00032c0001007983 */ /* 0x001f220000300800 */
[----:B------:R-:W-:Y:S01]  /*19f50*/  FMUL R162, R162, 1.4426950216293334961 ;  /* 0x3fb8aa3ba2a27820 */ /* 0x000fe20000400000 */
[-C--:B---3--:R-:W-:Y:S01]  /*19f60*/  FMUL R2, R2, R4.reuse ;  /* 0x0000000402027220 */ /* 0x088fe20000400000 */
[----:B------:R0:W-:Y:S06]  /*19f70*/  MEMBAR.ALL.CTA ;  /* 0x0000000000007992 */ /* 0x0001ec0000008000 */
[----:B0-----:R-:W0:Y:S01]  /*19f80*/  FENCE.VIEW.ASYNC.S ;  /* 0x00000000000073c6 */ /* 0x001e220000000000 */
[----:B------:R3:W0:Y:S01]  /*19f90*/  MUFU.EX2 R168, R162 ;  /* 0x000000a200a87308 */ /* 0x0006220000000800 */
[-C--:B--2---:R-:W-:Y:S01]  /*19fa0*/  FMUL R208, R208, R4.reuse ;  /* 0x00000004d0d07220 */ /* 0x084fe20000400000 */
[-C--:B----4-:R-:W-:Y:S01]  /*19fb0*/  FMUL R12, R12, R4.reuse ;  /* 0x000000040c0c7220 */ /* 0x090fe20000400000 */
[-C--:B------:R-:W-:Y:S01]  /*19fc0*/  FMUL R13, R13, R4.reuse ;  /* 0x000000040d0d7220 */ /* 0x080fe20000400000 */
[-C--:B------:R-:W-:Y:S01]  /*19fd0*/  FMUL R16, R16, R4.reuse ;  /* 0x0000000410107220 */ /* 0x080fe20000400000 */
[-C--:B------:R-:W-:Y:S01]  /*19fe0*/  FMUL R17, R17, R4.reuse ;  /* 0x0000000411117220 */ /* 0x080fe20000400000 */
[-C--:B------:R-:W-:Y:S01]  /*19ff0*/  FMUL R171, R171, R4.reuse ;  /* 0x00000004abab7220 */ /* 0x080fe20000400000 */
[-C--:B------:R-:W-:Y:S01]  /*1a000*/  FMUL R172, R172, R4.reuse ;  /* 0x00000004acac7220 */ /* 0x080fe20000400000 */
[-C--:B------:R-:W-:Y:S01]  /*1a010*/  FMUL R175, R175, R4.reuse ;  /* 0x00000004afaf7220 */ /* 0x080fe20000400000 */
[-C--:B------:R-:W-:Y:S01]  /*1a020*/  FMUL R176, R176, R4.reuse ;  /* 0x00000004b0b07220 */ /* 0x080fe20000400000 */
[-C--:B------:R-:W-:Y:S01]  /*1a030*/  FMUL R169, R169, R4.reuse ;  /* 0x00000004a9a97220 */ /* 0x080fe20000400000 */
[----:B------:R-:W-:-:S04]  /*1a040*/  FMUL R252, R252, R4 ;  /* 0x00000004fcfc7220 */ /* 0x000fc80000400000 */
[----:B------:R2:W-:Y:S04]  /*1a050*/  STL [R1+0x12b4], R169 ;  /* 0x0012b4a901007387 */ /* 0x0005e80000100800 */
[----:B--2---:R-:W2:Y:S04]  /*1a060*/  LDL.LU R169, [R1+0x2f8] ;  /* 0x0002f80001a97983 */ /* 0x004ea80000300800 */
[----:B------:R4:W-:Y:S04]  /*1a070*/  STL [R1+0x12b8], R252 ;  /* 0x0012b8fc01007387 */ /* 0x0009e80000100800 */
[----:B----4-:R-:W4:Y:S04]  /*1a080*/  LDL.LU R252, [R1+0x300] ;  /* 0x0003000001fc7983 */ /* 0x010f280000300800 */
[----:B------:R1:W-:Y:S04]  /*1a090*/  STL [R1+0x12bc], R175 ;  /* 0x0012bcaf01007387 */ /* 0x0003e80000100800 */
[----:B-1----:R-:W2:Y:S04]  /*1a0a0*/  LDL.LU R175, [R1+0x2fc] ;  /* 0x0002fc0001af7983 */ /* 0x002ea80000300800 */
[----:B------:R1:W-:Y:S04]  /*1a0b0*/  STL [R1+0x12c0], R176 ;  /* 0x0012c0b001007387 */ /* 0x0003e80000100800 */
[----:B-1----:R-:W4:Y:S04]  /*1a0c0*/  LDL.LU R176, [R1+0x308] ;  /* 0x0003080001b07983 */ /* 0x002f280000300800 */
        /* <DEDUP_REMOVED lines=14> */
[----:B------:R-:W4:Y:S04]  /*1a1b0*/  LDL.LU R250, [R1+0x408] ;  /* 0x0004080001fa7983 */ /* 0x000f280000300800 */
[----:B------:R-:W2:Y:S04]  /*1a1c0*/  LDL.LU R249, [R1+0x40c] ;  /* 0x00040c0001f97983 */ /* 0x000ea80000300800 */
[----:B------:R-:W2:Y:S04]  /*1a1d0*/  LDL.LU R244, [R1+0x418] ;  /* 0x0004180001f47983 */ /* 0x000ea80000300800 */
[----:B------:R1:W-:Y:S04]  /*1a1e0*/  STL [R1+0x2f4], R2 ;  /* 0x0002f40201007387 */ /* 0x0003e80000100800 */
[----:B---3--:R-:W3:Y:S04]  /*1a1f0*/  LDL.LU R162, [R1+0x41c] ;  /* 0x00041c0001a27983 */ /* 0x008ee80000300800 */
        /* <DEDUP_REMOVED lines=59> */
[----:B-1----:R-:W3:Y:S04]  /*1a5b0*/  LDL.LU R2, [R1+0x5fc] ;  /* 0x0005fc0001027983 */ /* 0x002ee80000300800 */
[----:B------:R-:W3:Y:S01]  /*1a5c0*/  LDL.64 R32, [R1+0xa98] ;  /* 0x000a980001207983 */ /* 0x000ee20000100a00 */
[----:B------:R-:W-:Y:S01]  /*1a5d0*/  FMUL R21, R161, 1.4426950216293334961 ;  /* 0x3fb8aa3ba1157820 */ /* 0x000fe20000400000 */
[----:B------:R-:W-:Y:S01]  /*1a5e0*/  FMUL R160, R160, 1.4426950216293334961 ;  /* 0x3fb8aa3ba0a07820 */ /* 0x000fe20000400000 */
[----:B------:R-:W-:Y:S01]  /*1a5f0*/  MUFU.EX2 R164, R164 ;  /* 0x000000a400a47308 */ /* 0x000fe20000000800 */
[----:B------:R-:W-:Y:S01]  /*1a600*/  FMUL R23, R23, R4 ;  /* 0x0000000417177220 */ /* 0x000fe20000400000 */
[----:B------:R-:W-:-:S06]  /*1a610*/  FMUL R152, R152, 1.4426950216293334961 ;  /* 0x3fb8aa3b98987820 */ /* 0x000fcc0000400000 */
[----:B------:R-:W-:Y:S08]  /*1a620*/  MUFU.EX2 R212, R160 ;  /* 0x000000a000d47308 */ /* 0x000ff00000000800 */
[----:B------:R-:W1:Y:S08]  /*1a630*/  MUFU.EX2 R21, R21 ;  /* 0x0000001500157308 */ /* 0x000e700000000800 */
[----:B------:R-:W1:Y:S01]  /*1a640*/  MUFU.EX2 R163, R163 ;  /* 0x000000a300a37308 */ /* 0x000e620000000800 */
[-C--:B------:R-:W-:Y:S01]  /*1a650*/  FMUL R151, R151, R4.reuse ;  /* 0x0000000497977220 */ /* 0x080fe20000400000 */
[-C--:B------:R-:W-:Y:S01]  /*1a660*/  FMUL R25, R25, R4.reuse ;  /* 0x0000000419197220 */ /* 0x080fe20000400000 */
[-C--:B------:R-:W-:Y:S01]  /*1a670*/  FMUL R24, R24, R3.reuse ;  /* 0x0000000318187220 */ /* 0x080fe20000400000 */
[-C--:B------:R-:W-:Y:S01]  /*1a680*/  FMUL R251, R251, R4.reuse ;  /* 0x00000004fbfb7220 */ /* 0x080fe20000400000 */
[-C--:B------:R-:W-:Y:S01]  /*1a690*/  FMUL R248, R248, R4.reuse ;  /* 0x00000004f8f87220 */ /* 0x080fe20000400000 */
[-C--:B------:R-:W-:Y:S01]  /*1a6a0*/  FMUL R247, R247, R4.reuse ;  /* 0x00000004f7f77220 */ /* 0x080fe20000400000 */
[-C--:B------:R-:W-:Y:S01]  /*1a6b0*/  FMUL R155, R155, R4.reuse ;  /* 0x000000049b9b7220 */ /* 0x080fe20000400000 */
[----:B------:R0:W-:Y:S01]  /*1a6c0*/  MUFU.EX2 R160, R152 ;  /* 0x0000009800a07308 */ /* 0x0001e20000000800 */
[----:B------:R-:W-:Y:S01]  /*1a6d0*/  FMUL R156, R156, 1.4426950216293334961 ;  /* 0x3fb8aa3b9c9c7820 */ /* 0x000fe20000400000 */
[-C--:B----4-:R-:W-:Y:S01]  /*1a6e0*/  FMUL R250, R250, R3.reuse ;  /* 0x00000003fafa7220 */ /* 0x090fe20000400000 */
[----:B--2---:R-:W-:Y:S01]  /*1a6f0*/  FMUL R249, R249, R3 ;  /* 0x00000003f9f97220 */ /* 0x004fe20000400000 */
[----:B0-----:R-:W-:Y:S01]  /*1a700*/  MOV R152, R23 ;  /* 0x0000001700987202 */ /* 0x001fe20000000f00 */
[-C--:B------:R-:W-:Y:S01]  /*1a710*/  FMUL R244, R244, R3.reuse ;  /* 0x00000003f4f47220 */ /* 0x080fe20000400000 */
[-C--:B------:R-:W-:Y:S01]  /*1a720*/  FMUL R36, R36, R4.reuse ;  /* 0x0000000424247220 */ /* 0x080fe20000400000 */
[-C--:B------:R-:W-:Y:S01]  /*1a730*/  FMUL R37, R37, R4.reuse ;  /* 0x0000000425257220 */ /* 0x080fe20000400000 */
[-C--:B------:R-:W-:Y:S01]  /*1a740*/  FMUL R40, R40, R4.reuse ;  /* 0x0000000428287220 */ /* 0x080fe20000400000 */
[-C--:B---3--:R-:W-:Y:S01]  /*1a750*/  FMUL R162, R162, R3.reuse ;  /* 0x00000003a2a27220 */ /* 0x088fe20000400000 */
        /* <DEDUP_REMOVED lines=54> */
[----:B------:R-:W-:Y:S01]  /*1aac0*/  FMUL R149, R149, R4 ;  /* 0x0000000495957220 */ /* 0x000fe20000400000 */
        /* <DEDUP_REMOVED lines=20> */
[-C--:B------:R-:W-:Y:S01]  /*1ac10*/  FMUL R70, R70, R3.reuse ;  /* 0x0000000346467220 */ /* 0x080fe20000400000 */
[----:B------:R-:W-:Y:S01]  /*1ac20*/  F2FP.BF16.F32.PACK_AB R153, R165, R168 ;  /* 0x000000a8a599723e */ /* 0x000fe200000010ff */
[-C--:B------:R-:W-:Y:S01]  /*1ac30*/  FMUL R71, R71, R3.reuse ;  /* 0x0000000347477220 */ /* 0x080fe20000400000 */
[----:B0-----:R-:W-:Y:S01]  /*1ac40*/  FMUL R156, R154, 1.4426950216293334961 ;  /* 0x3fb8aa3b9a9c7820 */ /* 0x001fe20000400000 */
[----:B------:R-:W-:Y:S01]  /*1ac50*/  FMUL R74, R74, R3 ;  /* 0x000000034a4a7220 */ /* 0x000fe20000400000 */
[----:B------:R-:W-:Y:S01]  /*1ac60*/  F2FP.BF16.F32.PACK_AB R154, R210, R211 ;  /* 0x000000d3d29a723e */ /* 0x000fe200000010ff */
        /* <DEDUP_REMOVED lines=38> */
[----:B------:R0:W-:Y:S04]  /*1aed0*/  STL.64 [R1+0x1300], R32 ;  /* 0x0013002001007387 */ /* 0x0001e80000100a00 */
[----:B------:R2:W-:Y:S01]  /*1aee0*/  STL.64 [R1+0x12f8], R30 ;  /* 0x0012f81e01007387 */ /* 0x0005e20000100a00 */
[----:B------:R-:W-:-:S03]  /*1aef0*/  FMUL R150, R150, R3 ;  /* 0x0000000396967220 */ /* 0x000fc60000400000 */
[----:B------:R3:W-:Y:S04]  /*1af00*/  STL.64 [R1+0x12f0], R28 ;  /* 0x0012f01c01007387 */ /* 0x0007e80000100a00 */
[----:B------:R4:W-:Y:S01]  /*1af10*/  STL.64 [R1+0x12e8], R26 ;  /* 0x0012e81a01007387 */ /* 0x0009e20000100a00 */
[----:B0-----:R-:W-:Y:S01]  /*1af20*/  MOV R33, R151 ;  /* 0x0000009700217202 */ /* 0x001fe20000000f00 */
[----:B------:R-:W-:Y:S01]  /*1af30*/  IMAD.MOV.U32 R32, RZ, RZ, R155 ;  /* 0x000000ffff207224 */ /* 0x000fe200078e009b */
[----:B------:R-:W-:Y:S01]  /*1af40*/  MOV R151, R2 ;  /* 0x0000000200977202 */ /* 0x000fe20000000f00 */
[----:B------:R0:W-:Y:S01]  /*1af50*/  STL.64 [R1+0x12e0], R24 ;  /* 0x0012e01801007387 */ /* 0x0001e20000100a00 */
[----:B--2---:R-:W-:Y:S02]  /*1af60*/  MOV R30, R244 ;  /* 0x000000f4001e7202 */ /* 0x004fe40000000f00 */
[----:B------:R-:W-:-:S02]  /*1af70*/  MOV R31, R162 ;  /* 0x000000a2001f7202 */ /* 0x000fc40000000f00 */
[----:B---3--:R-:W-:Y:S02]  /*1af80*/  MOV R28, R248 ;  /* 0x000000f8001c7202 */ /* 0x008fe40000000f00 */
[----:B------:R-:W-:Y:S01]  /*1af90*/  MOV R29, R247 ;  /* 0x000000f7001d7202 */ /* 0x000fe20000000f00 */
[----:B----4-:R-:W-:Y:S01]  /*1afa0*/  IMAD.MOV.U32 R27, RZ, RZ, R249 ;  /* 0x000000ffff1b7224 */ /* 0x010fe200078e00f9 */
[----:B------:R-:W-:Y:S02]  /*1afb0*/  MOV R26, R250 ;  /* 0x000000fa001a7202 */ /* 0x000fe40000000f00 */
[----:B0-----:R-:W-:Y:S02]  /*1afc0*/  MOV R24, R152 ;  /* 0x0000009800187202 */ /* 0x001fe40000000f00 */
[----:B------:R-:W-:Y:S02]  /*1afd0*/  MOV R25, R251 ;  /* 0x000000fb00197202 */ /* 0x000fe40000000f00 */
[----:B-1----:R-:W-:-:S02]  /*1afe0*/  F2FP.BF16.F32.PACK_AB R152, R21, R212 ;  /* 0x000000d41598723e */ /* 0x002fc400000010ff */
[----:B------:R-:W-:Y:S01]  /*1aff0*/  F2FP.BF16.F32.PACK_AB R155, R163, R164 ;  /* 0x000000a4a39b723e */ /* 0x000fe200000010ff */
[----:B------:R-:W-:Y:S06]  /*1b000*/  BAR.SYNC.DEFER_BLOCKING 0x0 ;  /* 0x0000000000007b1d */ /* 0x000fec0000010000 */
[----:B------:R-:W-:-:S06]  /*1b010*/  WARPGROUP.ARRIVE ;  /* 0x00000000000079c5 */ /* 0x000fcc0000000000 */
[----:B------:R-:W-:Y:S03]  /*1b020*/  HGMMA.64x256x16.F32.BF16 R24, R152, gdesc[UR4], R24, gsb0 ;  /* 0x03e0000498187df0 */ /* 0x000fe60008001818 */
[----:B------:R-:W-:Y:S02]  /*1b030*/  WARPGROUP.DEPBAR.LE gsb0, 0x0 ;  /* 0x00008000000079c5 */ /* 0x000fe40000010000 */
[----:B------:R-:W-:Y:S04]  /*1b040*/  STL.64 [R1+0x400], R24 ;  /* 0x0004001801007387 */ /* 0x000fe80000100a00 */
[----:B------:R-:W-:Y:S04]  /*1b050*/  STL.64 [R1+0x408], R26 ;  /* 0x0004081a01007387 */ /* 0x000fe80000100a00 */
[----:B------:R-:W-:Y:S04]  /*1b060*/  STL.64 [R1+0x410], R28 ;  /* 0x0004101c01007387 */ /* 0x000fe80000100a00 */
[----:B------:R-:W-:Y:S04]  /*1b070*/  STL.64 [R1+0x418], R30 ;  /* 0x0004181e01007387 */ /* 0x000fe80000100a00 */
[----:B------:R0:W-:Y:S04]  /*1b080*/  STL.64 [R1+0x420], R32 ;  /* 0x0004202001007387 */ /* 0x0001e80000100a00 */
        /* <DEDUP_REMOVED lines=59> */
[----:B0-----:R-:W2:Y:S04]  /*1b440*/  LDL.LU.64 R32, [R1+0x1300] ;  /* 0x0013000001207983 */ /* 0x001ea80000300a00 */
[----:B------:R-:W3:Y:S04]  /*1b450*/  LDL.LU.64 R30, [R1+0x12f8] ;  /* 0x0012f800011e7983 */ /* 0x000ee80000300a00 */
[----:B------:R-:W4:Y:S04]  /*1b460*/  LDL.LU.64 R28, [R1+0x12f0] ;  /* 0x0012f000011c7983 */ /* 0x000f280000300a00 */
[----:B------:R-:W4:Y:S04]  /*1b470*/  LDL.LU.64 R26, [R1+0x12e8] ;  /* 0x0012e800011a7983 */ /* 0x000f280000300a00 */
[----:B------:R-:W4:Y:S01]  /*1b480*/  LDL.LU.64 R24, [R1+0x12e0] ;  /* 0x0012e00001187983 */ /* 0x000f220000300a00 */
[----:B------:R-:W-:Y:S01]  /*1b490*/  FMUL R157, R157, 1.4426950216293334961 ;  /* 0x3fb8aa3b9d9d7820 */ /* 0x000fe20000400000 */
[----:B------:R-:W-:-:S03]  /*1b4a0*/  FADD R2, -R8, R227 ;  /* 0x000000e308027221 */ /* 0x000fc60000000100 */
[----:B------:R0:W-:Y:S01]  /*1b4b0*/  MUFU.EX2 R162, R157 ;  /* 0x0000009d00a27308 */ /* 0x0001e20000000800 */
[----:B--2---:R-:W-:Y:S02]  /*1b4c0*/  R2UR UR58, R32 ;  /* 0x00000000203a72ca */ /* 0x004fe400000e0000 */
[----:B------:R-:W-:Y:S02]  /*1b4d0*/  R2UR UR59, R33 ;  /* 0x00000000213b72ca */ /* 0x000fe400000e0000 */
[----:B---3--:R-:W-:Y:S02]  /*1b4e0*/  MOV R244, R31 ;  /* 0x0000001f00f47202 */ /* 0x008fe40000000f00 */
[----:B------:R-:W-:Y:S01]  /*1b4f0*/  MOV R247, R30 ;  /* 0x0000001e00f77202 */ /* 0x000fe20000000f00 */
[----:B----4-:R-:W-:Y:S01]  /*1b500*/  IMAD.MOV.U32 R248, RZ, RZ, R29 ;  /* 0x000000fffff87224 */ /* 0x010fe200078e001d */
[----:B------:R-:W-:Y:S02]  /*1b510*/  MOV R249, R28 ;  /* 0x0000001c00f97202 */ /* 0x000fe40000000f00 */
[----:B------:R-:W-:-:S02]  /*1b520*/  MOV R251, R27 ;  /* 0x0000001b00fb7202 */ /* 0x000fc40000000f00 */
[----:B------:R-:W-:Y:S02]  /*1b530*/  MOV R250, R26 ;  /* 0x0000001a00fa7202 */ /* 0x000fe40000000f00 */
[----:B0-----:R-:W-:Y:S01]  /*1b540*/  MOV R157, R25 ;  /* 0x00000019009d7202 */ /* 0x001fe20000000f00 */
[----:B------:R-:W-:Y:S02]  /*1b550*/  IMAD.MOV.U32 R227, RZ, RZ, R24 ;  /* 0x000000ffffe37224 */ /* 0x000fe400078e0018 */
[----:B------:R-:W2:Y:S04]  /*1b560*/  LDL.LU.64 R24, [R1] ;  /* 0x0000000001187983 */ /* 0x000ea80000300a00 */
[----:B------:R-:W3:Y:S04]  /*1b570*/  LDL.LU.64 R26, [R1+0x8] ;  /* 0x00000800011a7983 */ /* 0x000ee80000300a00 */
[----:B------:R-:W4:Y:S04]  /*1b580*/  LDL.LU.64 R28, [R1+0x10] ;  /* 0x00001000011c7983 */ /* 0x000f280000300a00 */
[----:B------:R-:W2:Y:S04]  /*1b590*/  LDL.LU.64 R30, [R1+0x18] ;  /* 0x00001800011e7983 */ /* 0x000ea80000300a00 */
[----:B------:R-:W3:Y:S04]  /*1b5a0*/  LDL.LU.64 R32, [R1+0x20] ;  /* 0x0000200001207983 */ /* 0x000ee80000300a00 */
[----:B-1----:R-:W4:Y:S04]  /*1b5b0*/  LDL.LU.64 R34, [R1+0x28] ;  /* 0x0000280001227983 */ /* 0x002f280000300a00 */
[----:B------:R-:W2:Y:S04]  /*1b5c0*/  LDL.LU.64 R36, [R1+0x30] ;  /* 0x0000300001247983 */ /* 0x000ea80000300a00 */
[----:B------:R-:W3:Y:S04]  /*1b5d0*/  LDL.LU.64 R38, [R1+0x38] ;  /* 0x0000380001267983 */ /* 0x000ee80000300a00 */
[----:B------:R-:W4:Y:S04]  /*1b5e0*/  LDL.LU.64 R40, [R1+0x40] ;  /* 0x0000400001287983 */ /* 0x000f280000300a00 */
        /* <DEDUP_REMOVED lines=54> */
[----:B------:R-:W2:Y:S01]  /*1b950*/  LDL.LU.64 R150, [R1+0x1f8] ;  /* 0x0001f80001967983 */ /* 0x000ea20000300a00 */
        /* <DEDUP_REMOVED lines=33> */
[----:B------:R-:W-:Y:S01]  /*1bb70*/  FMUL R179, R179, R3 ;  /* 0x00000003b3b37220 */ /* 0x000fe20000400000 */
[----:B--2---:R-:W-:Y:S04]  /*1bb80*/  STL.64 [R1+0x11b8], R150 ;  /* 0x0011b89601007387 */ /* 0x004fe80000100a00 */
[----:B----4-:R0:W-:Y:S02]  /*1bb90*/  STL.64 [R1+0x11b0], R148 ;  /* 0x0011b09401007387 */ /* 0x0101e40000100a00 */
[----:B0-----:R-:W-:-:S02]  /*1bba0*/  MOV R148, R208 ;  /* 0x000000d000947202 */ /* 0x001fc40000000f00 */
[----:B------:R-:W2:Y:S01]  /*1bbb0*/  LDL.LU R208, [R1+0x12dc] ;  /* 0x0012dc0001d07983 */ /* 0x000ea20000300800 */
[----:B------:R-:W-:-:S03]  /*1bbc0*/  MOV R149, R13 ;  /* 0x0000000d00957202 */ /* 0x000fc60000000f00 */
[----:B------:R-:W4:Y:S04]  /*1bbd0*/  LDL.LU R13, [R1+0x12d8] ;  /* 0x0012d800010d7983 */ /* 0x000f280000300800 */
[----:B---3--:R-:W-:Y:S04]  /*1bbe0*/  STL.64 [R1+0x11a8], R146 ;  /* 0x0011a89201007387 */ /* 0x008fe80000100a00 */
[----:B------:R0:W-:Y:S02]  /*1bbf0*/  STL.64 [R1+0x11a0], R144 ;  /* 0x0011a09001007387 */ /* 0x0001e40000100a00 */
[----:B0-----:R-:W-:-:S02]  /*1bc00*/  MOV R144, R12 ;  /* 0x0000000c00907202 */ /* 0x001fc40000000f00 */
[----:B------:R-:W3:Y:S01]  /*1bc10*/  LDL.LU R12, [R1+0x12d4] ;  /* 0x0012d400010c7983 */ /* 0x000ee20000300800 */
[----:B------:R-:W-:-:S03]  /*1bc20*/  MOV R145, R17 ;  /* 0x0000001100917202 */ /* 0x000fc60000000f00 */
[----:B------:R-:W4:Y:S04]  /*1bc30*/  LDL.LU R17, [R1+0x12d0] ;  /* 0x0012d00001117983 */ /* 0x000f280000300800 */
[----:B------:R-:W-:Y:S04]  /*1bc40*/  STL.64 [R1+0x1198], R142 ;  /* 0x0011988e01007387 */ /* 0x000fe80000100a00 */
[----:B------:R0:W-:Y:S02]  /*1bc50*/  STL.64 [R1+0x1190], R140 ;  /* 0x0011908c01007387 */ /* 0x0001e40000100a00 */
[----:B0-----:R-:W-:-:S02]  /*1bc60*/  IMAD.MOV.U32 R140, RZ, RZ, R16 ;  /* 0x000000ffff8c7224 */ /* 0x001fc400078e0010 */
[----:B------:R-:W4:Y:S01]  /*1bc70*/  LDL.LU R16, [R1+0x12cc] ;  /* 0x0012cc0001107983 */ /* 0x000f220000300800 */
[----:B------:R-:W-:-:S03]  /*1bc80*/  MOV R141, R172 ;  /* 0x000000ac008d7202 */ /* 0x000fc60000000f00 */
[----:B------:R-:W4:Y:S04]  /*1bc90*/  LDL.LU R172, [R1+0x12c8] ;  /* 0x0012c80001ac7983 */ /* 0x000f280000300800 */
[----:B------:R-:W-:Y:S04]  /*1bca0*/  STL.64 [R1+0x1188], R138 ;  /* 0x0011888a01007387 */ /* 0x000fe80000100a00 */
[----:B------:R0:W-:Y:S02]  /*1bcb0*/  STL.64 [R1+0x1180], R136 ;  /* 0x0011808801007387 */ /* 0x0001e40000100a00 */
[----:B0-----:R-:W-:-:S02]  /*1bcc0*/  MOV R136, R171 ;  /* 0x000000ab00887202 */ /* 0x001fc40000000f00 */
[----:B------:R-:W4:Y:S01]  /*1bcd0*/  LDL.LU R171, [R1+0x12c4] ;  /* 0x0012c40001ab7983 */ /* 0x000f220000300800 */
[----:B------:R-:W-:-:S03]  /*1bce0*/  MOV R137, R176 ;  /* 0x000000b000897202 */ /* 0x000fc60000000f00 */
[----:B------:R-:W4:Y:S04]  /*1bcf0*/  LDL.LU R176, [R1+0x12c0] ;  /* 0x0012c00001b07983 */ /* 0x000f280000300800 */
[----:B------:R-:W-:Y:S04]  /*1bd00*/  STL.64 [R1+0x1178], R134 ;  /* 0x0011788601007387 */ /* 0x000fe80000100a00 */
[----:B------:R0:W-:Y:S02]  /*1bd10*/  STL.64 [R1+0x1170], R132 ;  /* 0x0011708401007387 */ /* 0x0001e40000100a00 */
[----:B0-----:R-:W-:-:S02]  /*1bd20*/  MOV R132, R175 ;  /* 0x000000af00847202 */ /* 0x001fc40000000f00 */
[----:B------:R-:W4:Y:S01]  /*1bd30*/  LDL.LU R175, [R1+0x12bc] ;  /* 0x0012bc0001af7983 */ /* 0x000f220000300800 */
[----:B------:R-:W-:-:S03]  /*1bd40*/  IMAD.MOV.U32 R133, RZ, RZ, R252 ;  /* 0x000000ffff857224 */ /* 0x000fc600078e00fc */
[----:B------:R-:W4:Y:S04]  /*1bd50*/  LDL.LU R252, [R1+0x12b8] ;  /* 0x0012b80001fc7983 */ /* 0x000f280000300800 */
[----:B------:R-:W-:Y:S04]  /*1bd60*/  STL.64 [R1+0x1168], R130 ;  /* 0x0011688201007387 */ /* 0x000fe80000100a00 */
[----:B------:R0:W-:Y:S04]  /*1bd70*/  STL.64 [R1+0x1160], R128 ;  /* 0x0011608001007387 */ /* 0x0001e80000100a00 */
[----:B0-----:R-:W4:Y:S01]  /*1bd80*/  LDL.LU R128, [R1+0x2f4] ;  /* 0x0002f40001807983 */ /* 0x001f220000300800 */
        /* <DEDUP_REMOVED lines=10> */
[----:B0-----:R-:W-:Y:S01]  /*1be30*/  MOV R120, R158 ;  /* 0x0000009e00787202 */ /* 0x001fe20000000f00 */
[----:B------:R-:W-:Y:S01]  /*1be40*/  IMAD.MOV.U32 R121, RZ, RZ, R20 ;  /* 0x000000ffff797224 */ /* 0x000fe200078e0014 */
[----:B------:R-:W4:Y:S04]  /*1be50*/  LDL.LU R158, [R1+0x12a8] ;  /* 0x0012a800019e7983 */ /* 0x000f280000300800 */
[----:B------:R-:W4:Y:S04]  /*1be60*/  LDL.LU R20, [R1+0x12a4] ;  /* 0x0012a40001147983 */ /* 0x000f280000300800 */
[----:B------:R-:W-:Y:S04]  /*1be70*/  STL.64 [R1+0x1138], R118 ;  /* 0x0011387601007387 */ /* 0x000fe80000100a00 */
[----:B------:R0:W-:Y:S02]  /*1be80*/  STL.64 [R1+0x1130], R116 ;  /* 0x0011307401007387 */ /* 0x0001e40000100a00 */
[----:B0-----:R-:W-:-:S02]  /*1be90*/  MOV R116, R228 ;  /* 0x000000e400747202 */ /* 0x001fc40000000f00 */
[----:B------:R-:W4:Y:S01]  /*1bea0*/  LDL.LU R228, [R1+0x12a0] ;  /* 0x0012a00001e47983 */ /* 0x000f220000300800 */
[----:B------:R-:W-:-:S03]  /*1beb0*/  MOV R117, R7 ;  /* 0x0000000700757202 */ /* 0x000fc60000000f00 */
[----:B------:R0:W5:Y:S04]  /*1bec0*/  LDL.LU R7, [R1+0x129c] ;  /* 0x00129c0001077983 */ /* 0x0001680000300800 */
[----:B------:R1:W-:Y:S02]  /*1bed0*/  STL.64 [R1+0x1128], R114 ;  /* 0x0011287201007387 */ /* 0x0003e40000100a00 */
[----:B-1----:R-:W-:Y:S02]  /*1bee0*/  MOV R114, R18 ;  /* 0x0000001200727202 */ /* 0x002fe40000000f00 */
[----:B------:R-:W4:Y:S04]  /*1bef0*/  LDL.LU R18, [R1+0x1298] ;  /* 0x0012980001127983 */ /* 0x000f280000300800 */
[----:B------:R1:W-:Y:S02]  /*1bf00*/  STL.64 [R1+0x1120], R112 ;  /* 0x0011207001007387 */ /* 0x0003e40000100a00 */
[----:B-1----:R-:W-:Y:S01]  /*1bf10*/  MOV R112, R19 ;  /* 0x0000001300707202 */ /* 0x002fe20000000f00 */
[----:B------:R-:W-:Y:S01]  /*1bf20*/  IMAD.MOV.U32 R113, RZ, RZ, R5 ;  /* 0x000000ffff717224 */ /* 0x000fe200078e0005 */
[----:B------:R-:W4:Y:S04]  /*1bf30*/  LDL.LU R19, [R1+0x1294] ;  /* 0x0012940001137983 */ /* 0x000f280000300800 */
[----:B------:R-:W4:Y:S04]  /*1bf40*/  LDL.LU R5, [R1+0x1290] ;  /* 0x0012900001057983 */ /* 0x000f280000300800 */
[----:B------:R1:W-:Y:S02]  /*1bf50*/  STL.64 [R1+0x1118], R110 ;  /* 0x0011186e01007387 */ /* 0x0003e40000100a00 */
[----:B-1----:R-:W-:-:S02]  /*1bf60*/  MOV R110, R180 ;  /* 0x000000b4006e7202 */ /* 0x002fc40000000f00 */
[----:B------:R0:W5:Y:S01]  /*1bf70*/  LDL.LU R180, [R1+0x128c] ;  /* 0x00128c0001b47983 */ /* 0x0001620000300800 */
[----:B------:R-:W-:-:S03]  /*1bf80*/  MOV R111, R181 ;  /* 0x000000b5006f7202 */ /* 0x000fc60000000f00 */
[----:B------:R0:W5:Y:S04]  /*1bf90*/  LDL.LU R181, [R1+0x1288] ;  /* 0x0012880001b57983 */ /* 0x0001680000300800 */
[----:B------:R1:W-:Y:S02]  /*1bfa0*/  STL.64 [R1+0x1110], R108 ;  /* 0x0011106c01007387 */ /* 0x0003e40000100a00 */
[----:B-1----:R-:W-:Y:S02]  /*1bfb0*/  MOV R108, R182 ;  /* 0x000000b6006c7202 */ /* 0x002fe40000000f00 */
[----:B------:R0:W5:Y:S01]  /*1bfc0*/  LDL.LU R182, [R1+0x1284] ;  /* 0x0012840001b67983 */ /* 0x0001620000300800 */
[----:B------:R-:W-:-:S03]  /*1bfd0*/  MOV R109, R183 ;  /* 0x000000b7006d7202 */ /* 0x000fc60000000f00 */
[----:B------:R0:W5:Y:S04]  /*1bfe0*/  LDL.LU R183, [R1+0x1280] ;  /* 0x0012800001b77983 */ /* 0x0001680000300800 */
[----:B------:R1:W-:Y:S02]  /*1bff0*/  STL.64 [R1+0x1108], R106 ;  /* 0x0011086a01007387 */ /* 0x0003e40000100a00 */
[----:B-1----:R-:W-:Y:S01]  /*1c000*/  IMAD.MOV.U32 R106, RZ, RZ, R184 ;  /* 0x000000ffff6a7224 */ /* 0x002fe200078e00b8 */
[----:B------:R-:W-:Y:S01]  /*1c010*/  MOV R107, R185 ;  /* 0x000000b9006b7202 */ /* 0x000fe20000000f00 */
[----:B------:R0:W5:Y:S04]  /*1c020*/  LDL.LU R184, [R1+0x127c] ;  /* 0x00127c0001b87983 */ /* 0x0001680000300800 */
[----:B------:R0:W5:Y:S04]  /*1c030*/  LDL.LU R185, [R1+0x1278] ;  /* 0x0012780001b97983 */ /* 0x0001680000300800 */
[----:B------:R1:W-:Y:S01]  /*1c040*/  STL.64 [R1+0x1100], R104 ;  /* 0x0011006801007387 */ /* 0x0003e20000100a00 */
[----:B------:R-:W-:Y:S01]  /*1c050*/  FMUL R192, R192, R4 ;  /* 0x00000004c0c07220 */ /* 0x000fe20000400000 */
[----:B-1----:R-:W-:-:S02]  /*1c060*/  MOV R104, R186 ;  /* 0x000000ba00687202 */ /* 0x002fc40000000f00 */
[----:B------:R0:W5:Y:S01]  /*1c070*/  LDL.LU R186, [R1+0x1274] ;  /* 0x0012740001ba7983 */ /* 0x0001620000300800 */
[----:B------:R-:W-:-:S03]  /*1c080*/  MOV R105, R187 ;  /* 0x000000bb00697202 */ /* 0x000fc60000000f00 */
[----:B------:R0:W5:Y:S04]  /*1c090*/  LDL.LU R187, [R1+0x1270] ;  /* 0x0012700001bb7983 */ /* 0x0001680000300800 */
[----:B------:R1:W-:Y:S01]  /*1c0a0*/  STL.64 [R1+0x10f8], R102 ;  /* 0x0010f86601007387 */ /* 0x0003e20000100a00 */
[----:B------:R-:W-:Y:S01]  /*1c0b0*/  FMUL R193, R193, R4 ;  /* 0x00000004c1c17220 */ /* 0x000fe20000400000 */
[----:B-1----:R-:W-:Y:S01]  /*1c0c0*/  MOV R102, R188 ;  /* 0x000000bc00667202 */ /* 0x002fe20000000f00 */
[----:B------:R-:W-:Y:S01]  /*1c0d0*/  IMAD.MOV.U32 R103, RZ, RZ, R189 ;  /* 0x000000ffff677224 */ /* 0x000fe200078e00bd */
[----:B------:R0:W5:Y:S04]  /*1c0e0*/  LDL.LU R188, [R1+0x126c] ;  /* 0x00126c0001bc7983 */ /* 0x0001680000300800 */
[----:B------:R0:W5:Y:S04]  /*1c0f0*/  LDL.LU R189, [R1+0x1268] ;  /* 0x0012680001bd7983 */ /* 0x0001680000300800 */
[----:B------:R1:W-:Y:S01]  /*1c100*/  STL.64 [R1+0x10f0], R100 ;  /* 0x0010f06401007387 */ /* 0x0003e20000100a00 */
[-C--:B------:R-:W-:Y:S01]  /*1c110*/  FMUL R194, R194, R3.reuse ;  /* 0x00000003c2c27220 */ /* 0x080fe20000400000 */
[----:B------:R-:W-:Y:S01]  /*1c120*/  FMUL R195, R195, R3 ;  /* 0x00000003c3c37220 */ /* 0x000fe20000400000 */
[----:B-1----:R-:W-:-:S02]  /*1c130*/  MOV R100, R190 ;  /* 0x000000be00647202 */ /* 0x002fc40000000f00 */
[----:B------:R0:W5:Y:S01]  /*1c140*/  LDL.LU R190, [R1+0x1264] ;  /* 0x0012640001be7983 */ /* 0x0001620000300800 */
[----:B------:R-:W-:-:S03]  /*1c150*/  MOV R101, R191 ;  /* 0x000000bf00657202 */ /* 0x000fc60000000f00 */
[----:B------:R0:W5:Y:S04]  /*1c160*/  LDL.LU R191, [R1+0x1260] ;  /* 0x0012600001bf7983 */ /* 0x0001680000300800 */
[----:B------:R1:W-:Y:S01]  /*1c170*/  STL.64 [R1+0x10e8], R98 ;  /* 0x0010e86201007387 */ /* 0x0003e20000100a00 */
[-C--:B------:R-:W-:Y:S01]  /*1c180*/  FMUL R196, R196, R4.reuse ;  /* 0x00000004c4c47220 */ /* 0x080fe20000400000 */
[----:B------:R-:W-:Y:S01]  /*1c190*/  FMUL R197, R197, R4 ;  /* 0x00000004c5c57220 */ /* 0x000fe20000400000 */
[----:B-1----:R-:W-:Y:S02]  /*1c1a0*/  MOV R98, R178 ;  /* 0x000000b200627202 */ /* 0x002fe40000000f00 */
[----:B------:R0:W5:Y:S01]  /*1c1b0*/  LDL.LU R178, [R1+0x125c] ;  /* 0x00125c0001b27983 */ /* 0x0001620000300800 */
[----:B------:R-:W-:-:S03]  /*1c1c0*/  MOV R99, R179 ;  /* 0x000000b300637202 */ /* 0x000fc60000000f00 */
[----:B------:R0:W5:Y:S04]  /*1c1d0*/  LDL.LU R179, [R1+0x1258] ;  /* 0x0012580001b37983 */ /* 0x0001680000300800 */
[----:B------:R1:W-:Y:S01]  /*1c1e0*/  STL.64 [R1+0x10e0], R96 ;  /* 0x0010e06001007387 */ /* 0x0003e20000100a00 */
[-C--:B------:R-:W-:Y:S01]  /*1c1f0*/  FMUL R198, R198, R3.reuse ;  /* 0x00000003c6c67220 */ /* 0x080fe20000400000 */
[----:B------:R-:W-:Y:S01]  /*1c200*/  FMUL R199, R199, R3 ;  /* 0x00000003c7c77220 */ /* 0x000fe20000400000 */
[----:B-1----:R-:W-:Y:S01]  /*1c210*/  IMAD.MOV.U32 R96, RZ, RZ, R192 ;  /* 0x000000ffff607224 */ /* 0x002fe200078e00c0 */
[----:B------:R-:W-:Y:S01]  /*1c220*/  MOV R97, R193 ;  /* 0x000000c100617202 */ /* 0x000fe20000000f00 */
        /* <DEDUP_REMOVED lines=45> */
[----:B-1----:R-:W-:Y:S01]  /*1c500*/  MOV R82, R206 ;  /* 0x000000ce00527202 */ /* 0x002fe20000000f00 */
[----:B------:R-:W-:Y:S01]  /*1c510*/  IMAD.MOV.U32 R83, RZ, RZ, R207 ;  /* 0x000000ffff537224 */ /* 0x000fe200078e00cf */
[----:B------:R0:W5:Y:S04]  /*1c520*/  LDL.LU R206, [R1+0x121c] ;  /* 0x00121c0001ce7983 */ /* 0x0001680000300800 */
[----:B------:R0:W5:Y:S04]  /*1c530*/  LDL.LU R207, [R1+0x1218] ;  /* 0x0012180001cf7983 */ /* 0x0001680000300800 */
[----:B------:R2:W-:Y:S01]  /*1c540*/  STL.64 [R1+0x10a0], R80 ;  /* 0x0010a05001007387 */ /* 0x0005e20000100a00 */
[----:B------:R-:W-:Y:S01]  /*1c550*/  FMUL R15, R15, R3 ;  /* 0x000000030f0f7220 */ /* 0x000fe20000400000 */
[----:B--2---:R-:W-:-:S02]  /*1c560*/  MOV R80, R208 ;  /* 0x000000d000507202 */ /* 0x004fc40000000f00 */
[----:B------:R0:W5:Y:S01]  /*1c570*/  LDL.LU R208, [R1+0x1214] ;  /* 0x0012140001d07983 */ /* 0x0001620000300800 */
[----:B------:R-:W-:-:S03]  /*1c580*/  MOV R81, R209 ;  /* 0x000000d100517202 */ /* 0x000fc60000000f00 */
[----:B------:R0:W5:Y:S04]  /*1c590*/  LDL.LU R209, [R1+0x1210] ;  /* 0x0012100001d17983 */ /* 0x0001680000300800 */
[----:B------:R1:W-:Y:S01]  /*1c5a0*/  STL.64 [R1+0x1098], R78 ;  /* 0x0010984e01007387 */ /* 0x0003e20000100a00 */
[----:B------:R-:W-:Y:S01]  /*1c5b0*/  FMUL R6, R6, R3 ;  /* 0x0000000306067220 */ /* 0x000fe20000400000 */
[----:B-1----:R-:W-:Y:S02]  /*1c5c0*/  MOV R78, R10 ;  /* 0x0000000a004e7202 */ /* 0x002fe40000000f00 */
[----:B------:R0:W5:Y:S01]  /*1c5d0*/  LDL.LU R10, [R1+0x120c] ;  /* 0x00120c00010a7983 */ /* 0x0001620000300800 */
[----:B------:R-:W-:-:S03]  /*1c5e0*/  MOV R79, R11 ;  /* 0x0000000b004f7202 */ /* 0x000fc60000000f00 */
[----:B------:R0:W5:Y:S04]  /*1c5f0*/  LDL.LU R11, [R1+0x1208] ;  /* 0x00120800010b7983 */ /* 0x0001680000300800 */
[----:B------:R3:W-:Y:S01]  /*1c600*/  STL.64 [R1+0x1090], R76 ;  /* 0x0010904c01007387 */ /* 0x0007e20000100a00 */
[----:B------:R-:W-:Y:S01]  /*1c610*/  FMUL R170, R170, R3 ;  /* 0x00000003aaaa7220 */ /* 0x000fe20000400000 */
[----:B---3--:R-:W-:Y:S01]  /*1c620*/  IMAD.MOV.U32 R76, RZ, RZ, R12 ;  /* 0x000000ffff4c7224 */ /* 0x008fe200078e000c */
[----:B----4-:R-:W-:Y:S01]  /*1c630*/  MOV R77, R13 ;  /* 0x0000000d004d7202 */ /* 0x010fe20000000f00 */
        /* <DEDUP_REMOVED lines=16> */
[----:B-1----:R-:W-:-:S02]  /*1c740*/  MOV R70, R6 ;  /* 0x0000000600467202 */ /* 0x002fc40000000f00 */
[----:B------:R-:W2:Y:S01]  /*1c750*/  LDL.LU R6, [R1+0x11ec] ;  /* 0x0011ec0001067983 */ /* 0x000ea20000300800 */
        /* <DEDUP_REMOVED lines=13> */
[----:B------:R1:W-:Y:S02]  /*1c830*/  STL.64 [R1+0x1060], R64 ;  /* 0x0010604001007387 */ /* 0x0003e40000100a00 */
[----:B-1----:R-:W-:-:S02]  /*1c840*/  MOV R64, R175 ;  /* 0x000000af00407202 */ /* 0x002fc40000000f00 */
[----:B------:R0:W5:Y:S01]  /*1c850*/  LDL.LU R175, [R1+0x11d4] ;  /* 0x0011d40001af7983 */ /* 0x0001620000300800 */
[----:B------:R-:W-:-:S03]  /*1c860*/  MOV R65, R176 ;  /* 0x000000b000417202 */ /* 0x000fc60000000f00 */
[----:B------:R0:W5:Y:S04]  /*1c870*/  LDL.LU R176, [R1+0x11d0] ;  /* 0x0011d00001b07983 */ /* 0x0001680000300800 */
[----:B------:R1:W-:Y:S02]  /*1c880*/  STL.64 [R1+0x1058], R62 ;  /* 0x0010583e01007387 */ /* 0x0003e40000100a00 */
[----:B-1----:R-:W-:Y:S01]  /*1c890*/  MOV R62, R177 ;  /* 0x000000b1003e7202 */ /* 0x002fe20000000f00 */
[----:B------:R-:W-:Y:S01]  /*1c8a0*/  IMAD.MOV.U32 R63, RZ, RZ, R231 ;  /* 0x000000ffff3f7224 */ /* 0x000fe200078e00e7 */
[----:B------:R0:W5:Y:S04]  /*1c8b0*/  LDL.LU R177, [R1+0x11cc] ;  /* 0x0011cc0001b17983 */ /* 0x0001680000300800 */
[----:B------:R-:W3:Y:S04]  /*1c8c0*/  LDL.LU R231, [R1+0x11c8] ;  /* 0x0011c80001e77983 */ /* 0x000ee80000300800 */
[----:B------:R1:W-:Y:S02]  /*1c8d0*/  STL.64 [R1+0x1050], R60 ;  /* 0x0010503c01007387 */ /* 0x0003e40000100a00 */
[----:B-1----:R-:W-:-:S02]  /*1c8e0*/  MOV R60, R169 ;  /* 0x000000a9003c7202 */ /* 0x002fc40000000f00 */
[----:B------:R-:W2:Y:S01]  /*1c8f0*/  LDL.LU R169, [R1+0x11c4] ;  /* 0x0011c40001a97983 */ /* 0x000ea20000300800 */
[----:B------:R-:W-:-:S03]  /*1c900*/  MOV R61, R252 ;  /* 0x000000fc003d7202 */ /* 0x000fc60000000f00 */
[----:B------:R0:W5:Y:S04]  /*1c910*/  LDL.LU R252, [R1+0x11c0] ;  /* 0x0011c00001fc7983 */ /* 0x0001680000300800 */
        /* <DEDUP_REMOVED lines=18> */
[----:B------:R-:W4:Y:S04]  /*1ca40*/  LDL.LU R115, [R1+0x36c] ;  /* 0x00036c0001737983 */ /* 0x000f280000300800 */
[----:B------:R-:W3:Y:S04]  /*1ca50*/  LDL.LU.64 R118, [R1+0x378] ;  /* 0x0003780001767983 */ /* 0x000ee80000300a00 */
[----:B------:R-:W2:Y:S04]  /*1ca60*/  LDL.LU.64 R122, [R1+0x388] ;  /* 0x00038800017a7983 */ /* 0x000ea80000300a00 */
[----:B------:R-:W2:Y:S04]  /*1ca70*/  LDL.LU.64 R126, [R1+0x398] ;  /* 0x00039800017e7983 */ /* 0x000ea80000300a00 */
[----:B------:R-:W2:Y:S04]  /*1ca80*/  LDL.LU.64 R130, [R1+0x3a8] ;  /* 0x0003a80001827983 */ /* 0x000ea80000300a00 */
[----:B------:R-:W2:Y:S04]  /*1ca90*/  LDL.LU.64 R134, [R1+0x3b8] ;  /* 0x0003b80001867983 */ /* 0x000ea80000300a00 */
[----:B------:R-:W2:Y:S04]  /*1caa0*/  LDL.LU.64 R138, [R1+0x3c8] ;  /* 0x0003c800018a7983 */ /* 0x000ea80000300a00 */
[----:B------:R-:W2:Y:S04]  /*1cab0*/  LDL.LU.64 R142, [R1+0x3d8] ;  /* 0x0003d800018e7983 */ /* 0x000ea80000300a00 */
[----:B------:R-:W2:Y:S04]  /*1cac0*/  LDL.LU.64 R146, [R1+0x3e8] ;  /* 0x0003e80001927983 */ /* 0x000ea80000300a00 */
        /* <DEDUP_REMOVED lines=35> */
[----:B-1----:R-:W-:Y:S01]  /*1cd00*/  MOV R24, R60 ;  /* 0x0000003c00187202 */ /* 0x002fe20000000f00 */
[----:B------:R-:W-:Y:S01]  /*1cd10*/  IMAD.MOV.U32 R26, RZ, RZ, R62 ;  /* 0x000000ffff1a7224 */ /* 0x000fe200078e003e */
[----:B------:R-:W-:Y:S01]  /*1cd20*/  MOV R25, R61 ;  /* 0x0000003d00197202 */ /* 0x000fe20000000f00 */
        /* <DEDUP_REMOVED lines=17> */
[----:B------:R-:W-:-:S02]  /*1ce40*/  MOV R37, R73 ;  /* 0x0000004900257202 */ /* 0x000fc40000000f00 */
[----:B------:R-:W-:Y:S02]  /*1ce50*/  MOV R38, R74 ;  /* 0x0000004a00267202 */ /* 0x000fe40000000f00 */
[----:B------:R-:W-:Y:S02]  /*1ce60*/  MOV R39, R75 ;  /* 0x0000004b00277202 */ /* 0x000fe40000000f00 */
[----:B------:R-:W-:Y:S01]  /*1ce70*/  MOV R40, R76 ;  /* 0x0000004c00287202 */ /* 0x000fe20000000f00 */
[----:B------:R-:W-:Y:S01]  /*1ce80*/  IMAD.MOV.U32 R76, RZ, RZ, R112 ;  /* 0x000000ffff4c7224 */ /* 0x000fe200078e0070 */
[----:B------:R-:W-:Y:S02]  /*1ce90*/  MOV R42, R78 ;  /* 0x0000004e002a7202 */ /* 0x000fe40000000f00 */
[----:B------:R-:W-:Y:S02]  /*1cea0*/  MOV R43, R79 ;  /* 0x0000004f002b7202 */ /* 0x000fe40000000f00 */
[----:B------:R-:W-:-:S02]  /*1ceb0*/  MOV R44, R80 ;  /* 0x00000050002c7202 */ /* 0x000fc40000000f00 */
[----:B------:R-:W-:Y:S01]  /*1cec0*/  MOV R45, R81 ;  /* 0x00000051002d7202 */ /* 0x000fe20000000f00 */
[----:B------:R-:W-:Y:S01]  /*1ced0*/  IMAD.MOV.U32 R81, RZ, RZ, R120 ;  /* 0x000000ffff517224 */ /* 0x000fe200078e0078 */
[----:B------:R-:W-:Y:S02]  /*1cee0*/  MOV R47, R83 ;  /* 0x00000053002f7202 */ /* 0x000fe40000000f00 */
[----:B------:R-:W-:Y:S02]  /*1cef0*/  MOV R48, R84 ;  /* 0x0000005400307202 */ /* 0x000fe40000000f00 */
[----:B------:R-:W-:Y:S02]  /*1cf00*/  MOV R49, R85 ;  /* 0x0000005500317202 */ /* 0x000fe40000000f00 */
        /* <DEDUP_REMOVED lines=50> */
[----:B------:R-:W-:Y:S02]  /*1d230*/  MOV R100, R246 ;  /* 0x000000f600647202 */ /* 0x000fe40000000f00 */
[----:B------:R-:W-:Y:S02]  /*1d240*/  MOV R102, R243 ;  /* 0x000000f300667202 */ /* 0x000fe40000000f00 */
[----:B------:R-:W-:Y:S02]  /*1d250*/  MOV R103, R242 ;  /* 0x000000f200677202 */ /* 0x000fe40000000f00 */
        /* <DEDUP_REMOVED lines=22> */
[----:B------:R-:W-:Y:S01]  /*1d3c0*/  MOV R149, R22 ;  /* 0x0000001600957202 */ /* 0x000fe20000000f00 */
[-C--:B----4-:R-:W-:Y:S01]  /*1d3d0*/  FMUL R115, R115, R3.reuse ;  /* 0x0000000373737220 */ /* 0x090fe20000400000 */
[-C--:B---3--:R-:W-:Y:S01]  /*1d3e0*/  FMUL R118, R118, R3.reuse ;  /* 0x0000000376767220 */ /* 0x088fe20000400000 */
[-C--:B------:R-:W-:Y:S01]  /*1d3f0*/  FMUL R119, R119, R3.reuse ;  /* 0x0000000377777220 */ /* 0x080fe20000400000 */
[-C--:B--2---:R-:W-:Y:S01]  /*1d400*/  FMUL R122, R122, R3.reuse ;  /* 0x000000037a7a7220 */ /* 0x084fe20000400000 */
        /* <DEDUP_REMOVED lines=14> */
[----:B------:R-:W-:-:S06]  /*1d4f0*/  FMUL R151, R151, R3 ;  /* 0x0000000397977220 */ /* 0x000fcc0000400000 */
[----:B------:R-:W-:-:S06]  /*1d500*/  WARPGROUP.ARRIVE ;  /* 0x00000000000079c5 */ /* 0x000fcc0000000000 */
[----:B------:R-:W-:Y:S03]  /*1d510*/  HGMMA.64x256x16.F32.BF16 R24, R152, gdesc[UR56], R24, gsb0 ;  /* 0x03e0003898187df0 */ /* 0x000fe60008001818 */
[----:B------:R-:W-:Y:S02]  /*1d520*/  WARPGROUP.DEPBAR.LE gsb0, 0x0 ;  /* 0x00008000000079c5 */ /* 0x000fe40000010000 */
        /* <DEDUP_REMOVED lines=64> */
[----:B-1----:R-:W2:Y:S04]  /*1d930*/  LDL.LU.64 R150, [R1+0x11b8] ;  /* 0x0011b80001967983 */ /* 0x002ea80000300a00 */
[----:B------:R-:W3:Y:S04]  /*1d940*/  LDL.LU.64 R148, [R1+0x11b0] ;  /* 0x0011b00001947983 */ /* 0x000ee80000300a00 */
[----:B------:R-:W4:Y:S04]  /*1d950*/  LDL.LU.64 R146, [R1+0x11a8] ;  /* 0x0011a80001927983 */ /* 0x000f280000300a00 */
[----:B------:R-:W2:Y:S04]  /*1d960*/  LDL.LU.64 R144, [R1+0x11a0] ;  /* 0x0011a00001907983 */ /* 0x000ea80000300a00 */
        /* <DEDUP_REMOVED lines=60> */
[----:B------:R-:W-:Y:S01]  /*1dd30*/  FADD R0, -R9, R228 ;  /* 0x000000e409007221 */ /* 0x000fe20000000100 */
[----:B------:R-:W-:Y:S01]  /*1dd40*/  FMUL R2, R2, 1.4426950216293334961 ;  /* 0x3fb8aa3b02027820 */ /* 0x000fe20000400000 */
[----:B------:R-:W-:-:S02]  /*1dd50*/  FMUL R157, R158, 1.4426950216293334961 ;  /* 0x3fb8aa3b9e9d7820 */ /* 0x000fc40000400000 */
[----:B------:R-:W-:Y:S01]  /*1dd60*/  FMUL R0, R0, 1.4426950216293334961 ;  /* 0x3fb8aa3b00007820 */ /* 0x000fe20000400000 */
[----:B------:R-:W-:Y:S01]  /*1dd70*/  FMUL R158, R159, 1.4426950216293334961 ;  /* 0x3fb8aa3b9f9e7820 */ /* 0x000fe20000400000 */
[----:B------:R-:W-:Y:S01]  /*1dd80*/  FMUL R20, R20, 1.4426950216293334961 ;  /* 0x3fb8aa3b14147820 */ /* 0x000fe20000400000 */
[----:B------:R-:W3:Y:S08]  /*1dd90*/  MUFU.EX2 R2, R2 ;  /* 0x0000000200027308 */ /* 0x000ef00000000800 */
[----:B------:R-:W4:Y:S08]  /*1dda0*/  MUFU.EX2 R0, R0 ;  /* 0x0000000000007308 */ /* 0x000f300000000800 */
[----:B------:R-:W1:Y:S08]  /*1ddb0*/  MUFU.EX2 R23, R23 ;  /* 0x0000001700177308 */ /* 0x000e700000000800 */
[----:B------:R-:W-:Y:S08]  /*1ddc0*/  MUFU.EX2 R156, R156 ;  /* 0x0000009c009c7308 */ /* 0x000ff00000000800 */
[----:B------:R-:W0:Y:S08]  /*1ddd0*/  MUFU.EX2 R22, R20 ;  /* 0x0000001400167308 */ /* 0x000e300000000800 */
[----:B------:R-:W-:Y:S08]  /*1dde0*/  MUFU.EX2 R157, R157 ;  /* 0x0000009d009d7308 */ /* 0x000ff00000000800 */
[----:B------:R-:W0:Y:S01]  /*1ddf0*/  MUFU.EX2 R158, R158 ;  /* 0x0000009e009e7308 */ /* 0x000e220000000800 */
[-C--:B---3--:R-:W-:Y:S01]  /*1de00*/  FMUL R148, R148, R2.reuse ;  /* 0x0000000294947220 */ /* 0x088fe20000400000 */
[----:B------:R-:W-:Y:S01]  /*1de10*/  FMUL R149, R149, R2 ;  /* 0x0000000295957220 */ /* 0x000fe20000400000 */
[----:B----4-:R-:W-:Y:S01]  /*1de20*/  FMUL R146, R146, R0 ;  /* 0x0000000092927220 */ /* 0x010fe20000400000 */
[-C--:B--2---:R-:W-:Y:S01]  /*1de30*/  FMUL R144, R144, R2.reuse ;  /* 0x0000000290907220 */ /* 0x084fe20000400000 */
[----:B------:R-:W-:Y:S01]  /*1de40*/  FMUL R145, R145, R2 ;  /* 0x0000000291917220 */ /* 0x000fe20000400000 */
[-C--:B------:R-:W-:Y:S01]  /*1de50*/  FMUL R147, R147, R0.reuse ;  /* 0x0000000093937220 */ /* 0x080fe20000400000 */
[-C--:B------:R-:W-:Y:S01]  /*1de60*/  FMUL R150, R150, R0.reuse ;  /* 0x0000000096967220 */ /* 0x080fe20000400000 */
[-C--:B------:R-:W-:Y:S01]  /*1de70*/  FMUL R142, R142, R0.reuse ;  /* 0x000000008e8e7220 */ /* 0x080fe20000400000 */
[-C--:B------:R-:W-:Y:S01]  /*1de80*/  FMUL R143, R143, R0.reuse ;  /* 0x000000008f8f7220 */ /* 0x080fe20000400000 */
[----:B------:R-:W-:Y:S01]  /*1de90*/  FMUL R151, R151, R0 ;  /* 0x0000000097977220 */ /* 0x000fe20000400000 */
[-C--:B------:R-:W-:Y:S01]  /*1dea0*/  FMUL R140, R140, R2.reuse ;  /* 0x000000028c8c7220 */ /* 0x080fe20000400000 */
[----:B------:R-:W-:Y:S01]  /*1deb0*/  FMUL R141, R141, R2 ;  /* 0x000000028d8d7220 */ /* 0x000fe20000400000 */
[----:B-1----:R-:W-:Y:S01]  /*1dec0*/  F2FP.BF16.F32.PACK_AB R152, R23, R160 ;  /* 0x000000a01798723e */ /* 0x002fe200000010ff */
[-C--:B------:R-:W-:Y:S01]  /*1ded0*/  FMUL R138, R138, R0.reuse ;  /* 0x000000008a8a7220 */ /* 0x080fe20000400000 */
[----:B------:R-:W-:Y:S01]  /*1dee0*/  FMUL R139, R139, R0 ;  /* 0x000000008b8b7220 */ /* 0x000fe20000400000 */
[----:B------:R-:W-:Y:S01]  /*1def0*/  F2FP.BF16.F32.PACK_AB R154, R162, R161 ;  /* 0x000000a1a29a723e */ /* 0x000fe200000010ff */
[-C--:B------:R-:W-:Y:S01]  /*1df00*/  FMUL R136, R136, R2.reuse ;  /* 0x0000000288887220 */ /* 0x080fe20000400000 */
[----:B------:R-:W-:Y:S01]  /*1df10*/  FMUL R137, R137, R2 ;  /* 0x0000000289897220 */ /* 0x000fe20000400000 */
[----:B0-----:R-:W-:Y:S01]  /*1df20*/  F2FP.BF16.F32.PACK_AB R153, R22, R156 ;  /* 0x0000009c1699723e */ /* 0x001fe200000010ff */
[-C--:B------:R-:W-:Y:S01]  /*1df30*/  FMUL R134, R134, R0.reuse ;  /* 0x0000000086867220 */ /* 0x080fe20000400000 */
[----:B------:R-:W-:Y:S01]  /*1df40*/  FMUL R135, R135, R0 ;  /* 0x0000000087877220 */ /* 0x000fe20000400000 */
[----:B------:R-:W-:Y:S01]  /*1df50*/  F2FP.BF16.F32.PACK_AB R155, R158, R157 ;  /* 0x0000009d9e9b723e */ /* 0x000fe200000010ff */
[-C--:B------:R-:W-:Y:S01]  /*1df60*/  FMUL R132, R132, R2.reuse ;  /* 0x0000000284847220 */ /* 0x080fe20000400000 */
[----:B------:R-:W-:Y:S01]  /*1df70*/  FMUL R133, R133, R2 ;  /* 0x0000000285857220 */ /* 0x000fe20000400000 */
        /* <DEDUP_REMOVED lines=108> */
[----:B------:R-:W-:Y:S01]  /*1e640*/  UMOV UR4, UR6 ;  /* 0x0000000600047c82 */ /* 0x000fe20008000000 */
[----:B------:R-:W-:-:S04]  /*1e650*/  UMOV UR5, UR7 ;  /* 0x0000000700057c82 */ /* 0x000fc80008000000 */
[----:B------:R-:W-:Y:S01]  /*1e660*/  WARPGROUP.ARRIVE ;  /* 0x00000000000079c5 */ /* 0x000fe20000000000 */
[----:B------:R-:W-:Y:S01]  /*1e670*/  UMOV UR6, UR4 ;  /* 0x0000000400067c82 */ /* 0x000fe20008000000 */
[----:B------:R-:W-:-:S04]  /*1e680*/  UMOV UR7, UR5 ;  /* 0x0000000500077c82 */ /* 0x000fc80008000000 */
[----:B------:R-:W-:Y:S03]  /*1e690*/  HGMMA.64x256x16.F32.BF16 R24, R152, gdesc[UR4], R24, gsb0 ;  /* 0x03e0000498187df0 */ /* 0x000fe60008001818 */
[----:B------:R-:W-:Y:S02]  /*1e6a0*/  WARPGROUP.DEPBAR.LE gsb0, 0x0 ;  /* 0x00008000000079c5 */ /* 0x000fe40000010000 */
[----:B------:R-:W-:Y:S04]  /*1e6b0*/  STL.64 [R1], R24 ;  /* 0x0000001801007387 */ /* 0x000fe80000100a00 */
        /* <DEDUP_REMOVED lines=63> */
[----:B0-----:R-:W2:Y:S04]  /*1eab0*/  LDL.LU.64 R150, [R1+0xfb8] ;  /* 0x000fb80001967983 */ /* 0x001ea80000300a00 */
[----:B------:R-:W3:Y:S04]  /*1eac0*/  LDL.LU.64 R148, [R1+0xfb0] ;  /* 0x000fb00001947983 */ /* 0x000ee80000300a00 */
[----:B------:R-:W4:Y:S04]  /*1ead0*/  LDL.LU.64 R146, [R1+0xfa8] ;  /* 0x000fa80001927983 */ /* 0x000f280000300a00 */
        /* <DEDUP_REMOVED lines=61> */
[----:B------:R-:W4:Y:S04]  /*1eeb0*/  LDL.LU R214, [R1+0x6d0] ;  /* 0x0006d00001d67983 */ /* 0x000f280000300800 */
[----:B------:R-:W4:Y:S04]  /*1eec0*/  LDL.LU R166, [R1+0x6cc] ;  /* 0x0006cc0001a67983 */ /* 0x000f280000300800 */
[----:B------:R-:W4:Y:S04]  /*1eed0*/  LDL.LU R213, [R1+0x6c8] ;  /* 0x0006c80001d57983 */ /* 0x000f280000300800 */
[----:B------:R-:W4:Y:S04]  /*1eee0*/  LDL.LU R167, [R1+0x6c4] ;  /* 0x0006c40001a77983 */ /* 0x000f280000300800 */
[----:B------:R-:W4:Y:S01]  /*1eef0*/  LDL R159, [R1+0xbb4] ;  /* 0x000bb400019f7983 */ /* 0x000f220000100800 */
[----:B------:R-:W-:Y:S01]  /*1ef00*/  UMOV UR56, UR58 ;  /* 0x0000003a00387c82 */ /* 0x000fe20008000000 */
[----:B------:R-:W-:Y:S01]  /*1ef10*/  UMOV UR57, UR59 ;  /* 0x0000003b00397c82 */ /* 0x000fe20008000000 */
[----:B------:R-:W-:Y:S01]  /*1ef20*/  UMOV UR58, UR56 ;  /* 0x00000038003a7c82 */ /* 0x000fe20008000000 */
[----:B------:R-:W-:Y:S01]  /*1ef30*/  UMOV UR59, UR57 ;  /* 0x00000039003b7c82 */ /* 0x000fe20008000000 */
[-C--:B--2---:R-:W-:Y:S01]  /*1ef40*/  FMUL R150, R150, R0.reuse ;  /* 0x0000000096967220 */ /* 0x084fe20000400000 */
[----:B------:R-:W-:Y:S01]  /*1ef50*/  FMUL R151, R151, R0 ;  /* 0x0000000097977220 */ /* 0x000fe20000400000 */
[-C--:B---3--:R-:W-:Y:S01]  /*1ef60*/  FMUL R148, R148, R2.reuse ;  /* 0x0000000294947220 */ /* 0x088fe20000400000 */
[----:B------:R-:W-:Y:S01]  /*1ef70*/  FMUL R149, R149, R2 ;  /* 0x0000000295957220 */ /* 0x000fe20000400000 */
[-C--:B----4-:R-:W-:Y:S01]  /*1ef80*/  FMUL R146, R146, R0.reuse ;  /* 0x0000000092927220 */ /* 0x090fe20000400000 */
        /* <DEDUP_REMOVED lines=122> */
[----:B------:R-:W-:-:S06]  /*1f730*/  FMUL R25, R25, R2 ;  /* 0x0000000219197220 */ /* 0x000fcc0000400000 */
[----:B------:R-:W-:-:S06]  /*1f740*/  WARPGROUP.ARRIVE ;  /* 0x00000000000079c5 */ /* 0x000fcc0000000000 */
[----:B------:R-:W-:Y:S01]  /*1f750*/  HGMMA.64x256x16.F32.BF16 R24, R152, gdesc[UR56], R24, gsb0 ;  /* 0x03e0003898187df0 */ /* 0x000fe20008001818 */
[----:B------:R-:W-:Y:S01]  /*1f760*/  FADD R21, R212, R21 ;  /* 0x00000015d4157221 */ /* 0x000fe20000000000 */
[----:B------:R-:W-:Y:S01]  /*1f770*/  FADD R20, R168, R165 ;  /* 0x000000a5a8147221 */ /* 0x000fe20000000000 */
[----:B------:R-:W-:Y:S02]  /*1f780*/  FADD R23, R160, R23 ;  /* 0x00000017a0177221 */ /* 0x000fe40000000000 */
[----:B------:R-:W-:Y:S01]  /*1f790*/  FADD R21, R211, R21 ;  /* 0x00000015d3157221 */ /* 0x000fe20000000000 */
[----:B------:R-:W-:Y:S01]  /*1f7a0*/  FADD R20, R164, R20 ;  /* 0x00000014a4147221 */ /* 0x000fe20000000000 */
[----:B------:R-:W-:Y:S02]  /*1f7b0*/  FADD R23, R161, R23 ;  /* 0x00000017a1177221 */ /* 0x000fe40000000000 */
[----:B------:R-:W-:Y:S01]  /*1f7c0*/  FADD R21, R210, R21 ;  /* 0x00000015d2157221 */ /* 0x000fe20000000000 */
[----:B------:R-:W-:Y:S01]  /*1f7d0*/  FADD R20, R163, R20 ;  /* 0x00000014a3147221 */ /* 0x000fe20000000000 */
[----:B------:R-:W-:Y:S01]  /*1f7e0*/  FADD R23, R162, R23 ;  /* 0x00000017a2177221 */ /* 0x000fe20000000000 */
[----:B------:R-:W-:-:S02]  /*1f7f0*/  IADD3 R231, R231, 0x10, RZ ;  /* 0x00000010e7e77810 */ /* 0x000fc40007ffe0ff */
[----:B------:R-:W-:Y:S02]  /*1f800*/  R2UR UR7, R244 ;  /* 0x00000000f40772ca */ /* 0x000fe400000e0000 */
[----:B------:R-:W-:Y:S02]  /*1f810*/  R2UR UR6, R247 ;  /* 0x00000000f70672ca */ /* 0x000fe400000e0000 */
[----:B------:R-:W-:Y:S02]  /*1f820*/  R2UR UR5, R248 ;  /* 0x00000000f80572ca */ /* 0x000fe400000e0000 */
[----:B------:R-:W-:Y:S02]  /*1f830*/  R2UR UR4, R249 ;  /* 0x00000000f90472ca */ /* 0x000fe400000e0000 */
[----:B------:R-:W-:Y:S02]  /*1f840*/  R2UR UR59, R250 ;  /* 0x00000000fa3b72ca */ /* 0x000fe400000e0000 */
[----:B------:R-:W-:Y:S01]  /*1f850*/  R2UR UR58, R251 ;  /* 0x00000000fb3a72ca */ /* 0x000fe200000e0000 */
[----:B------:R-:W-:Y:S01]  /*1f860*/  IMAD.MOV.U32 R226, RZ, RZ, R18 ;  /* 0x000000ffffe27224 */ /* 0x000fe200078e0012 */
[----:B------:R-:W-:-:S02]  /*1f870*/  LEA R6, R169, R6, 0x4 ;  /* 0x00000006a9067211 */ /* 0x000fc400078e20ff */
[----:B------:R-:W-:Y:S02]  /*1f880*/  LEA R5, R159, R5, 0x4 ;  /* 0x000000059f057211 */ /* 0x000fe400078e20ff */
[----:B------:R-:W-:Y:S02]  /*1f890*/  MOV R222, R19 ;  /* 0x0000001300de7202 */ /* 0x000fe40000000f00 */
[----:B------:R-:W-:Y:S02]  /*1f8a0*/  MOV R228, R9 ;  /* 0x0000000900e47202 */ /* 0x000fe40000000f00 */
[----:B------:R-:W-:Y:S01]  /*1f8b0*/  MOV R227, R8 ;  /* 0x0000000800e37202 */ /* 0x000fe20000000f00 */
[----:B------:R-:W-:Y:S02]  /*1f8c0*/  WARPGROUP.DEPBAR.LE gsb0, 0x0 ;  /* 0x00008000000079c5 */ /* 0x000fe40000010000 */
[----:B------:R-:W-:Y:S01]  /*1f8d0*/  FADD R153, R156, R22 ;  /* 0x000000169c997221 */ /* 0x000fe20000000000 */
[----:B------:R-:W0:Y:S04]  /*1f8e0*/  SHFL.BFLY PT, R152, R21, 0x2, 0x1f ;  /* 0x0c401f0015987f89 */ /* 0x000e2800000e0000 */
[----:B------:R-:W1:Y:S04]  /*1f8f0*/  SHFL.BFLY PT, R22, R20, 0x2, 0x1f ;  /* 0x0c401f0014167f89 */ /* 0x000e6800000e0000 */
[----:B------:R-:W2:Y:S01]  /*1f900*/  SHFL.BFLY PT, R154, R23, 0x2, 0x1f ;  /* 0x0c401f00179a7f89 */ /* 0x000ea200000e0000 */
[----:B------:R-:W-:-:S04]  /*1f910*/  FADD R153, R157, R153 ;  /* 0x000000999d997221 */ /* 0x000fc80000000000 */
[----:B------:R-:W-:-:S05]  /*1f920*/  FADD R153, R158, R153 ;  /* 0x000000999e997221 */ /* 0x000fca0000000000 */
[----:B------:R-:W3:Y:S01]  /*1f930*/  SHFL.BFLY PT, R155, R153, 0x2, 0x1f ;  /* 0x0c401f00999b7f89 */ /* 0x000ee200000e0000 */
[----:B0-----:R-:W-:Y:S01]  /*1f940*/  FADD R152, R21, R152 ;  /* 0x0000009815987221 */ /* 0x001fe20000000000 */
[----:B-1----:R-:W-:Y:S01]  /*1f950*/  FADD R22, R20, R22 ;  /* 0x0000001614167221 */ /* 0x002fe20000000000 */
[----:B--2---:R-:W-:-:S03]  /*1f960*/  FADD R21, R23, R154 ;  /* 0x0000009a17157221 */ /* 0x004fc60000000000 */
[----:B------:R-:W0:Y:S04]  /*1f970*/  SHFL.BFLY PT, R154, R152, 0x1, 0x1f ;  /* 0x0c201f00989a7f89 */ /* 0x000e2800000e0000 */
[----:B------:R-:W1:Y:S01]  /*1f980*/  SHFL.BFLY PT, R23, R22, 0x1, 0x1f ;  /* 0x0c201f0016177f89 */ /* 0x000e6200000e0000 */
[----:B---3--:R-:W-:-:S03]  /*1f990*/  FADD R20, R153, R155 ;  /* 0x0000009b99147221 */ /* 0x008fc60000000000 */
[----:B------:R-:W2:Y:S04]  /*1f9a0*/  SHFL.BFLY PT, R153, R21, 0x1, 0x1f ;  /* 0x0c201f0015997f89 */ /* 0x000ea800000e0000 */
[----:B------:R-:W3:Y:S01]  /*1f9b0*/  SHFL.BFLY PT, R155, R20, 0x1, 0x1f ;  /* 0x0c201f00149b7f89 */ /* 0x000ee200000e0000 */
[----:B0-----:R-:W-:Y:S01]  /*1f9c0*/  FADD R152, R152, R154 ;  /* 0x0000009a98987221 */ /* 0x001fe20000000000 */
[----:B-1----:R-:W-:-:S03]  /*1f9d0*/  FADD R22, R22, R23 ;  /* 0x0000001716167221 */ /* 0x002fc60000000000 */
[----:B------:R-:W-:Y:S01]  /*1f9e0*/  FFMA R214, R4, R214, R152 ;  /* 0x000000d604d67223 */ /* 0x000fe20000000098 */
[----:B------:R-:W-:-:S04]  /*1f9f0*/  FFMA R166, R3, R166, R22 ;  /* 0x000000a603a67223 */ /* 0x000fc80000000016 */
[----:B------:R-:W-:Y:S04]  /*1fa00*/  STL [R1+0x6d0], R214 ;  /* 0x0006d0d601007387 */ /* 0x000fe80000100800 */
[----:B------:R0:W-:Y:S01]  /*1fa10*/  STL [R1+0x6cc], R166 ;  /* 0x0006cca601007387 */ /* 0x0001e20000100800 */
[----:B--2---:R-:W-:Y:S01]  /*1fa20*/  FADD R21, R21, R153 ;  /* 0x0000009915157221 */ /* 0x004fe20000000000 */
[----:B---3--:R-:W-:Y:S01]  /*1fa30*/  FADD R20, R20, R155 ;  /* 0x0000009b14147221 */ /* 0x008fe20000000000 */
[----:B0-----:R-:W0:Y:S02]  /*1fa40*/  LDC R166, c[0x0][0x280] ;  /* 0x0000a000ffa67b82 */ /* 0x001e240000000800 */
[----:B------:R-:W-:Y:S01]  /*1fa50*/  FFMA R213, R2, R213, R21 ;  /* 0x000000d502d57223 */ /* 0x000fe20000000015 */
[----:B------:R-:W-:-:S04]  /*1fa60*/  FFMA R167, R0, R167, R20 ;  /* 0x000000a700a77223 */ /* 0x000fc80000000014 */
[----:B------:R2:W-:Y:S04]  /*1fa70*/  STL [R1+0x6c8], R213 ;  /* 0x0006c8d501007387 */ /* 0x0005e80000100800 */
[----:B------:R2:W-:Y:S04]  /*1fa80*/  STL [R1+0x6c4], R167 ;  /* 0x0006c4a701007387 */ /* 0x0005e80000100800 */
[----:B------:R2:W-:Y:S04]  /*1fa90*/  STL [R1+0x608], R18 ;  /* 0x0006081201007387 */ /* 0x0005e80000100800 */
[----:B------:R2:W-:Y:S04]  /*1faa0*/  STL [R1+0x60c], R19 ;  /* 0x00060c1301007387 */ /* 0x0005e80000100800 */
[----:B------:R2:W-:Y:S04]  /*1fab0*/  STL [R1+0x600], R9 ;  /* 0x0006000901007387 */ /* 0x0005e80000100800 */
[----:B------:R2:W-:Y:S01]  /*1fac0*/  STL [R1+0x604], R8 ;  /* 0x0006040801007387 */ /* 0x0005e20000100800 */
[----:B0-----:R-:W-:-:S13]  /*1fad0*/  ISETP.GE.AND P0, PT, R231, R166, PT ;  /* 0x000000a6e700720c */ /* 0x001fda0003f06270 */
[----:B--2---:R-:W-:Y:S05]  /*1fae0*/  @!P0 BRA `(.L_x_1) ;  /* 0xffffff4800148947 */ /* 0x004fea000383ffff */
.L_x_0:
[----:B------:R-:W2:Y:S04]  /*1faf0*/  LDL.LU R215, [R1+0x8] ;  /* 0x0000080001d77983 */ /* 0x000ea80000300800 */
[----:B------:R-:W3:Y:S04]  /*1fb00*/  LDL.LU R218, [R1+0x408] ;  /* 0x0004080001da7983 */ /* 0x000ee80000300800 */
[----:B------:R-:W4:Y:S04]  /*1fb10*/  LDL.LU R217, [R1+0x400] ;  /* 0x0004000001d97983 */ /* 0x000f280000300800 */
[----:B------:R-:W2:Y:S04]  /*1fb20*/  LDL.LU R3, [R1+0x124] ;  /* 0x0001240001037983 */ /* 0x000ea80000300800 */
[----:B------:R-:W3:Y:S04]  /*1fb30*/  LDL.LU R0, [R1+0x120] ;  /* 0x0001200001007983 */ /* 0x000ee80000300800 */
[----:B------:R-:W4:Y:S04]  /*1fb40*/  LDL.LU R168, [R1+0x6d0] ;  /* 0x0006d00001a87983 */ /* 0x000f280000300800 */
[----:B------:R-:W3:Y:S04]  /*1fb50*/  LDL.LU R210, [R1+0x6cc] ;  /* 0x0006cc0001d27983 */ /* 0x000ee80000300800 */
[----:B------:R-:W4:Y:S04]  /*1fb60*/  LDL.LU R9, [R1+0x11c] ;  /* 0x00011c0001097983 */ /* 0x000f280000300800 */
[----:B------:R-:W4:Y:S04]  /*1fb70*/  LDL.LU R8, [R1+0x118] ;  /* 0x0001180001087983 */ /* 0x000f280000300800 */
[----:B------:R-:W4:Y:S04]  /*1fb80*/  LDL.LU R2, [R1+0x114] ;  /* 0x0001140001027983 */ /* 0x000f280000300800 */
[----:B------:R-:W3:Y:S04]  /*1fb90*/  LDL.LU R212, [R1+0x6c4] ;  /* 0x0006c40001d47983 */ /* 0x000ee80000300800 */
[----:B------:R-:W4:Y:S04]  /*1fba0*/  LDL.LU R211, [R1+0x6c8] ;  /* 0x0006c80001d37983 */ /* 0x000f280000300800 */
[----:B------:R-:W4:Y:S04]  /*1fbb0*/  LDL.LU R167, [R1] ;  /* 0x0000000001a77983 */ /* 0x000f280000300800 */
        /* <DEDUP_REMOVED lines=20> */
[----:B-----5:R-:W0:Y:S01]  /*1fd00*/  S2R R7, SR_CgaCtaId ;  /* 0x0000000000077919 */ /* 0x020e220000008800 */
[----:B------:R-:W1:Y:S01]  /*1fd10*/  S2R R4, SR_TID.X ;  /* 0x0000000000047919 */ /* 0x000e620000002100 */
[----:B------:R-:W-:Y:S01]  /*1fd20*/  MOV R6, 0x400 ;  /* 0x0000040000067802 */ /* 0x000fe20000000f00 */
[----:B------:R-:W-:Y:S03]  /*1fd30*/  STL [R1+0xdc0], R252 ;  /* 0x000dc0fc01007387 */ /* 0x000fe60000100800 */
[----:B0-----:R-:W-:-:S02]  /*1fd40*/  LEA R6, R7, R6, 0x18 ;  /* 0x0000000607067211 */ /* 0x001fc400078ec0ff */
[----:B--2---:R-:W-:Y:S01]  /*1fd50*/  MOV R23, R3 ;  /* 0x0000000300177202 */ /* 0x004fe20000000f00 */
[----:B-1----:R-:W-:Y:S01]  /*1fd60*/  IMAD.SHL.U32 R3, R4, 0x2, RZ ;  /* 0x0000000204037824 */ /* 0x002fe200078e00ff */
[----:B------:R-:W-:Y:S02]  /*1fd70*/  SHF.R.U32.HI R4, RZ, 0x1, R4 ;  /* 0x00000001ff047819 */ /* 0x000fe40000011604 */
[----:B---3--:R-:W-:Y:S02]  /*1fd80*/  MOV R213, R212 ;  /* 0x000000d400d57202 */ /* 0x008fe40000000f00 */
[----:B----4-:R-:W-:Y:S02]  /*1fd90*/  MOV R212, R211 ;  /* 0x000000d300d47202 */ /* 0x010fe40000000f00 */
[----:B------:R-:W-:Y:S02]  /*1fda0*/  MOV R211, R210 ;  /* 0x000000d200d37202 */ /* 0x000fe40000000f00 */
[----:B------:R-:W-:Y:S01]  /*1fdb0*/  MOV R210, R168 ;  /* 0x000000a800d27202 */ /* 0x000fe20000000f00 */
[----:B------:R-:W-:Y:S01]  /*1fdc0*/  IMAD.MOV.U32 R168, RZ, RZ, R167 ;  /* 0x000000ffffa87224 */ /* 0x000fe200078e00a7 */
[----:B------:R-:W-:-:S02]  /*1fdd0*/  LOP3.LUT R3, R3, 0xf8, RZ, 0xc0, !PT ;  /* 0x000000f803037812 */ /* 0x000fc400078ec0ff */
[----:B------:R-:W-:Y:S01]  /*1fde0*/  MOV R167, R166 ;  /* 0x000000a600a77202 */ /* 0x000fe20000000f00 */
[----:B------:R-:W-:Y:S01]  /*1fdf0*/  IMAD.MOV.U32 R214, RZ, RZ, R210 ;  /* 0x000000ffffd67224 */ /* 0x000fe200078e00d2 */
[----:B------:R-:W-:Y:S02]  /*1fe00*/  MOV R5, R213 ;  /* 0x000000d500057202 */ /* 0x000fe40000000f00 */
[----:B------:R-:W-:Y:S02]  /*1fe10*/  MOV R166, R165 ;  /* 0x000000a500a67202 */ /* 0x000fe40000000f00 */
[----:B------:R-:W-:Y:S02]  /*1fe20*/  MOV R210, R167 ;  /* 0x000000a700d27202 */ /* 0x000fe40000000f00 */
[----:B------:R-:W-:Y:S02]  /*1fe30*/  MOV R165, R164 ;  /* 0x000000a400a57202 */ /* 0x000fe40000000f00 */
[----:B------:R-:W-:-:S02]  /*1fe40*/  MOV R213, R211 ;  /* 0x000000d300d57202 */ /* 0x000fc40000000f00 */
[----:B------:R-:W-:Y:S02]  /*1fe50*/  MOV R164, R163 ;  /* 0x000000a300a47202 */ /* 0x000fe40000000f00 */
[----:B------:R-:W-:Y:S01]  /*1fe60*/  MOV R167, R165 ;  /* 0x000000a500a77202 */ /* 0x000fe20000000f00 */
[----:B------:R-:W-:Y:S01]  /*1fe70*/  IMAD.MOV.U32 R163, RZ, RZ, R162 ;  /* 0x000000ffffa37224 */ /* 0x000fe200078e00a2 */
[----:B------:R-:W-:Y:S02]  /*1fe80*/  MOV R211, R168 ;  /* 0x000000a800d37202 */ /* 0x000fe40000000f00 */
[----:B------:R-:W-:Y:S01]  /*1fe90*/  MOV R168, R166 ;  /* 0x000000a600a87202 */ /* 0x000fe20000000f00 */
[----:B------:R-:W-:Y:S01]  /*1fea0*/  IMAD.MOV.U32 R166, RZ, RZ, R164 ;  /* 0x000000ffffa67224 */ /* 0x000fe200078e00a4 */
[----:B------:R-:W-:Y:S02]  /*1feb0*/  MOV R162, R161 ;  /* 0x000000a100a27202 */ /* 0x000fe40000000f00 */
[----:B------:R-:W-:-:S02]  /*1fec0*/  MOV R165, R163 ;  /* 0x000000a300a57202 */ /* 0x000fc40000000f00 */
[----:B------:R-:W-:Y:S02]  /*1fed0*/  MOV R164, R162 ;  /* 0x000000a200a47202 */ /* 0x000fe40000000f00 */
[----:B------:R-:W-:Y:S02]  /*1fee0*/  MOV R161, R160 ;  /* 0x000000a000a17202 */ /* 0x000fe40000000f00 */
[----:B------:R-:W-:Y:S02]  /*1fef0*/  MOV R160, R159 ;  /* 0x0000009f00a07202 */ /* 0x000fe40000000f00 */
[----:B------:R-:W-:Y:S02]  /*1ff00*/  MOV R163, R161 ;  /* 0x000000a100a37202 */ /* 0x000fe40000000f00 */
[----:B------:R-:W-:Y:S02]  /*1ff10*/  MOV R159, R158 ;  /* 0x0000009e009f7202 */ /* 0x000fe40000000f00 */
[----:B------:R-:W-:Y:S01]  /*1ff20*/  MOV R162, R160 ;  /* 0x000000a000a27202 */ /* 0x000fe20000000f00 */
[----:B------:R-:W-:-:S02]  /*1ff30*/  IMAD.MOV.U32 R158, RZ, RZ, R157 ;  /* 0x000000ffff9e7224 */ /* 0x000fc400078e009d */
[----:B------:R-:W-:Y:S01]  /*1ff40*/  IMAD.MOV.U32 R161, RZ, RZ, R159 ;  /* 0x000000ffffa17224 */ /* 0x000fe200078e009f */
[----:B------:R-:W-:Y:S02]  /*1ff50*/  MOV R157, R156 ;  /* 0x0000009c009d7202 */ /* 0x000fe40000000f00 */
        /* <DEDUP_REMOVED lines=8> */
[----:B------:R-:W-:Y:S01]  /*1ffe0*/  MOV R152, R23 ;  /* 0x0000001700987202 */ /* 0x000fe20000000f00 */
[----:B------:R-:W-:Y:S01]  /*1fff0*/  IMAD.MOV.U32 R156, RZ, RZ, R154 ;  /* 0x000000ffff9c7224 */ /* 0x000fe200078e009a */
[----:B------:R-:W-:Y:S02]  /*20000*/  MOV R23, R0 ;  /* 0x0000000000177202 */ /* 0x000fe40000000f00 */
[----:B------:R-:W0:Y:S01]  /*20010*/  S2R R0, SR_TID.X ;  /* 0x0000000000007919 */ /* 0x000e220000002100 */
[----:B------:R-:W-:Y:S02]  /*20020*/  MOV R155, R153 ;  /* 0x00000099009b7202 */ /* 0x000fe40000000f00 */
[----:B------:R-:W-:Y:S01]  /*20030*/  MOV R153, R23 ;  /* 0x0000001700997202 */ /* 0x000fe20000000f00 */
[----:B------:R-:W-:Y:S01]  /*20040*/  IMAD.MOV.U32 R23, RZ, RZ, R8 ;  /* 0x000000ffff177224 */ /* 0x000fe200078e0008 */
[----:B------:R-:W-:Y:S01]  /*20050*/  LOP3.LUT R4, R4, 0x4, RZ, 0xc0, !PT ;  /* 0x0000000404047812 */ /* 0x000fe200078ec0ff */
[----:B------:R-:W2:Y:S01]  /*20060*/  LDL.LU R8, [R1+0x14c] ;  /* 0x00014c0001087983 */ /* 0x000ea20000300800 */
[----:B------:R-:W-:-:S02]  /*20070*/  MOV R154, R152 ;  /* 0x00000098009a7202 */ /* 0x000fc40000000f00 */
[----:B------:R-:W-:Y:S02]  /*20080*/  MOV R152, R9 ;  /* 0x0000000900987202 */ /* 0x000fe40000000f00 */
[----:B------:R-:W-:Y:S02]  /*20090*/  MOV R9, R2 ;  /* 0x0000000200097202 */ /* 0x000fe40000000f00 */
[----:B0-----:R-:W-:-:S04]  /*200a0*/  LOP3.LUT R0, R0, 0x7f, RZ, 0xc0, !PT ;  /* 0x0000007f00007812 */ /* 0x001fc800078ec0ff */
[----:B------:R-:W-:-:S05]  /*200b0*/  LEA R0, R0, R6, 0x4 ;  /* 0x0000000600007211 */ /* 0x000fca00078e20ff */
[----:B------:R0:W-:Y:S02]  /*200c0*/  STL [R1+0xdc4], R0 ;  /* 0x000dc40001007387 */ /* 0x0001e40000100800 */
[----:B0-----:R-:W-:-:S05]  /*200d0*/  IADD3 R0, R6, R3, RZ ;  /* 0x0000000306007210 */ /* 0x001fca0007ffe0ff */
[----:B------:R0:W-:Y:S04]  /*200e0*/  STL [R1+0xdb8], R0 ;  /* 0x000db80001007387 */ /* 0x0001e80000100800 */
[----:B0-----:R-:W3:Y:S01]  /*200f0*/  LDL.LU R0, [R1+0xbe0] ;  /* 0x000be00001007983 */ /* 0x001ee20000300800 */
[----:B------:R-:W-:Y:S01]  /*20100*/  FMUL R2, R215, 0.25 ;  /* 0x3e800000d7027820 */ /* 0x000fe20000400000 */
[----:B------:R-:W-:Y:S02]  /*20110*/  FSETP.GT.AND P1, PT, |R5|, 8.50705917302346158658e+37, PT ;  /* 0x7e8000000500780b */ /* 0x000fe40003f24200 */
[----:B------:R-:W-:Y:S02]  /*20120*/  MOV R219, R211 ;  /* 0x000000d300db7202 */ /* 0x000fe40000000f00 */
[----:B------:R-:W-:-:S02]  /*20130*/  MOV R216, R210 ;  /* 0x000000d200d87202 */ /* 0x000fc40000000f00 */
[----:B------:R-:W-:Y:S01]  /*20140*/  MOV R3, R213 ;  /* 0x000000d500037202 */ /* 0x000fe20000000f00 */
[----:B------:R-:W-:Y:S01]  /*20150*/  FMUL R7, R218, 0.25 ;  /* 0x3e800000da077820 */ /* 0x000fe20000400000 */
[----:B------:R-:W-:Y:S02]  /*20160*/  MOV R213, R166 ;  /* 0x000000a600d57202 */ /* 0x000fe40000000f00 */
[----:B------:R-:W-:Y:S01]  /*20170*/  FSETP.GT.AND P3, PT, |R3|, 8.50705917302346158658e+37, PT ;  /* 0x7e8000000300780b */ /* 0x000fe20003f64200 */
[----:B------:R-:W-:Y:S01]  /*20180*/  FMUL R6, R217, 0.25 ;  /* 0x3e800000d9067820 */ /* 0x000fe20000400000 */
[----:B------:R-:W-:Y:S01]  /*20190*/  MOV R211, R164 ;  /* 0x000000a400d37202 */ /* 0x000fe20000000f00 */
[----:B------:R-:W-:Y:S01]  /*201a0*/  IMAD.MOV.U32 R164, RZ, RZ, R163 ;  /* 0x000000ffffa47224 */ /* 0x000fe200078e00a3 */
[----:B------:R-:W-:Y:S01]  /*201b0*/  MOV R163, R162 ;  /* 0x000000a200a37202 */ /* 0x000fe20000000f00 */
[----:B------:R-:W-:Y:S01]  /*201c0*/  FMUL R10, R151, 0.25 ;  /* 0x3e800000970a7820 */ /* 0x000fe20000400000 */
[----:B------:R-:W-:-:S02]  /*201d0*/  MOV R162, R161 ;  /* 0x000000a100a27202 */ /* 0x000fc40000000f00 */
[----:B------:R-:W-:Y:S02]  /*201e0*/  MOV R161, R160 ;  /* 0x000000a000a17202 */ /* 0x000fe40000000f00 */
[----:B------:R-:W-:Y:S01]  /*201f0*/  MOV R160, R154 ;  /* 0x0000009a00a07202 */ /* 0x000fe20000000f00 */
[----:B------:R-:W-:Y:S01]  /*20200*/  IMAD.MOV.U32 R154, RZ, RZ, R153 ;  /* 0x000000ffff9a7224 */ /* 0x000fe200078e0099 */
[----:B------:R-:W-:Y:S02]  /*20210*/  MOV R153, R152 ;  /* 0x0000009800997202 */ /* 0x000fe40000000f00 */
[----:B------:R-:W-:Y:S02]  /*20220*/  MOV R152, R23 ;  /* 0x0000001700987202 */ /* 0x000fe40000000f00 */
[----:B------:R-:W-:Y:S01]  /*20230*/  MOV R23, R9 ;  /* 0x0000000900177202 */ /* 0x000fe20000000f00 */
[----:B------:R-:W-:Y:S01]  /*20240*/  FMUL R9, R150, 0.25 ;  /* 0x3e80000096097820 */ /* 0x000fe20000400000 */
[----:B------:R-:W-:Y:S01]  /*20250*/  BAR.SYNC.DEFER_BLOCKING 0x0 ;  /* 0x0000000000007b1d */ /* 0x000fe20000010000 */
[----:B--2---:R-:W-:Y:S01]  /*20260*/  MOV R210, R8 ;  /* 0x0000000800d27202 */ /* 0x004fe20000000f00 */
[----:B------:R-:W-:Y:S01]  /*20270*/  FMUL R8, R219, 0.25 ;  /* 0x3e800000db087820 */ /* 0x000fe20000400000 */
[----:B---3--:R-:W-:-:S05]  /*20280*/  IADD3 R0, R4, R0, RZ ;  /* 0x0000000004007210 */ /* 0x008fca0007ffe0ff */
[----:B------:R0:W-:Y:S01]  /*20290*/  STL [R1+0xdbc], R0 ;  /* 0x000dbc0001007387 */ /* 0x0001e20000100800 */
[----:B------:R-:W-:Y:S01]  /*202a0*/  IMAD.MOV.U32 R4, RZ, RZ, R214 ;  /* 0x000000ffff047224 */ /* 0x000fe200078e00d6 */
[----:B0-----:R-:W-:Y:S02]  /*202b0*/  FSEL R0, R2, R215, P1 ;  /* 0x000000d702007208 */ /* 0x001fe40000800000 */
[----:B------:R-:W-:-:S04]  /*202c0*/  MOV R2, R212 ;  /* 0x000000d400027202 */ /* 0x000fc80000000f00 */
[----:B------:R-:W-:Y:S01]  /*202d0*/  FSETP.GT.AND P0, PT, |R2|, 8.50705917302346158658e+37, PT ;  /* 0x7e8000000200780b */ /* 0x000fe20003f04200 */
[----:B------:R0:W-:Y:S01]  /*202e0*/  STL [R1+0x870], R0 ;  /* 0x0008700001007387 */ /* 0x0001e20000100800 */
[----:B------:R-:W-:Y:S01]  /*202f0*/  IMAD.MOV.U32 R215, RZ, RZ, R168 ;  /* 0x000000ffffd77224 */ /* 0x000fe200078e00a8 */
[----:B------:R-:W-:Y:S02]  /*20300*/  MOV R214, R167 ;  /* 0x000000a700d67202 */ /* 0x000fe40000000f00 */
[----:B------:R-:W2:Y:S01]  /*20310*/  LDL.LU R168, [R1+0x148] ;  /* 0x0001480001a87983 */ /* 0x000ea20000300800 */
[----:B------:R-:W-:-:S03]  /*20320*/  MOV R212, R165 ;  /* 0x000000a500d47202 */ /* 0x000fc60000000f00 */
[----:B------:R-:W3:Y:S01]  /*20330*/  LDL.LU R167, [R1+0x144] ;  /* 0x0001440001a77983 */ /* 0x000ee20000300800 */
[----:B0-----:R-:W-:-:S03]  /*20340*/  FSEL R0, R8, R219, P0 ;  /* 0x000000db08007208 */ /* 0x001fc60000000000 */
[----:B------:R-:W4:Y:S04]  /*20350*/  LDL.LU R166, [R1+0x140] ;  /* 0x0001400001a67983 */ /* 0x000f280000300800 */
[----:B------:R-:W4:Y:S01]  /*20360*/  LDL.LU R165, [R1+0x13c] ;  /* 0x00013c0001a57983 */ /* 0x000f220000300800 */
[----:B------:R-:W-:-:S03]  /*20370*/  FSETP.GT.AND P2, PT, |R4|, 8.50705917302346158658e+37, PT ;  /* 0x7e8000000400780b */ /* 0x000fc60003f44200 */
[----:B------:R0:W-:Y:S02]  /*20380*/  STL [R1+0x864], R0 ;  /* 0x0008640001007387 */ /* 0x0001e40000100800 */
[----:B0-----:R-:W-:-:S05]  /*20390*/  FSEL R0, R7, R218, P3 ;  /* 0x000000da07007208 */ /* 0x001fca0001800000 */
[----:B------:R0:W-:Y:S02]  /*203a0*/  STL [R1+0x86c], R0 ;  /* 0x00086c0001007387 */ /* 0x0001e40000100800 */
[----:B0-----:R-:W-:-:S05]  /*203b0*/  FSEL R0, R6, R217, P2 ;  /* 0x000000d906007208 */ /* 0x001fca0001000000 */
[----:B------:R0:W-:Y:S02]  /*203c0*/  STL [R1+0x868], R0 ;  /* 0x0008680001007387 */ /* 0x0001e40000100800 */
[----:B0-----:R-:W-:Y:S01]  /*203d0*/  FSEL R0, R10, R151, P1 ;  /* 0x000000970a007208 */ /* 0x001fe20000800000 */
[----:B------:R-:W-:-:S04]  /*203e0*/  FMUL R10, R149, 0.25 ;  /* 0x3e800000950a7820 */ /* 0x000fc80000400000 */
[----:B------:R0:W-:Y:S02]  /*203f0*/  STL [R1+0x860], R0 ;  /* 0x0008600001007387 */ /* 0x0001e40000100800 */
[----:B0-----:R-:W-:Y:S01]  /*20400*/  FSEL R0, R9, R150, P1 ;  /* 0x0000009609007208 */ /* 0x001fe20000800000 */
[----:B------:R-:W-:-:S04]  /*20410*/  FMUL R9, R148, 0.25 ;  /* 0x3e80000094097820 */ /* 0x000fc80000400000 */
[----:B------:R0:W-:Y:S01]  /*20420*/  STL [R1+0x858], R0 ;  /* 0x0008580001007387 */ /* 0x0001e20000100800 */
[----:B------:R-:W-:Y:S01]  /*20430*/  FMUL R8, R147, 0.25 ;  /* 0x3e80000093087820 */ /* 0x000fe20000400000 */
[----:B0-----:R-:W-:-:S05]  /*20440*/  FSEL R0, R10, R149, P0 ;  /* 0x000000950a007208 */ /* 0x001fca0000000000 */
        /* <DEDUP_REMOVED lines=336> */
[----:B------:R0:W-:Y:S02]  /*21950*/  STL [R1+0x69c], R0 ;  /* 0x00069c0001007387 */ /* 0x0001e40000100800 */
[----:B0-----:R-:W-:-:S05]  /*21960*/  FSEL R0, R7, R36, P0 ;  /* 0x0000002407007208 */ /* 0x001fca0000000000 */
[----:B------:R0:W-:Y:S02]  /*21970*/  STL [R1+0x694], R0 ;  /* 0x0006940001007387 */ /* 0x0001e40000100800 */
[----:B0-----:R-:W-:-:S05]  /*21980*/  FSEL R0, R6, R35, P1 ;  /* 0x0000002306007208 */ /* 0x001fca0000800000 */
[----:B------:R0:W-:Y:S04]  /*21990*/  STL [R1+0x690], R0 ;  /* 0x0006900001007387 */ /* 0x0001e80000100800 */
[----:B------:R-:W2:Y:S04]  /*219a0*/  LDL.LU R220, [R1+0x1fc] ;  /* 0x0001fc0001dc7983 */ /* 0x000ea80000300800 */
[----:B------:R-:W3:Y:S04]  /*219b0*/  LDL.LU R219, [R1+0x1f8] ;  /* 0x0001f80001db7983 */ /* 0x000ee80000300800 */
[----:B------:R-:W4:Y:S04]  /*219c0*/  LDL.LU R218, [R1+0x1f4] ;  /* 0x0001f40001da7983 */ /* 0x000f280000300800 */
[----:B------:R-:W4:Y:S01]  /*219d0*/  LDL.LU R217, [R1+0x1f0] ;  /* 0x0001f00001d97983 */ /* 0x000f220000300800 */
[----:B------:R-:W-:Y:S01]  /*219e0*/  FMUL R10, R34, 0.25 ;  /* 0x3e800000220a7820 */ /* 0x000fe20000400000 */
[----:B------:R-:W-:-:S04]  /*219f0*/  FMUL R9, R33, 0.25 ;  /* 0x3e80000021097820 */ /* 0x000fc80000400000 */
        /* <DEDUP_REMOVED lines=14> */
[----:B------:R0:W-:Y:S04]  /*21ae0*/  STL [R1+0x678], R0 ;  /* 0x0006780001007387 */ /* 0x0001e80000100800 */
[----:B------:R-:W4:Y:S04]  /*21af0*/  LDL.LU R233, [R1+0x1e8] ;  /* 0x0001e80001e97983 */ /* 0x000f280000300800 */
[----:B------:R-:W4:Y:S01]  /*21b00*/  LDL.LU R232, [R1+0x1e4] ;  /* 0x0001e40001e87983 */ /* 0x000f220000300800 */
[----:B0-----:R-:W-:-:S03]  /*21b10*/  FSEL R0, R10, R29, P0 ;  /* 0x0000001d0a007208 */ /* 0x001fc60000000000 */
[----:B------:R-:W4:Y:S01]  /*21b20*/  LDL.LU R230, [R1+0x1e0] ;  /* 0x0001e00001e67983 */ /* 0x000f220000300800 */
[----:B------:R-:W-:-:S03]  /*21b30*/  FMUL R8, R27, 0.25 ;  /* 0x3e8000001b087820 */ /* 0x000fc60000400000 */
[----:B------:R-:W4:Y:S04]  /*21b40*/  LDL.LU R229, [R1+0x1dc] ;  /* 0x0001dc0001e57983 */ /* 0x000f280000300800 */
        /* <DEDUP_REMOVED lines=11> */
[----:B------:R0:W-:Y:S04]  /*21c00*/  STL [R1+0x66c], R0 ;  /* 0x00066c0001007387 */ /* 0x0001e80000100800 */
[----:B------:R-:W4:Y:S04]  /*21c10*/  LDL.LU R225, [R1+0x1d4] ;  /* 0x0001d40001e17983 */ /* 0x000f280000300800 */
[----:B------:R-:W4:Y:S01]  /*21c20*/  LDL.LU R224, [R1+0x1d0] ;  /* 0x0001d00001e07983 */ /* 0x000f220000300800 */
[----:B0-----:R-:W-:-:S03]  /*21c30*/  FSEL R0, R10, R24, P0 ;  /* 0x000000180a007208 */ /* 0x001fc60000000000 */
[----:B------:R-:W4:Y:S04]  /*21c40*/  LDL.LU R223, [R1+0x1cc] ;  /* 0x0001cc0001df7983 */ /* 0x000f280000300800 */
[----:B------:R-:W4:Y:S04]  /*21c50*/  LDL.LU R221, [R1+0x1c8] ;  /* 0x0001c80001dd7983 */ /* 0x000f280000300800 */
[----:B------:R0:W-:Y:S01]  /*21c60*/  STL [R1+0x664], R0 ;  /* 0x0006640001007387 */ /* 0x0001e20000100800 */
[----:B------:R-:W-:Y:S01]  /*21c70*/  IMAD.MOV.U32 R234, RZ, RZ, R216 ;  /* 0x000000ffffea7224 */ /* 0x000fe200078e00d8 */
[----:B------:R-:W-:-:S02]  /*21c80*/  MOV R216, R215 ;  /* 0x000000d700d87202 */ /* 0x000fc40000000f00 */
[----:B------:R-:W-:Y:S02]  /*21c90*/  MOV R215, R214 ;  /* 0x000000d600d77202 */ /* 0x000fe40000000f00 */
[----:B------:R-:W-:Y:S02]  /*21ca0*/  MOV R214, R213 ;  /* 0x000000d500d67202 */ /* 0x000fe40000000f00 */
[----:B------:R-:W-:Y:S01]  /*21cb0*/  MOV R213, R212 ;  /* 0x000000d400d57202 */ /* 0x000fe20000000f00 */
[----:B------:R-:W-:Y:S02]  /*21cc0*/  IMAD.MOV.U32 R212, RZ, RZ, R211 ;  /* 0x000000ffffd47224 */ /* 0x000fe400078e00d3 */
[----:B--2---:R-:W-:Y:S01]  /*21cd0*/  FMUL R9, R220, 0.25 ;  /* 0x3e800000dc097820 */ /* 0x004fe20000400000 */
[----:B---3--:R-:W-:-:S04]  /*21ce0*/  FMUL R8, R219, 0.25 ;  /* 0x3e800000db087820 */ /* 0x008fc80000400000 */
[----:B0-----:R-:W-:Y:S01]  /*21cf0*/  FSEL R0, R9, R220, P1 ;  /* 0x000000dc09007208 */ /* 0x001fe20000800000 */
[----:B----4-:R-:W-:-:S04]  /*21d00*/  FMUL R7, R218, 0.25 ;  /* 0x3e800000da077820 */ /* 0x010fc80000400000 */
        /* <DEDUP_REMOVED lines=8> */
[----:B------:R-:W2:Y:S01]  /*21d90*/  LDL.LU R211, [R1+0x160] ;  /* 0x0001600001d37983 */ /* 0x000ea20000300800 */
[----:B------:R-:W-:-:S03]  /*21da0*/  FMUL R10, R234, 0.25 ;  /* 0x3e800000ea0a7820 */ /* 0x000fc60000400000 */
[----:B------:R-:W3:Y:S02]  /*21db0*/  LDL.LU R220, [R1+0x1c0] ;  /* 0x0001c00001dc7983 */ /* 0x000ee40000300800 */
[----:B0-----:R-:W-:Y:S02]  /*21dc0*/  FSEL R0, R10, R234, P1 ;  /* 0x000000ea0a007208 */ /* 0x001fe40000800000 */
[----:B------:R-:W4:Y:S04]  /*21dd0*/  LDL.LU R219, [R1+0x1bc] ;  /* 0x0001bc0001db7983 */ /* 0x000f280000300800 */
[----:B------:R-:W4:Y:S04]  /*21de0*/  LDL.LU R218, [R1+0x1b8] ;  /* 0x0001b80001da7983 */ /* 0x000f280000300800 */
[----:B------:R-:W4:Y:S04]  /*21df0*/  LDL.LU R217, [R1+0x1b4] ;  /* 0x0001b40001d97983 */ /* 0x000f280000300800 */
[----:B------:R0:W-:Y:S01]  /*21e00*/  STL [R1+0x650], R0 ;  /* 0x0006500001007387 */ /* 0x0001e20000100800 */
[----:B------:R-:W-:Y:S01]  /*21e10*/  FMUL R9, R233, 0.25 ;  /* 0x3e800000e9097820 */ /* 0x000fe20000400000 */
[----:B------:R-:W-:-:S04]  /*21e20*/  FMUL R8, R232, 0.25 ;  /* 0x3e800000e8087820 */ /* 0x000fc80000400000 */
[----:B0-----:R-:W-:Y:S01]  /*21e30*/  FSEL R0, R9, R233, P1 ;  /* 0x000000e909007208 */ /* 0x001fe20000800000 */
[----:B------:R-:W-:-:S04]  /*21e40*/  FMUL R7, R230, 0.25 ;  /* 0x3e800000e6077820 */ /* 0x000fc80000400000 */
[----:B------:R0:W-:Y:S01]  /*21e50*/  STL [R1+0x648], R0 ;  /* 0x0006480001007387 */ /* 0x0001e20000100800 */
[----:B------:R-:W-:Y:S01]  /*21e60*/  FMUL R6, R229, 0.25 ;  /* 0x3e800000e5067820 */ /* 0x000fe20000400000 */
[----:B0-----:R-:W-:-:S05]  /*21e70*/  FSEL R0, R8, R232, P0 ;  /* 0x000000e808007208 */ /* 0x001fca0000000000 */
[----:B------:R0:W-:Y:S02]  /*21e80*/  STL [R1+0x64c], R0 ;  /* 0x00064c0001007387 */ /* 0x0001e40000100800 */
[----:B0-----:R-:W-:-:S05]  /*21e90*/  FSEL R0, R7, R230, P0 ;  /* 0x000000e607007208 */ /* 0x001fca0000000000 */
[----:B------:R0:W-:Y:S02]  /*21ea0*/  STL [R1+0x644], R0 ;  /* 0x0006440001007387 */ /* 0x0001e40000100800 */
[----:B0-----:R-:W-:Y:S02]  /*21eb0*/  FSEL R0, R6, R229, P1 ;  /* 0x000000e506007208 */ /* 0x001fe40000800000 */
[----:B------:R-:W-:Y:S02]  /*21ec0*/  MOV R229, R216 ;  /* 0x000000d800e57202 */ /* 0x000fe40000000f00 */
[----:B------:R-:W-:Y:S02]  /*21ed0*/  MOV R216, R215 ;  /* 0x000000d700d87202 */ /* 0x000fe40000000f00 */
[----:B------:R-:W-:Y:S02]  /*21ee0*/  MOV R215, R214 ;  /* 0x000000d600d77202 */ /* 0x000fe40000000f00 */
[----:B------:R-:W-:Y:S01]  /*21ef0*/  MOV R214, R213 ;  /* 0x000000d500d67202 */ /* 0x000fe20000000f00 */
[----:B------:R-:W-:Y:S01]  /*21f00*/  IMAD.MOV.U32 R213, RZ, RZ, R212 ;  /* 0x000000ffffd57224 */ /* 0x000fe200078e00d4 */
[----:B------:R0:W-:Y:S01]  /*21f10*/  STL [R1+0x640], R0 ;  /* 0x0006400001007387 */ /* 0x0001e20000100800 */
[----:B--2---:R-:W-:-:S03]  /*21f20*/  MOV R212, R211 ;  /* 0x000000d300d47202 */ /* 0x004fc60000000f00 */
[----:B------:R-:W2:Y:S01]  /*21f30*/  LDL.LU R211, [R1+0x15c] ;  /* 0x00015c0001d37983 */ /* 0x000ea20000300800 */
[----:B------:R-:W-:Y:S01]  /*21f40*/  FMUL R10, R229, 0.25 ;  /* 0x3e800000e50a7820 */ /* 0x000fe20000400000 */
[----:B------:R-:W-:Y:S02]  /*21f50*/  FMUL R9, R225, 0.25 ;  /* 0x3e800000e1097820 */ /* 0x000fe40000400000 */
[----:B------:R-:W4:Y:S02]  /*21f60*/  LDL.LU R237, [R1+0x1ac] ;  /* 0x0001ac0001ed7983 */ /* 0x000f240000300800 */
[----:B0-----:R-:W-:Y:S02]  /*21f70*/  FSEL R0, R10, R229, P1 ;  /* 0x000000e50a007208 */ /* 0x001fe40000800000 */
[----:B------:R-:W4:Y:S04]  /*21f80*/  LDL.LU R236, [R1+0x1a8] ;  /* 0x0001a80001ec7983 */ /* 0x000f280000300800 */
        /* <DEDUP_REMOVED lines=15> */
[----:B------:R-:W-:Y:S01]  /*22080*/  MOV R215, R214 ;  /* 0x000000d600d77202 */ /* 0x000fe20000000f00 */
[----:B------:R-:W-:Y:S01]  /*22090*/  IMAD.MOV.U32 R214, RZ, RZ, R213 ;  /* 0x000000ffffd67224 */ /* 0x000fe200078e00d5 */
[----:B------:R-:W-:Y:S01]  /*220a0*/  MOV R213, R212 ;  /* 0x000000d400d57202 */ /* 0x000fe20000000f00 */
[----:B------:R0:W-:Y:S01]  /*220b0*/  STL [R1+0x628], R0 ;  /* 0x0006280001007387 */ /* 0x0001e20000100800 */
[----:B--2---:R-:W-:-:S03]  /*220c0*/  MOV R212, R211 ;  /* 0x000000d300d47202 */ /* 0x004fc60000000f00 */
[----:B------:R-:W2:Y:S01]  /*220d0*/  LDL.LU R211, [R1+0x158] ;  /* 0x0001580001d37983 */ /* 0x000ea20000300800 */
[----:B------:R-:W-:Y:S01]  /*220e0*/  FMUL R10, R221, 0.25 ;  /* 0x3e800000dd0a7820 */ /* 0x000fe20000400000 */
[----:B---3--:R-:W-:Y:S02]  /*220f0*/  FMUL R9, R220, 0.25 ;  /* 0x3e800000dc097820 */ /* 0x008fe40000400000 */
[----:B------:R-:W3:Y:S02]  /*22100*/  LDL.LU R233, [R1+0x198] ;  /* 0x0001980001e97983 */ /* 0x000ee40000300800 */
[----:B0-----:R-:W-:Y:S02]  /*22110*/  FSEL R0, R10, R221, P0 ;  /* 0x000000dd0a007208 */ /* 0x001fe40000000000 */
[----:B------:R-:W3:Y:S04]  /*22120*/  LDL.LU R232, [R1+0x194] ;  /* 0x0001940001e87983 */ /* 0x000ee80000300800 */
[----:B------:R-:W3:Y:S01]  /*22130*/  LDL.LU R230, [R1+0x190] ;  /* 0x0001900001e67983 */ /* 0x000ee20000300800 */
[----:B----4-:R-:W-:-:S03]  /*22140*/  FMUL R8, R219, 0.25 ;  /* 0x3e800000db087820 */ /* 0x010fc60000400000 */
[----:B------:R-:W4:Y:S04]  /*22150*/  LDL.LU R229, [R1+0x18c] ;  /* 0x00018c0001e57983 */ /* 0x000f280000300800 */
        /* <DEDUP_REMOVED lines=10> */
[----:B------:R-:W4:Y:S04]  /*22200*/  LDL.LU R223, [R1+0x17c] ;  /* 0x00017c0001df7983 */ /* 0x000f280000300800 */
[----:B------:R-:W4:Y:S04]  /*22210*/  LDL.LU R221, [R1+0x178] ;  /* 0x0001780001dd7983 */ /* 0x000f280000300800 */
[----:B------:R0:W-:Y:S02]  /*22220*/  STL [R1+0x618], R0 ;  /* 0x0006180001007387 */ /* 0x0001e40000100800 */
[----:B0-----:R-:W-:-:S02]  /*22230*/  FSEL R0, R6, R217, P0 ;  /* 0x000000d906007208 */ /* 0x001fc40000000000 */
[----:B------:R-:W-:Y:S02]  /*22240*/  MOV R217, R216 ;  /* 0x000000d800d97202 */ /* 0x000fe40000000f00 */
[----:B------:R-:W-:Y:S01]  /*22250*/  MOV R216, R215 ;  /* 0x000000d700d87202 */ /* 0x000fe20000000f00 */
[----:B------:R-:W-:Y:S01]  /*22260*/  IMAD.MOV.U32 R215, RZ, RZ, R214 ;  /* 0x000000ffffd77224 */ /* 0x000fe200078e00d6 */
[----:B------:R-:W-:Y:S01]  /*22270*/  MOV R214, R213 ;  /* 0x000000d500d67202 */ /* 0x000fe20000000f00 */
[----:B------:R0:W-:Y:S01]  /*22280*/  STL [R1+0x61c], R0 ;  /* 0x00061c0001007387 */ /* 0x0001e20000100800 */
[----:B------:R-:W-:Y:S02]  /*22290*/  MOV R213, R212 ;  /* 0x000000d400d57202 */ /* 0x000fe40000000f00 */
[----:B--2---:R-:W-:Y:S02]  /*222a0*/  MOV R212, R211 ;  /* 0x000000d300d47202 */ /* 0x004fe40000000f00 */
[----:B------:R-:W2:Y:S01]  /*222b0*/  LDL.LU R211, [R1+0x174] ;  /* 0x0001740001d37983 */ /* 0x000ea20000300800 */
[----:B------:R-:W-:Y:S01]  /*222c0*/  FMUL R10, R217, 0.25 ;  /* 0x3e800000d90a7820 */ /* 0x000fe20000400000 */
[----:B------:R-:W-:-:S04]  /*222d0*/  FMUL R9, R237, 0.25 ;  /* 0x3e800000ed097820 */ /* 0x000fc80000400000 */
[----:B0-----:R-:W-:Y:S01]  /*222e0*/  FSEL R0, R10, R217, P0 ;  /* 0x000000d90a007208 */ /* 0x001fe20000000000 */
[----:B------:R-:W-:-:S04]  /*222f0*/  FMUL R8, R236, 0.25 ;  /* 0x3e800000ec087820 */ /* 0x000fc80000400000 */
[----:B------:R0:W-:Y:S01]  /*22300*/  STL [R1+0x614], R0 ;  /* 0x0006140001007387 */ /* 0x0001e20000100800 */
[----:B------:R-:W-:-:S03]  /*22310*/  MOV R220, R216 ;  /* 0x000000d800dc7202 */ /* 0x000fc60000000f00 */
        /* <DEDUP_REMOVED lines=9> */
[----:B------:R0:W-:Y:S02]  /*223b0*/  STL [R1+0x400], R0 ;  /* 0x0004000001007387 */ /* 0x0001e40000100800 */
[----:B0-----:R-:W-:-:S05]  /*223c0*/  FSEL R0, R7, R235, P0 ;  /* 0x000000eb07007208 */ /* 0x001fca0000000000 */
[----:B------:R0:W-:Y:S02]  /*223d0*/  STL [R1+0x408], R0 ;  /* 0x0004080001007387 */ /* 0x0001e40000100800 */
[----:B0-----:R-:W-:Y:S01]  /*223e0*/  FSEL R0, R6, R234, P0 ;  /* 0x000000ea06007208 */ /* 0x001fe20000000000 */
[----:B------:R-:W-:Y:S01]  /*223f0*/  IMAD.MOV.U32 R234, RZ, RZ, R220 ;  /* 0x000000ffffea7224 */ /* 0x000fe200078e00dc */
[----:B------:R-:W-:Y:S02]  /*22400*/  MOV R220, R215 ;  /* 0x000000d700dc7202 */ /* 0x000fe40000000f00 */
[----:B------:R-:W-:Y:S02]  /*22410*/  MOV R215, R214 ;  /* 0x000000d600d77202 */ /* 0x000fe40000000f00 */
[----:B------:R-:W-:Y:S01]  /*22420*/  MOV R214, R213 ;  /* 0x000000d500d67202 */ /* 0x000fe20000000f00 */
[----:B------:R0:W-:Y:S01]  /*22430*/  STL [R1+0x1fc], R0 ;  /* 0x0001fc0001007387 */ /* 0x0001e20000100800 */
[----:B------:R-:W-:Y:S01]  /*22440*/  MOV R213, R212 ;  /* 0x000000d400d57202 */ /* 0x000fe20000000f00 */
[----:B--2---:R-:W-:-:S02]  /*22450*/  IMAD.MOV.U32 R212, RZ, RZ, R211 ;  /* 0x000000ffffd47224 */ /* 0x004fc400078e00d3 */
[----:B------:R-:W2:Y:S01]  /*22460*/  LDL.LU R211, [R1+0x154] ;  /* 0x0001540001d37983 */ /* 0x000ea20000300800 */
[----:B------:R-:W-:Y:S01]  /*22470*/  FMUL R10, R234, 0.25 ;  /* 0x3e800000ea0a7820 */ /* 0x000fe20000400000 */
[----:B---3--:R-:W-:-:S04]  /*22480*/  FMUL R9, R233, 0.25 ;  /* 0x3e800000e9097820 */ /* 0x008fc80000400000 */
[----:B0-----:R-:W-:Y:S01]  /*22490*/  FSEL R0, R10, R234, P1 ;  /* 0x000000ea0a007208 */ /* 0x001fe20000800000 */
[----:B------:R-:W-:-:S04]  /*224a0*/  FMUL R8, R232, 0.25 ;  /* 0x3e800000e8087820 */ /* 0x000fc80000400000 */
[----:B------:R0:W-:Y:S01]  /*224b0*/  STL [R1+0x1f8], R0 ;  /* 0x0001f80001007387 */ /* 0x0001e20000100800 */
[----:B------:R-:W-:Y:S01]  /*224c0*/  FMUL R7, R230, 0.25 ;  /* 0x3e800000e6077820 */ /* 0x000fe20000400000 */
[----:B0-----:R-:W-:-:S05]  /*224d0*/  FSEL R0, R9, R233, P1 ;  /* 0x000000e909007208 */ /* 0x001fca0000800000 */
[----:B------:R0:W-:Y:S01]  /*224e0*/  STL [R1+0x1f0], R0 ;  /* 0x0001f00001007387 */ /* 0x0001e20000100800 */
[----:B----4-:R-:W-:Y:S01]  /*224f0*/  FMUL R6, R229, 0.25 ;  /* 0x3e800000e5067820 */ /* 0x010fe20000400000 */
[----:B0-----:R-:W-:-:S05]  /*22500*/  FSEL R0, R8, R232, P0 ;  /* 0x000000e808007208 */ /* 0x001fca0000000000 */
[----:B------:R0:W-:Y:S02]  /*22510*/  STL [R1+0x1f4], R0 ;  /* 0x0001f40001007387 */ /* 0x0001e40000100800 */
[----:B0-----:R-:W-:-:S05]  /*22520*/  FSEL R0, R7, R230, P0 ;  /* 0x000000e607007208 */ /* 0x001fca0000000000 */
[----:B------:R0:W-:Y:S02]  /*22530*/  STL [R1+0x1ec], R0 ;  /* 0x0001ec0001007387 */ /* 0x0001e40000100800 */
[----:B0-----:R-:W-:Y:S02]  /*22540*/  FSEL R0, R6, R229, P1 ;  /* 0x000000e506007208 */ /* 0x001fe40000800000 */
[----:B------:R-:W-:Y:S02]  /*22550*/  MOV R229, R220 ;  /* 0x000000dc00e57202 */ /* 0x000fe40000000f00 */
[----:B------:R-:W-:Y:S01]  /*22560*/  MOV R220, R212 ;  /* 0x000000d400dc7202 */ /* 0x000fe20000000f00 */
[----:B------:R0:W-:Y:S01]  /*22570*/  STL [R1+0x1e8], R0 ;  /* 0x0001e80001007387 */ /* 0x0001e20000100800 */
[----:B--2---:R-:W-:-:S03]  /*22580*/  MOV R212, R211 ;  /* 0x000000d300d47202 */ /* 0x004fc60000000f00 */
[----:B------:R-:W2:Y:S01]  /*22590*/  LDL.LU R211, [R1+0x150] ;  /* 0x0001500001d37983 */ /* 0x000ea20000300800 */
[----:B------:R-:W-:Y:S01]  /*225a0*/  FMUL R10, R229, 0.25 ;  /* 0x3e800000e50a7820 */ /* 0x000fe20000400000 */
[----:B------:R-:W-:-:S04]  /*225b0*/  FMUL R9, R225, 0.25 ;  /* 0x3e800000e1097820 */ /* 0x000fc80000400000 */
[----:B0-----:R-:W-:Y:S01]  /*225c0*/  FSEL R0, R10, R229, P1 ;  /* 0x000000e50a007208 */ /* 0x001fe20000800000 */
[----:B------:R-:W-:-:S04]  /*225d0*/  FMUL R8, R224, 0.25 ;  /* 0x3e800000e0087820 */ /* 0x000fc80000400000 */
[----:B------:R0:W-:Y:S01]  /*225e0*/  STL [R1+0x1e0], R0 ;  /* 0x0001e00001007387 */ /* 0x0001e20000100800 */
[----:B------:R-:W-:Y:S01]  /*225f0*/  FMUL R7, R223, 0.25 ;  /* 0x3e800000df077820 */ /* 0x000fe20000400000 */
[----:B------:R-:W-:Y:S01]  /*22600*/  FMUL R6, R221, 0.25 ;  /* 0x3e800000dd067820 */ /* 0x000fe20000400000 */
[----:B0-----:R-:W-:-:S05]  /*22610*/  FSEL R0, R9, R225, P0 ;  /* 0x000000e109007208 */ /* 0x001fca0000000000 */
[----:B------:R0:W-:Y:S01]  /*22620*/  STL [R1+0x1e4], R0 ;  /* 0x0001e40001007387 */ /* 0x0001e20000100800 */
[----:B------:R-:W-:Y:S01]  /*22630*/  FSEL R7, R7, R223, P1 ;  /* 0x000000df07077208 */ /* 0x000fe20000800000 */
[----:B------:R-:W-:Y:S01]  /*22640*/  FMUL R10, R220, 0.25 ;  /* 0x3e800000dc0a7820 */ /* 0x000fe20000400000 */
[----:B0-----:R-:W-:-:S05]  /*22650*/  FSEL R0, R8, R224, P0 ;  /* 0x000000e008007208 */ /* 0x001fca0000000000 */
[----:B------:R0:W-:Y:S01]  /*22660*/  STL [R1+0x1dc], R0 ;  /* 0x0001dc0001007387 */ /* 0x0001e20000100800 */
[----:B------:R-:W-:-:S03]  /*22670*/  FMUL R9, R219, 0.25 ;  /* 0x3e800000db097820 */ /* 0x000fc60000400000 */
[----:B------:R1:W-:Y:S01]  /*22680*/  STL [R1+0x1d8], R7 ;  /* 0x0001d80701007387 */ /* 0x0003e20000100800 */
[----:B0-----:R-:W-:Y:S01]  /*22690*/  FSEL R0, R6, R221, P1 ;  /* 0x000000dd06007208 */ /* 0x001fe20000800000 */
[----:B------:R-:W-:-:S04]  /*226a0*/  FMUL R8, R218, 0.25 ;  /* 0x3e800000da087820 */ /* 0x000fc80000400000 */
[----:B------:R0:W-:Y:S01]  /*226b0*/  STL [R1+0x1d0], R0 ;  /* 0x0001d00001007387 */ /* 0x0001e20000100800 */
[----:B-1----:R-:W-:Y:S01]  /*226c0*/  FMUL R7, R217, 0.25 ;  /* 0x3e800000d9077820 */ /* 0x002fe20000400000 */
[----:B------:R-:W-:Y:S01]  /*226d0*/  FMUL R6, R216, 0.25 ;  /* 0x3e800000d8067820 */ /* 0x000fe20000400000 */
[----:B------:R-:W-:Y:S02]  /*226e0*/  FSEL R8, R8, R218, P1 ;  /* 0x000000da08087208 */ /* 0x000fe40000800000 */
[----:B0-----:R-:W-:-:S05]  /*226f0*/  FSEL R0, R10, R220, P0 ;  /* 0x000000dc0a007208 */ /* 0x001fca0000000000 */
[----:B------:R0:W-:Y:S01]  /*22700*/  STL [R1+0x1d4], R0 ;  /* 0x0001d40001007387 */ /* 0x0001e20000100800 */
[----:B------:R-:W-:Y:S01]  /*22710*/  FSEL R7, R7, R217, P1 ;  /* 0x000000d907077208 */ /* 0x000fe20000800000 */
[----:B------:R-:W-:Y:S01]  /*22720*/  FMUL R10, R215, 0.25 ;  /* 0x3e800000d70a7820 */ /* 0x000fe20000400000 */
[----:B0-----:R-:W-:Y:S01]  /*22730*/  FSEL R0, R9, R219, P0 ;  /* 0x000000db09007208 */ /* 0x001fe20000000000 */
[----:B------:R-:W-:-:S04]  /*22740*/  FMUL R9, R214, 0.25 ;  /* 0x3e800000d6097820 */ /* 0x000fc80000400000 */
[----:B------:R0:W-:Y:S04]  /*22750*/  STL [R1+0x1cc], R0 ;  /* 0x0001cc0001007387 */ /* 0x0001e80000100800 */
[----:B------:R1:W-:Y:S01]  /*22760*/  STL [R1+0x1c8], R8 ;  /* 0x0001c80801007387 */ /* 0x0003e20000100800 */
[----:B------:R-:W-:Y:S02]  /*22770*/  FSEL R10, R10, R215, P0 ;  /* 0x000000d70a0a7208 */ /* 0x000fe40000000000 */
[----:B0-----:R-:W-:Y:S01]  /*22780*/  FSEL R0, R6, R216, P0 ;  /* 0x000000d806007208 */ /* 0x001fe20000000000 */
[----:B------:R0:W-:Y:S01]  /*22790*/  STL [R1+0x1c0], R7 ;  /* 0x0001c00701007387 */ /* 0x0001e20000100800 */
[----:B-1----:R-:W-:-:S03]  /*227a0*/  FMUL R8, R213, 0.25 ;  /* 0x3e800000d5087820 */ /* 0x002fc60000400000 */
[----:B------:R1:W-:Y:S01]  /*227b0*/  STL [R1+0x1c4], R0 ;  /* 0x0001c40001007387 */ /* 0x0003e20000100800 */
[----:B------:R-:W-:Y:S01]  /*227c0*/  FSEL R9, R9, R214, P1 ;  /* 0x000000d609097208 */ /* 0x000fe20000800000 */
[----:B0-----:R-:W-:Y:S02]  /*227d0*/  FMUL R7, R212, 0.25 ;  /* 0x3e800000d4077820 */ /* 0x001fe40000400000 */
[----:B------:R0:W-:Y:S01]  /*227e0*/  STL [R1+0x1bc], R10 ;  /* 0x0001bc0a01007387 */ /* 0x0001e20000100800 */
[----:B-1----:R-:W-:-:S03]  /*227f0*/  FSEL R0, R8, R213, P1 ;  /* 0x000000d508007208 */ /* 0x002fc60000800000 */
[----:B------:R1:W-:Y:S01]  /*22800*/  STL [R1+0x1b8], R9 ;  /* 0x0001b80901007387 */ /* 0x0003e20000100800 */
[----:B------:R-:W-:-:S03]  /*22810*/  FSEL R7, R7, R212, P0 ;  /* 0x000000d407077208 */ /* 0x000fc60000000000 */
[----:B------:R-:W-:Y:S01]  /*22820*/  STL [R1+0x1b0], R0 ;  /* 0x0001b00001007387 */ /* 0x000fe20000100800 */
[----:B0-----:R-:W-:Y:S01]  /*22830*/  FMUL R10, R210, 0.25 ;  /* 0x3e800000d20a7820 */ /* 0x001fe20000400000 */
[----:B------:R-:W-:Y:S01]  /*22840*/  FMUL R8, R167, 0.25 ;  /* 0x3e800000a7087820 */ /* 0x000fe20000400000 */
[----:B-1----:R-:W-:Y:S01]  /*22850*/  FMUL R9, R168, 0.25 ;  /* 0x3e800000a8097820 */ /* 0x002fe20000400000 */
[----:B------:R0:W-:Y:S02]  /*22860*/  STL [R1+0x1b4], R7 ;  /* 0x0001b40701007387 */ /* 0x0001e40000100800 */
[----:B------:R-:W-:Y:S02]  /*22870*/  FSEL R10, R10, R210, P1 ;  /* 0x000000d20a0a7208 */ /* 0x000fe40000800000 */
[----:B------:R-:W-:Y:S01]  /*22880*/  FSEL R8, R8, R167, P0 ;  /* 0x000000a708087208 */ /* 0x000fe20000000000 */
[----:B0-----:R-:W-:-:S05]  /*22890*/  FMUL R7, R166, 0.25 ;  /* 0x3e800000a6077820 */ /* 0x001fca0000400000 */
[----:B------:R-:W-:Y:S01]  /*228a0*/  FSEL R7, R7, R166, P0 ;  /* 0x000000a607077208 */ /* 0x000fe20000000000 */
[----:B--2---:R-:W-:-:S05]  /*228b0*/  FMUL R6, R211, 0.25 ;  /* 0x3e800000d3067820 */ /* 0x004fca0000400000 */
[----:B------:R-:W-:Y:S01]  /*228c0*/  FSEL R0, R6, R211, P0 ;  /* 0x000000d306007208 */ /* 0x000fe20000000000 */
[----:B------:R-:W-:-:S04]  /*228d0*/  FMUL R6, R165, 0.25 ;  /* 0x3e800000a5067820 */ /* 0x000fc80000400000 */
[----:B------:R0:W-:Y:S04]  /*228e0*/  STL [R1+0x1ac], R0 ;  /* 0x0001ac0001007387 */ /* 0x0001e80000100800 */
[----:B------:R1:W-:Y:S01]  /*228f0*/  STL [R1+0x1a8], R10 ;  /* 0x0001a80a01007387 */ /* 0x0003e20000100800 */
[----:B0-----:R-:W-:Y:S01]  /*22900*/  FSEL R0, R9, R168, P1 ;  /* 0x000000a809007208 */ /* 0x001fe20000800000 */
[----:B------:R-:W-:Y:S01]  /*22910*/  FMUL R9, R163, 0.25 ;  /* 0x3e800000a3097820 */ /* 0x000fe20000400000 */
[----:B-1----:R-:W-:-:S03]  /*22920*/  FMUL R10, R164, 0.25 ;  /* 0x3e800000a40a7820 */ /* 0x002fc60000400000 */
[----:B------:R0:W-:Y:S04]  /*22930*/  STL [R1+0x1a0], R0 ;  /* 0x0001a00001007387 */ /* 0x0001e80000100800 */
[----:B------:R1:W-:Y:S01]  /*22940*/  STL [R1+0x1a4], R8 ;  /* 0x0001a40801007387 */ /* 0x0003e20000100800 */
[----:B------:R-:W-:Y:S02]  /*22950*/  FSEL R10, R10, R164, P1 ;  /* 0x000000a40a0a7208 */ /* 0x000fe40000800000 */
[----:B0-----:R-:W-:Y:S01]  /*22960*/  FSEL R0, R6, R165, P1 ;  /* 0x000000a506007208 */ /* 0x001fe20000800000 */
[----:B------:R0:W-:Y:S01]  /*22970*/  STL [R1+0x19c], R7 ;  /* 0x00019c0701007387 */ /* 0x0001e20000100800 */
[----:B-1----:R-:W-:-:S03]  /*22980*/  FMUL R8, R162, 0.25 ;  /* 0x3e800000a2087820 */ /* 0x002fc60000400000 */
[----:B------:R1:W-:Y:S01]  /*22990*/  STL [R1+0x198], R0 ;  /* 0x0001980001007387 */ /* 0x0003e20000100800 */
[----:B------:R-:W-:Y:S01]  /*229a0*/  FMUL R6, R159, 0.25 ;  /* 0x3e8000009f067820 */ /* 0x000fe20000400000 */
[----:B------:R-:W-:Y:S01]  /*229b0*/  FSEL R8, R8, R162, P0 ;  /* 0x000000a208087208 */ /* 0x000fe20000000000 */
[----:B0-----:R-:W-:Y:S01]  /*229c0*/  FMUL R7, R161, 0.25 ;  /* 0x3e800000a1077820 */ /* 0x001fe20000400000 */
[----:B-1----:R-:W-:Y:S01]  /*229d0*/  FSEL R0, R9, R163, P0 ;  /* 0x000000a309007208 */ /* 0x002fe20000000000 */
[----:B------:R0:W-:Y:S03]  /*229e0*/  STL [R1+0x190], R10 ;  /* 0x0001900a01007387 */ /* 0x0001e60000100800 */
[----:B------:R-:W-:Y:S01]  /*229f0*/  FSEL R7, R7, R161, P1 ;  /* 0x000000a107077208 */ /* 0x000fe20000800000 */
[----:B------:R1:W-:Y:S01]  /*22a00*/  STL [R1+0x194], R0 ;  /* 0x0001940001007387 */ /* 0x0003e20000100800 */
[----:B------:R-:W-:-:S03]  /*22a10*/  FMUL R9, R154, 0.25 ;  /* 0x3e8000009a097820 */ /* 0x000fc60000400000 */
[----:B------:R2:W-:Y:S01]  /*22a20*/  STL [R1+0x18c], R8 ;  /* 0x00018c0801007387 */ /* 0x0005e20000100800 */
[----:B0-----:R-:W-:Y:S01]  /*22a30*/  FMUL R10, R160, 0.25 ;  /* 0x3e800000a00a7820 */ /* 0x001fe20000400000 */
[----:B-1----:R-:W-:Y:S02]  /*22a40*/  FSEL R0, R6, R159, P1 ;  /* 0x0000009f06007208 */ /* 0x002fe40000800000 */
[----:B------:R-:W3:Y:S01]  /*22a50*/  LDL.LU R159, [R1+0xfc] ;  /* 0x0000fc00019f7983 */ /* 0x000ee20000300800 */
[----:B--2---:R-:W-:Y:S01]  /*22a60*/  FMUL R8, R153, 0.25 ;  /* 0x3e80000099087820 */ /* 0x004fe20000400000 */
[----:B------:R-:W-:Y:S02]  /*22a70*/  FSEL R10, R10, R160, P0 ;  /* 0x000000a00a0a7208 */ /* 0x000fe40000000000 */
[----:B------:R0:W-:Y:S01]  /*22a80*/  STL [R1+0x188], R7 ;  /* 0x0001880701007387 */ /* 0x0001e20000100800 */
[----:B------:R-:W-:-:S03]  /*22a90*/  FMUL R6, R23, 0.25 ;  /* 0x3e80000017067820 */ /* 0x000fc60000400000 */
[----:B------:R1:W-:Y:S01]  /*22aa0*/  STL [R1+0x180], R0 ;  /* 0x0001800001007387 */ /* 0x0003e20000100800 */
[----:B------:R-:W-:Y:S01]  /*22ab0*/  FSEL R8, R8, R153, P1 ;  /* 0x0000009908087208 */ /* 0x000fe20000800000 */
[----:B0-----:R-:W-:Y:S01]  /*22ac0*/  FMUL R7, R152, 0.25 ;  /* 0x3e80000098077820 */ /* 0x001fe20000400000 */
[----:B-1----:R-:W-:Y:S01]  /*22ad0*/  FSEL R0, R9, R154, P0 ;  /* 0x0000009a09007208 */ /* 0x002fe20000000000 */
[----:B------:R-:W-:Y:S03]  /*22ae0*/  STL [R1+0x184], R10 ;  /* 0x0001840a01007387 */ /* 0x000fe60000100800 */
[----:B------:R-:W-:Y:S01]  /*22af0*/  FSEL R7, R7, R152, P1 ;  /* 0x0000009807077208 */ /* 0x000fe20000800000 */
[----:B------:R0:W-:Y:S04]  /*22b00*/  STL [R1+0x17c], R0 ;  /* 0x00017c0001007387 */ /* 0x0001e80000100800 */
[----:B------:R1:W-:Y:S04]  /*22b10*/  STL [R1+0x178], R8 ;  /* 0x0001780801007387 */ /* 0x0003e80000100800 */
[----:B------:R-:W2:Y:S01]  /*22b20*/  LDL.LU R160, [R1+0xe8] ;  /* 0x0000e80001a07983 */ /* 0x000ea20000300800 */
[----:B0-----:R-:W-:-:S03]  /*22b30*/  FSEL R0, R6, R23, P0 ;  /* 0x0000001706007208 */ /* 0x001fc60000000000 */
[----:B------:R0:W-:Y:S04]  /*22b40*/  STL [R1+0x170], R7 ;  /* 0x0001700701007387 */ /* 0x0001e80000100800 */
[----:B------:R-:W4:Y:S04]  /*22b50*/  LDL.LU R154, [R1+0xe4] ;  /* 0x0000e400019a7983 */ /* 0x000f280000300800 */
[----:B------:R0:W-:Y:S01]  /*22b60*/  STL [R1+0x174], R0 ;  /* 0x0001740001007387 */ /* 0x0001e20000100800 */
[----:B------:R-:W-:-:S03]  /*22b70*/  FMUL R10, R22, 0.25 ;  /* 0x3e800000160a7820 */ /* 0x000fc60000400000 */
[----:B------:R-:W4:Y:S01]  /*22b80*/  LDL.LU R153, [R1+0xe0] ;  /* 0x0000e00001997983 */ /* 0x000f220000300800 */
[----:B------:R-:W-:-:S03]  /*22b90*/  FMUL R9, R21, 0.25 ;  /* 0x3e80000015097820 */ /* 0x000fc60000400000 */
[----:B------:R-:W4:Y:S01]  /*22ba0*/  LDL.LU R152, [R1+0xdc] ;  /* 0x0000dc0001987983 */ /* 0x000f220000300800 */
[----:B-1----:R-:W-:-:S03]  /*22bb0*/  FMUL R8, R20, 0.25 ;  /* 0x3e80000014087820 */ /* 0x002fc60000400000 */
[----:B------:R-:W4:Y:S01]  /*22bc0*/  LDL.LU R23, [R1+0xd8] ;  /* 0x0000d80001177983 */ /* 0x000f220000300800 */
[----:B0-----:R-:W-:Y:S01]  /*22bd0*/  FMUL R7, R19, 0.25 ;  /* 0x3e80000013077820 */ /* 0x001fe20000400000 */
[----:B------:R-:W-:Y:S01]  /*22be0*/  FSEL R10, R10, R22, P0 ;  /* 0x000000160a0a7208 */ /* 0x000fe20000000000 */
[----:B------:R-:W-:Y:S01]  /*22bf0*/  FMUL R6, R18, 0.25 ;  /* 0x3e80000012067820 */ /* 0x000fe20000400000 */
[----:B------:R-:W-:Y:S02]  /*22c00*/  FSEL R0, R9, R21, P1 ;  /* 0x0000001509007208 */ /* 0x000fe40000800000 */
[----:B------:R-:W-:Y:S01]  /*22c10*/  FSEL R8, R8, R20, P1 ;  /* 0x0000001408087208 */ /* 0x000fe20000800000 */
[----:B------:R-:W-:Y:S01]  /*22c20*/  STL [R1+0x16c], R10 ;  /* 0x00016c0a01007387 */ /* 0x000fe20000100800 */
[----:B------:R-:W-:-:S03]  /*22c30*/  FSEL R7, R7, R19, P0 ;  /* 0x0000001307077208 */ /* 0x000fc60000000000 */
[----:B------:R0:W-:Y:S04]  /*22c40*/  STL [R1+0x168], R0 ;  /* 0x0001680001007387 */ /* 0x0001e80000100800 */
[----:B------:R1:W-:Y:S04]  /*22c50*/  STL [R1+0x160], R8 ;  /* 0x0001600801007387 */ /* 0x0003e80000100800 */
[----:B------:R-:W4:Y:S01]  /*22c60*/  LDL.LU R22, [R1+0xd4] ;  /* 0x0000d40001167983 */ /* 0x000f220000300800 */
[----:B0-----:R-:W-:-:S03]  /*22c70*/  FSEL R0, R6, R18, P0 ;  /* 0x0000001206007208 */ /* 0x001fc60000000000 */
[----:B------:R0:W-:Y:S04]  /*22c80*/  STL [R1+0x164], R7 ;  /* 0x0001640701007387 */ /* 0x0001e80000100800 */
[----:B------:R-:W4:Y:S04]  /*22c90*/  LDL.LU R21, [R1+0xd0] ;  /* 0x0000d00001157983 */ /* 0x000f280000300800 */
[----:B------:R0:W-:Y:S04]  /*22ca0*/  STL [R1+0x15c], R0 ;  /* 0x00015c0001007387 */ /* 0x0001e80000100800 */
[----:B------:R-:W4:Y:S04]  /*22cb0*/  LDL.LU R20, [R1+0xcc] ;  /* 0x0000cc0001147983 */ /* 0x000f280000300800 */
[----:B------:R-:W4:Y:S04]  /*22cc0*/  LDL.LU R19, [R1+0xc8] ;  /* 0x0000c80001137983 */ /* 0x000f280000300800 */
[----:B------:R-:W4:Y:S01]  /*22cd0*/  LDL.LU R18, [R1+0xc4] ;  /* 0x0000c40001127983 */ /* 0x000f220000300800 */
[----:B------:R-:W-:Y:S01]  /*22ce0*/  FMUL R9, R158, 0.25 ;  /* 0x3e8000009e097820 */ /* 0x000fe20000400000 */
[----:B-1----:R-:W-:Y:S01]  /*22cf0*/  FMUL R8, R157, 0.25 ;  /* 0x3e8000009d087820 */ /* 0x002fe20000400000 */
[----:B0-----:R-:W-:Y:S01]  /*22d00*/  FMUL R7, R156, 0.25 ;  /* 0x3e8000009c077820 */ /* 0x001fe20000400000 */
[----:B------:R-:W-:-:S02]  /*22d10*/  FMUL R6, R155, 0.25 ;  /* 0x3e8000009b067820 */ /* 0x000fc40000400000 */
[----:B------:R-:W-:Y:S02]  /*22d20*/  FSEL R0, R9, R158, P1 ;  /* 0x0000009e09007208 */ /* 0x000fe40000800000 */
[----:B------:R-:W-:Y:S02]  /*22d30*/  FSEL R8, R8, R157, P0 ;  /* 0x0000009d08087208 */ /* 0x000fe40000000000 */
[----:B------:R-:W-:Y:S01]  /*22d40*/  FSEL R7, R7, R156, P0 ;  /* 0x0000009c07077208 */ /* 0x000fe20000000000 */
[----:B---3--:R-:W-:-:S05]  /*22d50*/  FMUL R10, R159, 0.25 ;  /* 0x3e8000009f0a7820 */ /* 0x008fca0000400000 */
[----:B------:R-:W-:-:S05]  /*22d60*/  FSEL R10, R10, R159, P1 ;  /* 0x0000009f0a0a7208 */ /* 0x000fca0000800000 */
[----:B------:R-:W-:Y:S04]  /*22d70*/  STL [R1+0x158], R10 ;  /* 0x0001580a01007387 */ /* 0x000fe80000100800 */
[----:B------:R0:W-:Y:S04]  /*22d80*/  STL [R1+0x150], R0 ;  /* 0x0001500001007387 */ /* 0x0001e80000100800 */
[----:B------:R1:W-:Y:S04]  /*22d90*/  STL [R1+0x154], R8 ;  /* 0x0001540801007387 */ /* 0x0003e80000100800 */
[----:B------:R-:W3:Y:S01]  /*22da0*/  LDL.LU R159, [R1+0xc0] ;  /* 0x0000c000019f7983 */ /* 0x000ee20000300800 */
[----:B0-----:R-:W-:-:S03]  /*22db0*/  FSEL R0, R6, R155, P1 ;  /* 0x0000009b06007208 */ /* 0x001fc60000800000 */
[----:B------:R-:W-:Y:S04]  /*22dc0*/  STL [R1+0x14c], R7 ;  /* 0x00014c0701007387 */ /* 0x000fe80000100800 */
[----:B------:R-:W3:Y:S01]  /*22dd0*/  LDL.LU R158, [R1+0xbc] ;  /* 0x0000bc00019e7983 */ /* 0x000ee20000300800 */
[----:B--2---:R-:W-:-:S03]  /*22de0*/  FMUL R10, R160, 0.25 ;  /* 0x3e800000a00a7820 */ /* 0x004fc60000400000 */
[----:B------:R0:W-:Y:S01]  /*22df0*/  STL [R1+0x148], R0 ;  /* 0x0001480001007387 */ /* 0x0001e20000100800 */
[----:B----4-:R-:W-:-:S03]  /*22e00*/  FMUL R9, R154, 0.25 ;  /* 0x3e8000009a097820 */ /* 0x010fc60000400000 */
[----:B------:R-:W2:Y:S01]  /*22e10*/  LDL.LU R157, [R1+0xb8] ;  /* 0x0000b800019d7983 */ /* 0x000ea20000300800 */
[----:B------:R-:W-:-:S03]  /*22e20*/  FSEL R10, R10, R160, P1 ;  /* 0x000000a00a0a7208 */ /* 0x000fc60000800000 */
[----:B------:R-:W4:Y:S01]  /*22e30*/  LDL.LU R156, [R1+0xb4] ;  /* 0x0000b400019c7983 */ /* 0x000f220000300800 */
[----:B-1----:R-:W-:Y:S01]  /*22e40*/  FMUL R8, R153, 0.25 ;  /* 0x3e80000099087820 */ /* 0x002fe20000400000 */
[----:B0-----:R-:W-:Y:S02]  /*22e50*/  FSEL R0, R9, R154, P0 ;  /* 0x0000009a09007208 */ /* 0x001fe40000000000 */
[----:B------:R-:W4:Y:S01]  /*22e60*/  LDL.LU R155, [R1+0xb0] ;  /* 0x0000b000019b7983 */ /* 0x000f220000300800 */
[----:B------:R-:W-:Y:S01]  /*22e70*/  FMUL R7, R152, 0.25 ;  /* 0x3e80000098077820 */ /* 0x000fe20000400000 */
[----:B------:R-:W-:Y:S01]  /*22e80*/  FSEL R8, R8, R153, P0 ;  /* 0x0000009908087208 */ /* 0x000fe20000000000 */
[----:B------:R-:W-:Y:S01]  /*22e90*/  FMUL R6, R23, 0.25 ;  /* 0x3e80000017067820 */ /* 0x000fe20000400000 */
[----:B------:R-:W-:Y:S02]  /*22ea0*/  STL [R1+0x140], R10 ;  /* 0x0001400a01007387 */ /* 0x000fe40000100800 */
[----:B------:R-:W-:-:S02]  /*22eb0*/  FSEL R7, R7, R152, P1 ;  /* 0x0000009807077208 */ /* 0x000fc40000800000 */
[----:B------:R0:W-:Y:S04]  /*22ec0*/  STL [R1+0x144], R0 ;  /* 0x0001440001007387 */ /* 0x0001e80000100800 */
[----:B------:R1:W-:Y:S04]  /*22ed0*/  STL [R1+0x13c], R8 ;  /* 0x00013c0801007387 */ /* 0x0003e80000100800 */
[----:B------:R-:W4:Y:S01]  /*22ee0*/  LDL.LU R160, [R1+0xac] ;  /* 0x0000ac0001a07983 */ /* 0x000f220000300800 */
        /* <DEDUP_REMOVED lines=10> */
[----:B------:R-:W-:Y:S01]  /*22f90*/  FSEL R10, R10, R22, P0 ;  /* 0x000000160a0a7208 */ /* 0x000fe20000000000 */
[----:B0-----:R-:W-:Y:S01]  /*22fa0*/  FMUL R7, R19, 0.25 ;  /* 0x3e80000013077820 */ /* 0x001fe20000400000 */
[----:B------:R-:W-:Y:S02]  /*22fb0*/  FSEL R0, R9, R21, P0 ;  /* 0x0000001509007208 */ /* 0x000fe40000000000 */
[----:B------:R-:W-:Y:S01]  /*22fc0*/  FSEL R8, R8, R20, P1 ;  /* 0x0000001408087208 */ /* 0x000fe20000800000 */
[----:B------:R-:W-:Y:S01]  /*22fd0*/  FMUL R6, R18, 0.25 ;  /* 0x3e80000012067820 */ /* 0x000fe20000400000 */
[----:B------:R-:W-:Y:S01]  /*22fe0*/  STL [R1+0x134], R10 ;  /* 0x0001340a01007387 */ /* 0x000fe20000100800 */
[----:B------:R-:W-:-:S03]  /*22ff0*/  FSEL R7, R7, R19, P1 ;  /* 0x0000001307077208 */ /* 0x000fc60000800000 */
[----:B------:R0:W-:Y:S04]  /*23000*/  STL [R1+0x12c], R0 ;  /* 0x00012c0001007387 */ /* 0x0001e80000100800 */
[----:B------:R-:W-:Y:S04]  /*23010*/  STL [R1+0x128], R8 ;  /* 0x0001280801007387 */ /* 0x000fe80000100800 */
[----:B------:R-:W4:Y:S01]  /*23020*/  LDL.LU R22, [R1+0x98] ;  /* 0x0000980001167983 */ /* 0x000f220000300800 */
[----:B0-----:R-:W-:-:S03]  /*23030*/  FSEL R0, R6, R18, P0 ;  /* 0x0000001206007208 */ /* 0x001fc60000000000 */
[----:B------:R-:W-:Y:S04]  /*23040*/  STL [R1+0x120], R7 ;  /* 0x0001200701007387 */ /* 0x000fe80000100800 */
[----:B------:R-:W4:Y:S04]  /*23050*/  LDL.LU R21, [R1+0x94] ;  /* 0x0000940001157983 */ /* 0x000f280000300800 */
[----:B------:R0:W-:Y:S04]  /*23060*/  STL [R1+0x124], R0 ;  /* 0x0001240001007387 */ /* 0x0001e80000100800 */
[----:B------:R-:W4:Y:S04]  /*23070*/  LDL.LU R20, [R1+0x90] ;  /* 0x0000900001147983 */ /* 0x000f280000300800 */
[----:B------:R-:W4:Y:S04]  /*23080*/  LDL.LU R19, [R1+0x8c] ;  /* 0x00008c0001137983 */ /* 0x000f280000300800 */
[----:B------:R-:W4:Y:S01]  /*23090*/  LDL.LU R18, [R1+0x88] ;  /* 0x0000880001127983 */ /* 0x000f220000300800 */
[----:B---3--:R-:W-:Y:S01]  /*230a0*/  FMUL R10, R159, 0.25 ;  /* 0x3e8000009f0a7820 */ /* 0x008fe20000400000 */
[----:B------:R-:W-:-:S04]  /*230b0*/  FMUL R9, R158, 0.25 ;  /* 0x3e8000009e097820 */ /* 0x000fc80000400000 */
[----:B------:R-:W-:Y:S02]  /*230c0*/  FSEL R10, R10, R159, P0 ;  /* 0x0000009f0a0a7208 */ /* 0x000fe40000000000 */
[----:B0-----:R-:W-:Y:S01]  /*230d0*/  FSEL R0, R9, R158, P1 ;  /* 0x0000009e09007208 */ /* 0x001fe20000800000 */
[----:B--2---:R-:W-:Y:S01]  /*230e0*/  FMUL R8, R157, 0.25 ;  /* 0x3e8000009d087820 */ /* 0x004fe20000400000 */
[----:B----4-:R-:W-:-:S04]  /*230f0*/  FMUL R7, R156, 0.25 ;  /* 0x3e8000009c077820 */ /* 0x010fc80000400000 */
[----:B------:R-:W-:Y:S01]  /*23100*/  FSEL R8, R8, R157, P1 ;  /* 0x0000009d08087208 */ /* 0x000fe20000800000 */
[----:B------:R-:W-:Y:S01]  /*23110*/  STL [R1+0x11c], R10 ;  /* 0x00011c0a01007387 */ /* 0x000fe20000100800 */
[----:B------:R-:W-:Y:S01]  /*23120*/  FMUL R6, R155, 0.25 ;  /* 0x3e8000009b067820 */ /* 0x000fe20000400000 */
[----:B------:R-:W-:Y:S02]  /*23130*/  FSEL R7, R7, R156, P0 ;  /* 0x0000009c07077208 */ /* 0x000fe40000000000 */
[----:B------:R0:W-:Y:S04]  /*23140*/  STL [R1+0x118], R0 ;  /* 0x0001180001007387 */ /* 0x0001e80000100800 */
[----:B------:R1:W-:Y:S04]  /*23150*/  STL [R1+0x110], R8 ;  /* 0x0001100801007387 */ /* 0x0003e80000100800 */
[----:B------:R-:W2:Y:S01]  /*23160*/  LDL.LU R159, [R1+0x84] ;  /* 0x00008400019f7983 */ /* 0x000ea20000300800 */
[----:B0-----:R-:W-:-:S03]  /*23170*/  FSEL R0, R6, R155, P0 ;  /* 0x0000009b06007208 */ /* 0x001fc60000000000 */
[----:B------:R-:W-:Y:S04]  /*23180*/  STL [R1+0x114], R7 ;  /* 0x0001140701007387 */ /* 0x000fe80000100800 */
[----:B------:R-:W3:Y:S01]  /*23190*/  LDL.LU R158, [R1+0x80] ;  /* 0x00008000019e7983 */ /* 0x000ee20000300800 */
[----:B------:R-:W-:-:S03]  /*231a0*/  FMUL R10, R160, 0.25 ;  /* 0x3e800000a00a7820 */ /* 0x000fc60000400000 */
[----:B------:R0:W-:Y:S01]  /*231b0*/  STL [R1+0x10c], R0 ;  /* 0x00010c0001007387 */ /* 0x0001e20000100800 */
[----:B------:R-:W-:-:S03]  /*231c0*/  FMUL R9, R154, 0.25 ;  /* 0x3e8000009a097820 */ /* 0x000fc60000400000 */
[----:B------:R-:W4:Y:S01]  /*231d0*/  LDL.LU R157, [R1+0x7c] ;  /* 0x00007c00019d7983 */ /* 0x000f220000300800 */
        /* <DEDUP_REMOVED lines=14> */
[----:B------:R-:W-:Y:S04]  /*232c0*/  STL [R1+0xfc], R7 ;  /* 0x0000fc0701007387 */ /* 0x000fe80000100800 */
[----:B------:R-:W4:Y:S04]  /*232d0*/  LDL.LU R153, [R1+0x6c] ;  /* 0x00006c0001997983 */ /* 0x000f280000300800 */
[----:B------:R0:W-:Y:S01]  /*232e0*/  STL [R1+0xf8], R0 ;  /* 0x0000f80001007387 */ /* 0x0001e20000100800 */
[----:B------:R-:W-:-:S03]  /*232f0*/  FMUL R10, R22, 0.25 ;  /* 0x3e800000160a7820 */ /* 0x000fc60000400000 */
[----:B------:R-:W4:Y:S01]  /*23300*/  LDL.LU R152, [R1+0x68] ;  /* 0x0000680001987983 */ /* 0x000f220000300800 */
[----:B------:R-:W-:-:S03]  /*23310*/  FMUL R9, R21, 0.25 ;  /* 0x3e80000015097820 */ /* 0x000fc60000400000 */
[----:B------:R-:W4:Y:S01]  /*23320*/  LDL.LU R23, [R1+0x64] ;  /* 0x0000640001177983 */ /* 0x000f220000300800 */
[----:B-1----:R-:W-:Y:S01]  /*23330*/  FMUL R8, R20, 0.25 ;  /* 0x3e80000014087820 */ /* 0x002fe20000400000 */
[----:B------:R-:W-:Y:S02]  /*23340*/  FSEL R10, R10, R22, P1 ;  /* 0x000000160a0a7208 */ /* 0x000fe40000800000 */
[----:B------:R-:W4:Y:S01]  /*23350*/  LDL.LU R161, [R1+0x60] ;  /* 0x0000600001a17983 */ /* 0x000f220000300800 */
[----:B0-----:R-:W-:Y:S01]  /*23360*/  FSEL R0, R9, R21, P0 ;  /* 0x0000001509007208 */ /* 0x001fe20000000000 */
[----:B------:R-:W-:Y:S01]  /*23370*/  FMUL R7, R19, 0.25 ;  /* 0x3e80000013077820 */ /* 0x000fe20000400000 */
[----:B------:R-:W-:Y:S01]  /*23380*/  FSEL R8, R8, R20, P0 ;  /* 0x0000001408087208 */ /* 0x000fe20000000000 */
[----:B------:R-:W-:Y:S01]  /*23390*/  FMUL R6, R18, 0.25 ;  /* 0x3e80000012067820 */ /* 0x000fe20000400000 */
[----:B------:R-:W-:Y:S02]  /*233a0*/  STL [R1+0xf0], R10 ;  /* 0x0000f00a01007387 */ /* 0x000fe40000100800 */
[----:B------:R-:W-:-:S02]  /*233b0*/  FSEL R7, R7, R19, P1 ;  /* 0x0000001307077208 */ /* 0x000fc40000800000 */
        /* <DEDUP_REMOVED lines=10> */
[----:B--2---:R-:W-:Y:S01]  /*23460*/  FMUL R10, R159, 0.25 ;  /* 0x3e8000009f0a7820 */ /* 0x004fe20000400000 */
[----:B---3--:R-:W-:-:S04]  /*23470*/  FMUL R9, R158, 0.25 ;  /* 0x3e8000009e097820 */ /* 0x008fc80000400000 */
[----:B------:R-:W-:Y:S02]  /*23480*/  FSEL R10, R10, R159, P0 ;  /* 0x0000009f0a0a7208 */ /* 0x000fe40000000000 */
[----:B0-----:R-:W-:Y:S01]  /*23490*/  FSEL R0, R9, R158, P0 ;  /* 0x0000009e09007208 */ /* 0x001fe20000000000 */
[----:B----4-:R-:W-:Y:S01]  /*234a0*/  FMUL R8, R157, 0.25 ;  /* 0x3e8000009d087820 */ /* 0x010fe20000400000 */
[----:B------:R-:W-:-:S04]  /*234b0*/  FMUL R7, R156, 0.25 ;  /* 0x3e8000009c077820 */ /* 0x000fc80000400000 */
[----:B------:R-:W-:Y:S01]  /*234c0*/  FSEL R8, R8, R157, P1 ;  /* 0x0000009d08087208 */ /* 0x000fe20000800000 */
[----:B------:R-:W-:Y:S01]  /*234d0*/  STL [R1+0xe4], R10 ;  /* 0x0000e40a01007387 */ /* 0x000fe20000100800 */
[----:B------:R-:W-:Y:S01]  /*234e0*/  FMUL R6, R155, 0.25 ;  /* 0x3e8000009b067820 */ /* 0x000fe20000400000 */
[----:B------:R-:W-:Y:S02]  /*234f0*/  FSEL R7, R7, R156, P1 ;  /* 0x0000009c07077208 */ /* 0x000fe40000800000 */
[----:B------:R0:W-:Y:S04]  /*23500*/  STL [R1+0xdc], R0 ;  /* 0x0000dc0001007387 */ /* 0x0001e80000100800 */
[----:B------:R-:W-:Y:S04]  /*23510*/  STL [R1+0xd8], R8 ;  /* 0x0000d80801007387 */ /* 0x000fe80000100800 */
[----:B------:R-:W2:Y:S01]  /*23520*/  LDL.LU R160, [R1+0x48] ;  /* 0x0000480001a07983 */ /* 0x000ea20000300800 */
[----:B0-----:R-:W-:-:S03]  /*23530*/  FSEL R0, R6, R155, P0 ;  /* 0x0000009b06007208 */ /* 0x001fc60000000000 */
[----:B------:R-:W-:Y:S04]  /*23540*/  STL [R1+0xd0], R7 ;  /* 0x0000d00701007387 */ /* 0x000fe80000100800 */
[----:B------:R-:W3:Y:S01]  /*23550*/  LDL.LU R159, [R1+0x44] ;  /* 0x00004400019f7983 */ /* 0x000ee20000300800 */
[----:B------:R-:W-:-:S03]  /*23560*/  FMUL R10, R154, 0.25 ;  /* 0x3e8000009a0a7820 */ /* 0x000fc60000400000 */
[----:B------:R0:W-:Y:S04]  /*23570*/  STL [R1+0xd4], R0 ;  /* 0x0000d40001007387 */ /* 0x0001e80000100800 */
[----:B------:R-:W4:Y:S01]  /*23580*/  LDL.LU R158, [R1+0x40] ;  /* 0x00004000019e7983 */ /* 0x000f220000300800 */
[----:B------:R-:W-:-:S03]  /*23590*/  FMUL R9, R153, 0.25 ;  /* 0x3e80000099097820 */ /* 0x000fc60000400000 */
[----:B------:R-:W4:Y:S01]  /*235a0*/  LDL.LU R157, [R1+0x3c] ;  /* 0x00003c00019d7983 */ /* 0x000f220000300800 */
[----:B0-----:R-:W-:Y:S01]  /*235b0*/  FSEL R0, R10, R154, P0 ;  /* 0x0000009a0a007208 */ /* 0x001fe20000000000 */
[----:B------:R-:W-:Y:S01]  /*235c0*/  FMUL R8, R152, 0.25 ;  /* 0x3e80000098087820 */ /* 0x000fe20000400000 */
[----:B------:R-:W-:Y:S01]  /*235d0*/  FSEL R9, R9, R153, P1 ;  /* 0x0000009909097208 */ /* 0x000fe20000800000 */
[----:B------:R-:W4:Y:S01]  /*235e0*/  LDL.LU R156, [R1+0x38] ;  /* 0x00003800019c7983 */ /* 0x000f220000300800 */
[----:B------:R-:W-:Y:S02]  /*235f0*/  FMUL R7, R23, 0.25 ;  /* 0x3e80000017077820 */ /* 0x000fe40000400000 */
[----:B------:R-:W-:Y:S01]  /*23600*/  FSEL R8, R8, R152, P1 ;  /* 0x0000009808087208 */ /* 0x000fe20000800000 */
[----:B------:R0:W-:Y:S04]  /*23610*/  STL [R1+0xcc], R0 ;  /* 0x0000cc0001007387 */ /* 0x0001e80000100800 */
[----:B------:R1:W-:Y:S04]  /*23620*/  STL [R1+0xc8], R9 ;  /* 0x0000c80901007387 */ /* 0x0003e80000100800 */
[----:B------:R-:W4:Y:S01]  /*23630*/  LDL.LU R155, [R1+0x34] ;  /* 0x00003400019b7983 */ /* 0x000f220000300800 */
[----:B0-----:R-:W-:-:S03]  /*23640*/  FSEL R0, R7, R23, P0 ;  /* 0x0000001707007208 */ /* 0x001fc60000000000 */
[----:B------:R-:W-:Y:S01]  /*23650*/  STL [R1+0xc0], R8 ;  /* 0x0000c00801007387 */ /* 0x000fe20000100800 */
[----:B------:R-:W-:-:S03]  /*23660*/  FMUL R6, R161, 0.25 ;  /* 0x3e800000a1067820 */ /* 0x000fc60000400000 */
[----:B------:R-:W4:Y:S04]  /*23670*/  LDL.LU R154, [R1+0x30] ;  /* 0x00003000019a7983 */ /* 0x000f280000300800 */
[----:B------:R0:W-:Y:S04]  /*23680*/  STL [R1+0xc4], R0 ;  /* 0x0000c40001007387 */ /* 0x0001e80000100800 */
[----:B------:R-:W4:Y:S01]  /*23690*/  LDL.LU R153, [R1+0x2c] ;  /* 0x00002c0001997983 */ /* 0x000f220000300800 */
[----:B------:R-:W-:-:S03]  /*236a0*/  FMUL R10, R22, 0.25 ;  /* 0x3e800000160a7820 */ /* 0x000fc60000400000 */
[----:B------:R-:W4:Y:S01]  /*236b0*/  LDL.LU R152, [R1+0x28] ;  /* 0x0000280001987983 */ /* 0x000f220000300800 */
[----:B-1----:R-:W-:Y:S01]  /*236c0*/  FMUL R9, R21, 0.25 ;  /* 0x3e80000015097820 */ /* 0x002fe20000400000 */
[----:B0-----:R-:W-:Y:S02]  /*236d0*/  FSEL R0, R6, R161, P0 ;  /* 0x000000a106007208 */ /* 0x001fe40000000000 */
[----:B------:R-:W4:Y:S01]  /*236e0*/  LDL.LU R23, [R1+0x24] ;  /* 0x0000240001177983 */ /* 0x000f220000300800 */
[----:B------:R-:W-:Y:S01]  /*236f0*/  FSEL R10, R10, R22, P1 ;  /* 0x000000160a0a7208 */ /* 0x000fe20000800000 */
[----:B------:R-:W-:Y:S02]  /*23700*/  FMUL R8, R20, 0.25 ;  /* 0x3e80000014087820 */ /* 0x000fe40000400000 */
[----:B------:R0:W-:Y:S01]  /*23710*/  STL [R1+0xbc], R0 ;  /* 0x0000bc0001007387 */ /* 0x0001e20000100800 */
[----:B------:R-:W-:Y:S02]  /*23720*/  FMUL R7, R19, 0.25 ;  /* 0x3e80000013077820 */ /* 0x000fe40000400000 */
[----:B------:R-:W-:Y:S01]  /*23730*/  FSEL R8, R8, R20, P0 ;  /* 0x0000001408087208 */ /* 0x000fe20000000000 */
[----:B------:R-:W-:Y:S01]  /*23740*/  FMUL R6, R18, 0.25 ;  /* 0x3e80000012067820 */ /* 0x000fe20000400000 */
[----:B0-----:R-:W-:Y:S01]  /*23750*/  FSEL R0, R9, R21, P1 ;  /* 0x0000001509007208 */ /* 0x001fe20000800000 */
        /* <DEDUP_REMOVED lines=23> */
[----:B------:R1:W-:Y:S01]  /*238d0*/  STL [R1+0x9c], R8 ;  /* 0x00009c0801007387 */ /* 0x0003e20000100800 */
[----:B0-----:R-:W-:Y:S01]  /*238e0*/  FSEL R0, R6, R156, P1 ;  /* 0x0000009c06007208 */ /* 0x001fe20000800000 */
[----:B------:R-:W-:-:S02]  /*238f0*/  FMUL R10, R155, 0.25 ;  /* 0x3e8000009b0a7820 */ /* 0x000fc40000400000 */
[----:B------:R-:W-:Y:S01]  /*23900*/  STL [R1+0x98], R7 ;  /* 0x0000980701007387 */ /* 0x000fe20000100800 */
[----:B------:R-:W-:-:S03]  /*23910*/  FMUL R9, R154, 0.25 ;  /* 0x3e8000009a097820 */ /* 0x000fc60000400000 */
[----:B------:R0:W-:Y:S02]  /*23920*/  STL [R1+0x90], R0 ;  /* 0x0000900001007387 */ /* 0x0001e40000100800 */
[----:B------:R-:W-:Y:S01]  /*23930*/  FSEL R9, R9, R154, P0 ;  /* 0x0000009a09097208 */ /* 0x000fe20000000000 */
[----:B-1----:R-:W-:Y:S01]  /*23940*/  FMUL R8, R153, 0.25 ;  /* 0x3e80000099087820 */ /* 0x002fe20000400000 */
[----:B0-----:R-:W-:Y:S01]  /*23950*/  FSEL R0, R10, R155, P0 ;  /* 0x0000009b0a007208 */ /* 0x001fe20000000000 */
[----:B------:R-:W-:-:S03]  /*23960*/  FMUL R7, R152, 0.25 ;  /* 0x3e80000098077820 */ /* 0x000fc60000400000 */
[----:B------:R-:W-:Y:S01]  /*23970*/  FSEL R8, R8, R153, P1 ;  /* 0x0000009908087208 */ /* 0x000fe20000800000 */
[----:B------:R0:W-:Y:S04]  /*23980*/  STL [R1+0x94], R0 ;  /* 0x0000940001007387 */ /* 0x0001e80000100800 */
[----:B------:R-:W-:Y:S04]  /*23990*/  STL [R1+0x8c], R9 ;  /* 0x00008c0901007387 */ /* 0x000fe80000100800 */
[----:B------:R-:W2:Y:S01]  /*239a0*/  LDL.LU R164, [R1+0xc] ;  /* 0x00000c0001a47983 */ /* 0x000ea20000300800 */
[----:B0-----:R-:W-:-:S03]  /*239b0*/  FSEL R0, R7, R152, P1 ;  /* 0x0000009807007208 */ /* 0x001fc60000800000 */
[----:B------:R-:W-:Y:S01]  /*239c0*/  STL [R1+0x88], R8 ;  /* 0x0000880801007387 */ /* 0x000fe20000100800 */
[----:B------:R-:W-:-:S03]  /*239d0*/  FMUL R6, R23, 0.25 ;  /* 0x3e80000017067820 */ /* 0x000fc60000400000 */
[----:B------:R-:W3:Y:S04]  /*239e0*/  LDL.LU R163, [R1+0x4] ;  /* 0x0000040001a37983 */ /* 0x000ee80000300800 */
[----:B------:R0:W-:Y:S04]  /*239f0*/  STL [R1+0x80], R0 ;  /* 0x0000800001007387 */ /* 0x0001e80000100800 */
[----:B------:R-:W4:Y:S04]  /*23a00*/  LDL.LU R162, [R1+0x3fc] ;  /* 0x0003fc0001a27983 */ /* 0x000f280000300800 */
[----:B------:R-:W4:Y:S01]  /*23a10*/  LDL.LU R161, [R1+0x3f8] ;  /* 0x0003f80001a17983 */ /* 0x000f220000300800 */
[----:B------:R-:W-:Y:S01]  /*23a20*/  FMUL R10, R22, 0.25 ;  /* 0x3e800000160a7820 */ /* 0x000fe20000400000 */
[----:B0-----:R-:W-:-:S02]  /*23a30*/  FSEL R0, R6, R23, P0 ;  /* 0x0000001706007208 */ /* 0x001fc40000000000 */
[----:B------:R-:W4:Y:S04]  /*23a40*/  LDL.LU R160, [R1+0x3f4] ;  /* 0x0003f40001a07983 */ /* 0x000f280000300800 */
[----:B------:R-:W4:Y:S01]  /*23a50*/  LDL.LU R159, [R1+0x3f0] ;  /* 0x0003f000019f7983 */ /* 0x000f220000300800 */
[----:B------:R-:W-:-:S03]  /*23a60*/  FMUL R9, R21, 0.25 ;  /* 0x3e80000015097820 */ /* 0x000fc60000400000 */
[----:B------:R-:W4:Y:S04]  /*23a70*/  LDL.LU R158, [R1+0x3ec] ;  /* 0x0003ec00019e7983 */ /* 0x000f280000300800 */
[----:B------:R0:W-:Y:S01]  /*23a80*/  STL [R1+0x84], R0 ;  /* 0x0000840001007387 */ /* 0x0001e20000100800 */
[----:B------:R-:W-:Y:S01]  /*23a90*/  FMUL R8, R20, 0.25 ;  /* 0x3e80000014087820 */ /* 0x000fe20000400000 */
[----:B------:R-:W-:Y:S02]  /*23aa0*/  FSEL R9, R9, R21, P1 ;  /* 0x0000001509097208 */ /* 0x000fe40000800000 */
[----:B------:R-:W4:Y:S01]  /*23ab0*/  LDL.LU R157, [R1+0x3e8] ;  /* 0x0003e800019d7983 */ /* 0x000f220000300800 */
[----:B------:R-:W-:Y:S01]  /*23ac0*/  FMUL R7, R19, 0.25 ;  /* 0x3e80000013077820 */ /* 0x000fe20000400000 */
[----:B------:R-:W-:-:S02]  /*23ad0*/  FSEL R8, R8, R20, P1 ;  /* 0x0000001408087208 */ /* 0x000fc40000800000 */
[----:B------:R-:W4:Y:S01]  /*23ae0*/  LDL.LU R156, [R1+0x3e4] ;  /* 0x0003e400019c7983 */ /* 0x000f220000300800 */
[----:B0-----:R-:W-:-:S03]  /*23af0*/  FSEL R0, R10, R22, P0 ;  /* 0x000000160a007208 */ /* 0x001fc60000000000 */
[----:B------:R-:W4:Y:S04]  /*23b00*/  LDL.LU R155, [R1+0x3e0] ;  /* 0x0003e000019b7983 */ /* 0x000f280000300800 */
[----:B------:R0:W-:Y:S04]  /*23b10*/  STL [R1+0x7c], R0 ;  /* 0x00007c0001007387 */ /* 0x0001e80000100800 */
[----:B------:R-:W-:Y:S04]  /*23b20*/  STL [R1+0x78], R9 ;  /* 0x0000780901007387 */ /* 0x000fe80000100800 */
[----:B------:R-:W4:Y:S01]  /*23b30*/  LDL.LU R154, [R1+0x3dc] ;  /* 0x0003dc00019a7983 */ /* 0x000f220000300800 */
[----:B0-----:R-:W-:-:S03]  /*23b40*/  FSEL R0, R7, R19, P0 ;  /* 0x0000001307007208 */ /* 0x001fc60000000000 */
[----:B------:R-:W-:Y:S04]  /*23b50*/  STL [R1+0x70], R8 ;  /* 0x0000700801007387 */ /* 0x000fe80000100800 */
[----:B------:R-:W4:Y:S04]  /*23b60*/  LDL.LU R153, [R1+0x3d8] ;  /* 0x0003d80001997983 */ /* 0x000f280000300800 */
[----:B------:R0:W-:Y:S01]  /*23b70*/  STL [R1+0x74], R0 ;  /* 0x0000740001007387 */ /* 0x0001e20000100800 */
[----:B------:R-:W-:-:S03]  /*23b80*/  FMUL R6, R18, 0.25 ;  /* 0x3e80000012067820 */ /* 0x000fc60000400000 */
[----:B------:R-:W4:Y:S04]  /*23b90*/  LDL.LU R152, [R1+0x3d4] ;  /* 0x0003d40001987983 */ /* 0x000f280000300800 */
[----:B------:R-:W4:Y:S04]  /*23ba0*/  LDL.LU R23, [R1+0x3d0] ;  /* 0x0003d00001177983 */ /* 0x000f280000300800 */
[----:B------:R-:W4:Y:S01]  /*23bb0*/  LDL.LU R22, [R1+0x3cc] ;  /* 0x0003cc0001167983 */ /* 0x000f220000300800 */
[----:B0-----:R-:W-:-:S03]  /*23bc0*/  FSEL R0, R6, R18, P0 ;  /* 0x0000001206007208 */ /* 0x001fc60000000000 */
[----:B------:R-:W4:Y:S04]  /*23bd0*/  LDL.LU R21, [R1+0x3c8] ;  /* 0x0003c80001157983 */ /* 0x000f280000300800 */
        /* <DEDUP_REMOVED lines=8> */
[----:B0-----:R-:W-:-:S03]  /*23c60*/  FSEL R0, R9, R163, P0 ;  /* 0x000000a309007208 */ /* 0x001fc60000000000 */
[----:B------:R0:W-:Y:S01]  /*23c70*/  STL [R1+0x54], R10 ;  /* 0x0000540a01007387 */ /* 0x0001e20000100800 */
[----:B----4-:R-:W-:Y:S01]  /*23c80*/  FMUL R8, R162, 0.25 ;  /* 0x3e800000a2087820 */ /* 0x010fe20000400000 */
[----:B------:R-:W-:Y:S01]  /*23c90*/  FMUL R7, R161, 0.25 ;  /* 0x3e800000a1077820 */ /* 0x000fe20000400000 */
[----:B------:R-:W-:-:S04]  /*23ca0*/  FMUL R6, R160, 0.25 ;  /* 0x3e800000a0067820 */ /* 0x000fc80000400000 */
[----:B------:R-:W-:Y:S01]  /*23cb0*/  FSEL R7, R7, R161, P3 ;  /* 0x000000a107077208 */ /* 0x000fe20001800000 */
[----:B------:R1:W-:Y:S01]  /*23cc0*/  STL [R1+0x58], R0 ;  /* 0x0000580001007387 */ /* 0x0003e20000100800 */
[----:B0-----:R-:W-:Y:S01]  /*23cd0*/  FMUL R10, R159, 0.25 ;  /* 0x3e8000009f0a7820 */ /* 0x001fe20000400000 */
[----:B------:R-:W-:Y:S01]  /*23ce0*/  FSEL R112, R8, R162, P3 ;  /* 0x000000a208707208 */ /* 0x000fe20001800000 */
[----:B------:R-:W-:Y:S01]  /*23cf0*/  FMUL R9, R158, 0.25 ;  /* 0x3e8000009e097820 */ /* 0x000fe20000400000 */
[----:B-1----:R-:W-:Y:S01]  /*23d00*/  FSEL R0, R6, R160, P2 ;  /* 0x000000a006007208 */ /* 0x002fe20001000000 */
[----:B------:R0:W-:Y:S01]  /*23d10*/  STL [R1+0x60], R7 ;  /* 0x0000600701007387 */ /* 0x0001e20000100800 */
[----:B------:R-:W-:Y:S01]  /*23d20*/  FSEL R10, R10, R159, P2 ;  /* 0x0000009f0a0a7208 */ /* 0x000fe20001000000 */
[----:B------:R-:W-:Y:S02]  /*23d30*/  FMUL R8, R157, 0.25 ;  /* 0x3e8000009d087820 */ /* 0x000fe40000400000 */
[----:B------:R1:W-:Y:S03]  /*23d40*/  STL [R1+0x64], R0 ;  /* 0x0000640001007387 */ /* 0x0003e60000100800 */
[----:B------:R-:W-:Y:S01]  /*23d50*/  FSEL R8, R8, R157, P3 ;  /* 0x0000009d08087208 */ /* 0x000fe20001800000 */
[----:B0-----:R-:W-:Y:S01]  /*23d60*/  FMUL R7, R156, 0.25 ;  /* 0x3e8000009c077820 */ /* 0x001fe20000400000 */
[----:B------:R-:W-:Y:S01]  /*23d70*/  FMUL R6, R155, 0.25 ;  /* 0x3e8000009b067820 */ /* 0x000fe20000400000 */
[----:B-1----:R-:W-:Y:S01]  /*23d80*/  FSEL R0, R9, R158, P3 ;  /* 0x0000009e09007208 */ /* 0x002fe20001800000 */
[----:B------:R0:W-:Y:S02]  /*23d90*/  STL [R1+0x5c], R10 ;  /* 0x00005c0a01007387 */ /* 0x0001e40000100800 */
[----:B------:R-:W-:-:S02]  /*23da0*/  FSEL R7, R7, R156, P2 ;  /* 0x0000009c07077208 */ /* 0x000fc40001000000 */
[----:B------:R1:W-:Y:S04]  /*23db0*/  STL [R1+0x50], R0 ;  /* 0x0000500001007387 */ /* 0x0003e80000100800 */
[----:B------:R2:W-:Y:S01]  /*23dc0*/  STL [R1+0x48], R8 ;  /* 0x0000480801007387 */ /* 0x0005e20000100800 */
[----:B0-----:R-:W-:Y:S01]  /*23dd0*/  FMUL R10, R154, 0.25 ;  /* 0x3e8000009a0a7820 */ /* 0x001fe20000400000 */
[----:B-1----:R-:W-:Y:S01]  /*23de0*/  FSEL R0, R6, R155, P2 ;  /* 0x0000009b06007208 */ /* 0x002fe20001000000 */
[----:B------:R-:W-:Y:S01]  /*23df0*/  FMUL R9, R153, 0.25 ;  /* 0x3e80000099097820 */ /* 0x000fe20000400000 */
[----:B------:R0:W-:Y:S02]  /*23e00*/  STL [R1+0x4c], R7 ;  /* 0x00004c0701007387 */ /* 0x0001e40000100800 */
[----:B------:R-:W-:-:S02]  /*23e10*/  FSEL R10, R10, R154, P3 ;  /* 0x0000009a0a0a7208 */ /* 0x000fc40001800000 */
[----:B------:R1:W-:Y:S01]  /*23e20*/  STL [R1+0x44], R0 ;  /* 0x0000440001007387 */ /* 0x0003e20000100800 */
[----:B--2---:R-:W-:Y:S01]  /*23e30*/  FMUL R8, R152, 0.25 ;  /* 0x3e80000098087820 */ /* 0x004fe20000400000 */
[----:B0-----:R-:W-:-:S04]  /*23e40*/  FMUL R7, R23, 0.25 ;  /* 0x3e80000017077820 */ /* 0x001fc80000400000 */
[----:B------:R-:W-:Y:S02]  /*23e50*/  FSEL R8, R8, R152, P2 ;  /* 0x0000009808087208 */ /* 0x000fe40001000000 */
[----:B-1----:R-:W-:Y:S01]  /*23e60*/  FSEL R0, R9, R153, P3 ;  /* 0x0000009909007208 */ /* 0x002fe20001800000 */
[----:B------:R-:W-:Y:S01]  /*23e70*/  FMUL R6, R22, 0.25 ;  /* 0x3e80000016067820 */ /* 0x000fe20000400000 */
[----:B------:R-:W-:Y:S01]  /*23e80*/  STL [R1+0x40], R10 ;  /* 0x0000400a01007387 */ /* 0x000fe20000100800 */
[----:B------:R-:W-:-:S03]  /*23e90*/  FSEL R7, R7, R23, P2 ;  /* 0x0000001707077208 */ /* 0x000fc60001000000 */
[----:B------:R0:W-:Y:S01]  /*23ea0*/  STL [R1+0x38], R0 ;  /* 0x0000380001007387 */ /* 0x0001e20000100800 */
[----:B------:R-:W-:-:S03]  /*23eb0*/  FMUL R9, R21, 0.25 ;  /* 0x3e80000015097820 */ /* 0x000fc60000400000 */
[----:B------:R1:W-:Y:S01]  /*23ec0*/  STL [R1+0x3c], R8 ;  /* 0x00003c0801007387 */ /* 0x0003e20000100800 */
[----:B0-----:R-:W-:-:S03]  /*23ed0*/  FSEL R0, R6, R22, P3 ;  /* 0x0000001606007208 */ /* 0x001fc60001800000 */
[----:B------:R0:W-:Y:S01]  /*23ee0*/  STL [R1+0x34], R7 ;  /* 0x0000340701007387 */ /* 0x0001e20000100800 */
[----:B-1----:R-:W-:-:S03]  /*23ef0*/  FMUL R8, R20, 0.25 ;  /* 0x3e80000014087820 */ /* 0x002fc60000400000 */
[----:B------:R1:W-:Y:S01]  /*23f00*/  STL [R1+0x30], R0 ;  /* 0x0000300001007387 */ /* 0x0003e20000100800 */
[----:B------:R-:W-:Y:S01]  /*23f10*/  FMUL R6, R18, 0.25 ;  /* 0x3e80000012067820 */ /* 0x000fe20000400000 */
[----:B------:R-:W-:Y:S01]  /*23f20*/  FSEL R9, R9, R21, P3 ;  /* 0x0000001509097208 */ /* 0x000fe20001800000 */
[----:B0-----:R-:W-:Y:S01]  /*23f30*/  FMUL R7, R19, 0.25 ;  /* 0x3e80000013077820 */ /* 0x001fe20000400000 */
[----:B-1----:R-:W-:-:S04]  /*23f40*/  FSEL R0, R8, R20, P2 ;  /* 0x0000001408007208 */ /* 0x002fc80001000000 */
[----:B------:R-:W-:Y:S01]  /*23f50*/  FSEL R252, R7, R19, P2 ;  /* 0x0000001307fc7208 */ /* 0x000fe20001000000 */
[----:B------:R0:W-:Y:S04]  /*23f60*/  STL [R1+0xdd4], R0 ;  /* 0x000dd40001007387 */ /* 0x0001e80000100800 */
[----:B------:R1:W-:Y:S04]  /*23f70*/  STL [R1+0x28], R9 ;  /* 0x0000280901007387 */ /* 0x0003e80000100800 */
[----:B------:R2:W-:Y:S01]  /*23f80*/  STL [R1+0xdd0], R252 ;  /* 0x000dd0fc01007387 */ /* 0x0005e20000100800 */
[----:B0-----:R-:W-:-:S03]  /*23f90*/  FSEL R0, R6, R18, P3 ;  /* 0x0000001206007208 */ /* 0x001fc60001800000 */
[----:B------:R-:W3:Y:S04]  /*23fa0*/  LDL.LU R151, [R1+0x3b4] ;  /* 0x0003b40001977983 */ /* 0x000ee80000300800 */
[----:B------:R-:W4:Y:S04]  /*23fb0*/  LDL.LU R169, [R1+0x3b0] ;  /* 0x0003b00001a97983 */ /* 0x000f280000300800 */
[----:B------:R0:W-:Y:S04]  /*23fc0*/  STL [R1+0x20], R0 ;  /* 0x0000200001007387 */ /* 0x0001e80000100800 */
[----:B------:R-:W2:Y:S04]  /*23fd0*/  LDL.LU R176, [R1+0x3ac] ;  /* 0x0003ac0001b07983 */ /* 0x000ea80000300800 */
[----:B------:R-:W3:Y:S04]  /*23fe0*/  LDL.LU R11, [R1+0x3a8] ;  /* 0x0003a800010b7983 */ /* 0x000ee80000300800 */
[----:B------:R-:W4:Y:S04]  /*23ff0*/  LDL.LU R244, [R1+0x3a4] ;  /* 0x0003a40001f47983 */ /* 0x000f280000300800 */
[----:B------:R-:W2:Y:S04]  /*24000*/  LDL.LU R16, [R1+0x3a0] ;  /* 0x0003a00001107983 */ /* 0x000ea80000300800 */
[----:B------:R-:W2:Y:S04]  /*24010*/  LDL.LU R15, [R1+0x39c] ;  /* 0x00039c00010f7983 */ /* 0x000ea80000300800 */
[----:B------:R-:W1:Y:S04]  /*24020*/  LDL.LU R14, [R1+0x398] ;  /* 0x00039800010e7983 */ /* 0x000e680000300800 */
[----:B------:R-:W2:Y:S04]  /*24030*/  LDL.LU R13, [R1+0x394] ;  /* 0x00039400010d7983 */ /* 0x000ea80000300800 */
        /* <DEDUP_REMOVED lines=100> */
[----:B------:R-:W2:Y:S01]  /*24680*/  LDL.LU R152, [R1+0x200] ;  /* 0x0002000001987983 */ /* 0x000ea20000300800 */
[----:B------:R-:W-:Y:S01]  /*24690*/  FMUL R249, R248, 0.25 ;  /* 0x3e800000f8f97820 */ /* 0x000fe20000400000 */
[----:B---3--:R-:W-:Y:S01]  /*246a0*/  FMUL R7, R11, 0.25 ;  /* 0x3e8000000b077820 */ /* 0x008fe20000400000 */
[----:B------:R-:W-:-:S03]  /*246b0*/  FMUL R251, R151, 0.25 ;  /* 0x3e80000097fb7820 */ /* 0x000fc60000400000 */
[----:B------:R-:W-:Y:S01]  /*246c0*/  FSEL R249, R249, R248, P3 ;  /* 0x000000f8f9f97208 */ /* 0x000fe20001800000 */
[----:B----4-:R-:W-:Y:S01]  /*246d0*/  FMUL R248, R244, 0.25 ;  /* 0x3e800000f4f87820 */ /* 0x010fe20000400000 */
[----:B------:R-:W-:Y:S01]  /*246e0*/  FMUL R250, R169, 0.25 ;  /* 0x3e800000a9fa7820 */ /* 0x000fe20000400000 */
[----:B--2---:R-:W-:Y:S01]  /*246f0*/  FMUL R6, R176, 0.25 ;  /* 0x3e800000b0067820 */ /* 0x004fe20000400000 */
[----:B------:R-:W-:Y:S01]  /*24700*/  FSEL R7, R7, R11, P3 ;  /* 0x0000000b07077208 */ /* 0x000fe20001800000 */
[----:B------:R-:W-:Y:S01]  /*24710*/  FMUL R10, R13, 0.25 ;  /* 0x3e8000000d0a7820 */ /* 0x000fe20000400000 */
[----:B------:R-:W-:Y:S01]  /*24720*/  FSEL R248, R248, R244, P2 ;  /* 0x000000f4f8f87208 */ /* 0x000fe20001000000 */
[----:B-1----:R-:W-:Y:S01]  /*24730*/  FMUL R9, R14, 0.25 ;  /* 0x3e8000000e097820 */ /* 0x002fe20000400000 */
[----:B------:R-:W-:Y:S01]  /*24740*/  FMUL R11, R12, 0.25 ;  /* 0x3e8000000c0b7820 */ /* 0x000fe20000400000 */
[----:B------:R-:W-:Y:S01]  /*24750*/  FMUL R244, R16, 0.25 ;  /* 0x3e80000010f47820 */ /* 0x000fe20000400000 */
[----:B------:R-:W-:Y:S01]  /*24760*/  FSEL R251, R251, R151, P2 ;  /* 0x00000097fbfb7208 */ /* 0x000fe20001000000 */
[----:B------:R-:W-:Y:S01]  /*24770*/  FMUL R8, R15, 0.25 ;  /* 0x3e8000000f087820 */ /* 0x000fe20000400000 */
[----:B------:R-:W-:-:S02]  /*24780*/  FSEL R250, R250, R169, P2 ;  /* 0x000000a9fafa7208 */ /* 0x000fc40001000000 */
[----:B------:R-:W-:Y:S02]  /*24790*/  FSEL R6, R6, R176, P3 ;  /* 0x000000b006067208 */ /* 0x000fe40001800000 */
[----:B------:R-:W-:Y:S01]  /*247a0*/  FSEL R10, R10, R13, P2 ;  /* 0x0000000d0a0a7208 */ /* 0x000fe20001000000 */
[----:B------:R-:W-:Y:S01]  /*247b0*/  FMUL R13, R21, 0.25 ;  /* 0x3e800000150d7820 */ /* 0x000fe20000400000 */
[----:B------:R-:W-:Y:S01]  /*247c0*/  FSEL R9, R9, R14, P3 ;  /* 0x0000000e09097208 */ /* 0x000fe20001800000 */
[----:B------:R-:W-:Y:S01]  /*247d0*/  STL [R1+0xdfc], R249 ;  /* 0x000dfcf901007387 */ /* 0x000fe20000100800 */
[----:B------:R-:W-:Y:S01]  /*247e0*/  FSEL R11, R11, R12, P2 ;  /* 0x0000000c0b0b7208 */ /* 0x000fe20001000000 */
[----:B------:R-:W-:Y:S01]  /*247f0*/  FMUL R12, R17, 0.25 ;  /* 0x3e800000110c7820 */ /* 0x000fe20000400000 */
[----:B------:R-:W-:Y:S01]  /*24800*/  FSEL R244, R244, R16, P2 ;  /* 0x00000010f4f47208 */ /* 0x000fe20001000000 */
[----:B------:R-:W-:Y:S01]  /*24810*/  FMUL R14, R20, 0.25 ;  /* 0x3e800000140e7820 */ /* 0x000fe20000400000 */
[----:B------:R-:W-:Y:S01]  /*24820*/  STL [R1+0xdd8], R251 ;  /* 0x000dd8fb01007387 */ /* 0x000fe20000100800 */
[----:B------:R-:W-:Y:S01]  /*24830*/  FSEL R8, R8, R15, P3 ;  /* 0x0000000f08087208 */ /* 0x000fe20001800000 */
[----:B------:R-:W-:Y:S01]  /*24840*/  FMUL R16, R18, 0.25 ;  /* 0x3e80000012107820 */ /* 0x000fe20000400000 */
[----:B------:R-:W-:Y:S01]  /*24850*/  FMUL R15, R19, 0.25 ;  /* 0x3e800000130f7820 */ /* 0x000fe20000400000 */
[----:B------:R-:W-:Y:S01]  /*24860*/  STL [R1+0xdcc], R250 ;  /* 0x000dccfa01007387 */ /* 0x000fe20000100800 */
[----:B------:R-:W-:Y:S01]  /*24870*/  FSEL R13, R13, R21, P3 ;  /* 0x000000150d0d7208 */ /* 0x000fe20001800000 */
[----:B------:R-:W-:-:S02]  /*24880*/  FMUL R21, R22, 0.25 ;  /* 0x3e80000016157820 */ /* 0x000fc40000400000 */
[----:B------:R-:W-:Y:S01]  /*24890*/  STL [R1+0xe00], R6 ;  /* 0x000e000601007387 */ /* 0x000fe20000100800 */
[----:B------:R-:W-:Y:S01]  /*248a0*/  FSEL R12, R12, R17, P3 ;  /* 0x000000110c0c7208 */ /* 0x000fe20001800000 */
[----:B------:R-:W-:Y:S01]  /*248b0*/  FMUL R17, R177, 0.25 ;  /* 0x3e800000b1117820 */ /* 0x000fe20000400000 */
[----:B------:R-:W-:Y:S01]  /*248c0*/  FSEL R14, R14, R20, P2 ;  /* 0x000000140e0e7208 */ /* 0x000fe20001000000 */
[----:B------:R-:W-:Y:S01]  /*248d0*/  STL [R1+0xe04], R7 ;  /* 0x000e040701007387 */ /* 0x000fe20000100800 */
[----:B------:R-:W-:Y:S01]  /*248e0*/  FSEL R16, R16, R18, P3 ;  /* 0x0000001210107208 */ /* 0x000fe20001800000 */
[----:B------:R-:W-:Y:S02]  /*248f0*/  FMUL R20, R23, 0.25 ;  /* 0x3e80000017147820 */ /* 0x000fe40000400000 */
[----:B------:R-:W-:Y:S01]  /*24900*/  STL [R1+0xdc8], R248 ;  /* 0x000dc8f801007387 */ /* 0x000fe20000100800 */
[----:B------:R-:W-:Y:S01]  /*24910*/  FSEL R15, R15, R19, P2 ;  /* 0x000000130f0f7208 */ /* 0x000fe20001000000 */
[----:B------:R-:W-:-:S02]  /*24920*/  FMUL R18, R174, 0.25 ;  /* 0x3e800000ae127820 */ /* 0x000fc40000400000 */
[----:B------:R-:W-:Y:S01]  /*24930*/  STL [R1+0xddc], R244 ;  /* 0x000ddcf401007387 */ /* 0x000fe20000100800 */
[----:B------:R-:W-:-:S03]  /*24940*/  FMUL R19, R175, 0.25 ;  /* 0x3e800000af137820 */ /* 0x000fc60000400000 */
[----:B------:R-:W-:Y:S01]  /*24950*/  STL [R1+0xe08], R8 ;  /* 0x000e080801007387 */ /* 0x000fe20000100800 */
[----:B------:R-:W-:-:S03]  /*24960*/  FSEL R21, R21, R22, P3 ;  /* 0x0000001615157208 */ /* 0x000fc60001800000 */
[----:B------:R-:W-:Y:S01]  /*24970*/  STL [R1+0xe0c], R9 ;  /* 0x000e0c0901007387 */ /* 0x000fe20000100800 */
[----:B------:R-:W-:Y:S01]  /*24980*/  FSEL R17, R17, R177, P3 ;  /* 0x000000b111117208 */ /* 0x000fe20001800000 */
[----:B------:R-:W-:Y:S02]  /*24990*/  FMUL R22, R172, 0.25 ;  /* 0x3e800000ac167820 */ /* 0x000fe40000400000 */
[----:B------:R-:W-:Y:S01]  /*249a0*/  STL [R1+0xde0], R10 ;  /* 0x000de00a01007387 */ /* 0x000fe20000100800 */
[----:B------:R-:W-:Y:S01]  /*249b0*/  FSEL R20, R20, R23, P3 ;  /* 0x0000001714147208 */ /* 0x000fe20001800000 */
[----:B------:R-:W-:Y:S02]  /*249c0*/  FMUL R23, R173, 0.25 ;  /* 0x3e800000ad177820 */ /* 0x000fe40000400000 */
[----:B------:R-:W-:Y:S01]  /*249d0*/  STL [R1+0xde4], R11 ;  /* 0x000de40b01007387 */ /* 0x000fe20000100800 */
[----:B------:R-:W-:Y:S01]  /*249e0*/  FSEL R18, R18, R174, P2 ;  /* 0x000000ae12127208 */ /* 0x000fe20001000000 */
[----:B------:R-:W-:-:S02]  /*249f0*/  FMUL R24, R170, 0.25 ;  /* 0x3e800000aa187820 */ /* 0x000fc40000400000 */
[----:B------:R1:W-:Y:S01]  /*24a00*/  STL [R1+0xe10], R12 ;  /* 0x000e100c01007387 */ /* 0x0003e20000100800 */
[----:B------:R-:W-:Y:S01]  /*24a10*/  FSEL R19, R19, R175, P2 ;  /* 0x000000af13137208 */ /* 0x000fe20001000000 */
[----:B------:R-:W-:Y:S02]  /*24a20*/  FMUL R25, R171, 0.25 ;  /* 0x3e800000ab197820 */ /* 0x000fe40000400000 */
[----:B------:R-:W-:Y:S01]  /*24a30*/  STL [R1+0xe14], R13 ;  /* 0x000e140d01007387 */ /* 0x000fe20000100800 */
[----:B------:R-:W-:-:S03]  /*24a40*/  FMUL R26, R222, 0.25 ;  /* 0x3e800000de1a7820 */ /* 0x000fc60000400000 */
        /* <DEDUP_REMOVED lines=253> */
[----:B------:R-:W-:-:S03]  /*25a20*/  FSEL R106, R106, R157, P2 ;  /* 0x0000009d6a6a7208 */ /* 0x000fc60001000000 */
        /* <DEDUP_REMOVED lines=16> */
[----:B------:R-:W2:Y:S04]  /*25b30*/  LDL.LU R122, [R1+0x5fc] ;  /* 0x0005fc00017a7983 */ /* 0x000ea80000300800 */
[----:B------:R-:W3:Y:S04]  /*25b40*/  LDL.LU R123, [R1+0x5f8] ;  /* 0x0005f800017b7983 */ /* 0x000ee80000300800 */
[----:B------:R-:W4:Y:S04]  /*25b50*/  LDL.LU R124, [R1+0x5f4] ;  /* 0x0005f400017c7983 */ /* 0x000f280000300800 */
[----:B------:R-:W3:Y:S04]  /*25b60*/  LDL.LU R125, [R1+0x5f0] ;  /* 0x0005f000017d7983 */ /* 0x000ee80000300800 */
[----:B------:R-:W3:Y:S04]  /*25b70*/  LDL.LU R126, [R1+0x5ec] ;  /* 0x0005ec00017e7983 */ /* 0x000ee80000300800 */
[----:B------:R-:W2:Y:S04]  /*25b80*/  LDL.LU R127, [R1+0x5e8] ;  /* 0x0005e800017f7983 */ /* 0x000ea80000300800 */
        /* <DEDUP_REMOVED lines=25> */
[----:B------:R-:W-:-:S03]  /*25d20*/  FMUL R111, R152, 0.25 ;  /* 0x3e800000986f7820 */ /* 0x000fc60000400000 */
[----:B------:R-:W3:Y:S04]  /*25d30*/  LDL.LU R176, [R1+0x580] ;  /* 0x0005800001b07983 */ /* 0x000ee80000300800 */
[----:B------:R-:W3:Y:S04]  /*25d40*/  LDL.LU R177, [R1+0x57c] ;  /* 0x00057c0001b17983 */ /* 0x000ee80000300800 */
[----:B------:R-:W3:Y:S04]  /*25d50*/  LDL.LU R174, [R1+0x578] ;  /* 0x0005780001ae7983 */ /* 0x000ee80000300800 */
[----:B------:R-:W3:Y:S04]  /*25d60*/  LDL.LU R175, [R1+0x574] ;  /* 0x0005740001af7983 */ /* 0x000ee80000300800 */
[----:B------:R-:W3:Y:S01]  /*25d70*/  LDL.LU R158, [R1+0x570] ;  /* 0x00057000019e7983 */ /* 0x000ee20000300800 */
[----:B------:R-:W-:-:S03]  /*25d80*/  FSEL R111, R111, R152, P2 ;  /* 0x000000986f6f7208 */ /* 0x000fc60001000000 */
        /* <DEDUP_REMOVED lines=90> */
[----:B----4-:R-:W-:Y:S01]  /*26330*/  FMUL R114, R124, 0.25 ;  /* 0x3e8000007c727820 */ /* 0x010fe20000400000 */
[----:B--2---:R-:W-:-:S04]  /*26340*/  FMUL R119, R127, 0.25 ;  /* 0x3e8000007f777820 */ /* 0x004fc80000400000 */
[----:B------:R-:W-:Y:S01]  /*26350*/  FSEL R114, R114, R124, P2 ;  /* 0x0000007c72727208 */ /* 0x000fe20001000000 */
[----:B---3--:R-:W-:Y:S01]  /*26360*/  FMUL R124, R136, 0.25 ;  /* 0x3e800000887c7820 */ /* 0x008fe20000400000 */
[----:B------:R-:W-:Y:S01]  /*26370*/  FSEL R119, R119, R127, P3 ;  /* 0x0000007f77777208 */ /* 0x000fe20001800000 */
[----:B------:R-:W-:-:S03]  /*26380*/  FMUL R127, R135, 0.25 ;  /* 0x3e800000877f7820 */ /* 0x000fc60000400000 */
[----:B------:R-:W-:Y:S01]  /*26390*/  FSEL R124, R124, R136, P2 ;  /* 0x000000887c7c7208 */ /* 0x000fe20001000000 */
[----:B------:R-:W-:Y:S01]  /*263a0*/  FMUL R136, R148, 0.25 ;  /* 0x3e80000094887820 */ /* 0x000fe20000400000 */
[----:B------:R-:W-:Y:S01]  /*263b0*/  FSEL R127, R127, R135, P3 ;  /* 0x000000877f7f7208 */ /* 0x000fe20001800000 */
[----:B------:R-:W-:-:S03]  /*263c0*/  FMUL R135, R143, 0.25 ;  /* 0x3e8000008f877820 */ /* 0x000fc60000400000 */
[----:B------:R-:W-:Y:S01]  /*263d0*/  FSEL R136, R136, R148, P2 ;  /* 0x0000009488887208 */ /* 0x000fe20001000000 */
[----:B------:R-:W-:Y:S01]  /*263e0*/  FMUL R148, R153, 0.25 ;  /* 0x3e80000099947820 */ /* 0x000fe20000400000 */
[----:B0-----:R-:W-:Y:S01]  /*263f0*/  MOV R0, R112 ;  /* 0x0000007000007202 */ /* 0x001fe20000000f00 */
[----:B------:R-:W-:Y:S01]  /*26400*/  FMUL R112, R122, 0.25 ;  /* 0x3e8000007a707820 */ /* 0x000fe20000400000 */
[----:B------:R-:W-:Y:S01]  /*26410*/  FSEL R135, R135, R143, P3 ;  /* 0x0000008f87877208 */ /* 0x000fe20001800000 */
        /* <DEDUP_REMOVED lines=27> */
[----:B------:R-:W-:-:S02]  /*265d0*/  FSEL R146, R146, R177, P3 ;  /* 0x000000b192927208 */ /* 0x000fc40001800000 */
[----:B------:R-:W-:Y:S01]  /*265e0*/  FSEL R160, R160, R172, P2 ;  /* 0x000000aca0a07208 */ /* 0x000fe20001000000 */
[----:B------:R-:W-:Y:S01]  /*265f0*/  FMUL R172, R179, 0.25 ;  /* 0x3e800000b3ac7820 */ /* 0x000fe20000400000 */
[----:B------:R-:W-:Y:S01]  /*26600*/  FSEL R173, R173, R182, P2 ;  /* 0x000000b6adad7208 */ /* 0x000fe20001000000 */
[----:B------:R-:W-:-:S03]  /*26610*/  FMUL R118, R126, 0.25 ;  /* 0x3e8000007e767820 */ /* 0x000fc60000400000 */
[----:B------:R-:W-:Y:S01]  /*26620*/  FSEL R172, R172, R179, P2 ;  /* 0x000000b3acac7208 */ /* 0x000fe20001000000 */
[----:B------:R-:W-:Y:S01]  /*26630*/  FMUL R177, R184, 0.25 ;  /* 0x3e800000b8b17820 */ /* 0x000fe20000400000 */
[----:B------:R-:W-:-:S04]  /*26640*/  FMUL R182, R180, 0.25 ;  /* 0x3e800000b4b67820 */ /* 0x000fc80000400000 */
[----:B------:R-:W-:Y:S01]  /*26650*/  FSEL R177, R177, R184, P2 ;  /* 0x000000b8b1b17208 */ /* 0x000fe20001000000 */
[----:B------:R-:W-:Y:S01]  /*26660*/  FMUL R179, R186, 0.25 ;  /* 0x3e800000bab37820 */ /* 0x000fe20000400000 */
[----:B------:R-:W-:Y:S01]  /*26670*/  FSEL R182, R182, R180, P3 ;  /* 0x000000b4b6b67208 */ /* 0x000fe20001800000 */
[----:B------:R-:W-:Y:S01]  /*26680*/  FMUL R180, R190, 0.25 ;  /* 0x3e800000beb47820 */ /* 0x000fe20000400000 */
[----:B------:R-:W-:Y:S01]  /*26690*/  FMUL R113, R123, 0.25 ;  /* 0x3e8000007b717820 */ /* 0x000fe20000400000 */
[----:B------:R-:W-:Y:S01]  /*266a0*/  FSEL R118, R118, R126, P3 ;  /* 0x0000007e76767208 */ /* 0x000fe20001800000 */
[----:B------:R-:W-:Y:S01]  /*266b0*/  FMUL R126, R134, 0.25 ;  /* 0x3e800000867e7820 */ /* 0x000fe20000400000 */
[----:B------:R-:W-:Y:S02]  /*266c0*/  FSEL R179, R179, R186, P3 ;  /* 0x000000bab3b37208 */ /* 0x000fe40001800000 */
[----:B------:R-:W-:Y:S01]  /*266d0*/  FSEL R180, R180, R190, P2 ;  /* 0x000000beb4b47208 */ /* 0x000fe20001000000 */
[----:B------:R-:W-:Y:S01]  /*266e0*/  FMUL R186, R188, 0.25 ;  /* 0x3e800000bcba7820 */ /* 0x000fe20000400000 */
[----:B------:R-:W-:-:S05]  /*266f0*/  FMUL R184, R185, 0.25 ;  /* 0x3e800000b9b87820 */ /* 0x000fca0000400000 */
[----:B------:R-:W-:Y:S01]  /*26700*/  FSEL R184, R184, R185, P2 ;  /* 0x000000b9b8b87208 */ /* 0x000fe20001000000 */
[----:B------:R-:W-:Y:S01]  /*26710*/  FMUL R185, R198, 0.25 ;  /* 0x3e800000c6b97820 */ /* 0x000fe20000400000 */
[----:B------:R-:W-:Y:S01]  /*26720*/  FMUL R190, R194, 0.25 ;  /* 0x3e800000c2be7820 */ /* 0x000fe20000400000 */
[----:B------:R-:W-:Y:S01]  /*26730*/  FSEL R113, R113, R123, P3 ;  /* 0x0000007b71717208 */ /* 0x000fe20001800000 */
[----:B------:R-:W-:Y:S01]  /*26740*/  FMUL R115, R125, 0.25 ;  /* 0x3e8000007d737820 */ /* 0x000fe20000400000 */
        /* <DEDUP_REMOVED lines=21> */
[----:B------:R-:W-:-:S04]  /*268a0*/  FMUL R192, R199, 0.25 ;  /* 0x3e800000c7c07820 */ /* 0x000fc80000400000 */
[----:B------:R-:W-:Y:S01]  /*268b0*/  FSEL R198, R198, R197, P3 ;  /* 0x000000c5c6c67208 */ /* 0x000fe20001800000 */
[----:B------:R-:W-:Y:S01]  /*268c0*/  FMUL R121, R133, 0.25 ;  /* 0x3e80000085797820 */ /* 0x000fe20000400000 */
[----:B------:R-:W-:Y:S01]  /*268d0*/  FSEL R125, R125, R137, P2 ;  /* 0x000000897d7d7208 */ /* 0x000fe20001000000 */
[----:B------:R-:W-:Y:S01]  /*268e0*/  FMUL R197, R204, 0.25 ;  /* 0x3e800000ccc57820 */ /* 0x000fe20000400000 */
[----:B------:R-:W-:Y:S01]  /*268f0*/  FSEL R131, R131, R139, P3 ;  /* 0x0000008b83837208 */ /* 0x000fe20001800000 */
[----:B------:R-:W-:Y:S01]  /*26900*/  FMUL R202, R200, 0.25 ;  /* 0x3e800000c8ca7820 */ /* 0x000fe20000400000 */
[----:B------:R-:W-:Y:S01]  /*26910*/  FMUL R139, R147, 0.25 ;  /* 0x3e800000938b7820 */ /* 0x000fe20000400000 */
        /* <DEDUP_REMOVED lines=18> */
[----:B------:R-:W-:Y:S01]  /*26a40*/  FMUL R149, R152, 0.25 ;  /* 0x3e80000098957820 */ /* 0x000fe20000400000 */
[----:B------:R-:W-:Y:S01]  /*26a50*/  FSEL R150, R150, R155, P3 ;  /* 0x0000009b96967208 */ /* 0x000fe20001800000 */
[----:B------:R-:W-:Y:S01]  /*26a60*/  FMUL R155, R162, 0.25 ;  /* 0x3e800000a29b7820 */ /* 0x000fe20000400000 */
[----:B------:R-:W-:-:S02]  /*26a70*/  FSEL R141, R141, R176, P2 ;  /* 0x000000b08d8d7208 */ /* 0x000fc40001000000 */
[----:B------:R-:W-:Y:S01]  /*26a80*/  FSEL R204, R204, R210, P2 ;  /* 0x000000d2cccc7208 */ /* 0x000fe20001000000 */
[----:B------:R-:W-:Y:S01]  /*26a90*/  FMUL R176, R187, 0.25 ;  /* 0x3e800000bbb07820 */ /* 0x000fe20000400000 */
[----:B------:R-:W-:Y:S01]  /*26aa0*/  FMUL R210, R215, 0.25 ;  /* 0x3e800000d7d27820 */ /* 0x000fe20000400000 */
[----:B------:R-:W-:Y:S01]  /*26ab0*/  FSEL R132, R132, R144, P2 ;  /* 0x0000009084847208 */ /* 0x000fe20001000000 */
[----:B------:R-:W-:Y:S01]  /*26ac0*/  FMUL R144, R175, 0.25 ;  /* 0x3e800000af907820 */ /* 0x000fe20000400000 */
[----:B------:R-:W-:Y:S01]  /*26ad0*/  FSEL R199, R199, R206, P3 ;  /* 0x000000cec7c77208 */ /* 0x000fe20001800000 */
[----:B------:R-:W-:Y:S01]  /*26ae0*/  FMUL R206, R205, 0.25 ;  /* 0x3e800000cdce7820 */ /* 0x000fe20000400000 */
[----:B------:R-:W-:Y:S02]  /*26af0*/  FSEL R200, R200, R208, P2 ;  /* 0x000000d0c8c87208 */ /* 0x000fe40001000000 */
        /* <DEDUP_REMOVED lines=26> */
[----:B------:R-:W-:Y:S02]  /*26ca0*/  FSEL R215, R215, R223, P3 ;  /* 0x000000dfd7d77208 */ /* 0x000fe40001800000 */
[----:B------:R-:W-:Y:S01]  /*26cb0*/  FSEL R187, R187, R189, P3 ;  /* 0x000000bdbbbb7208 */ /* 0x000fe20001800000 */
[----:B------:R-:W-:Y:S01]  /*26cc0*/  FMUL R189, R193, 0.25 ;  /* 0x3e800000c1bd7820 */ /* 0x000fe20000400000 */
[----:B------:R-:W-:Y:S02]  /*26cd0*/  FSEL R175, R175, R228, P3 ;  /* 0x000000e4afaf7208 */ /* 0x000fe40001800000 */
        /* <DEDUP_REMOVED lines=15> */
[----:B------:R-:W-:Y:S01]  /*26dd0*/  FMUL R227, R229, 0.25 ;  /* 0x3e800000e5e37820 */ /* 0x000fe20000400000 */
[----:B------:R-:W-:-:S04]  /*26de0*/  FSEL R218, R218, R216, P3 ;  /* 0x000000d8dada7208 */ /* 0x000fc80001800000 */
        /* <DEDUP_REMOVED lines=20> */
[----:B------:R-:W-:-:S02]  /*26f30*/  FSEL R216, R216, R245, P2 ;  /* 0x000000f5d8d87208 */ /* 0x000fc40001000000 */
[----:B------:R-:W-:Y:S01]  /*26f40*/  FSEL R224, R224, R225, P2 ;  /* 0x000000e1e0e07208 */ /* 0x000fe20001000000 */
[----:B------:R-:W-:Y:S01]  /*26f50*/  FMUL R225, R241, 0.25 ;  /* 0x3e800000f1e17820 */ /* 0x000fe20000400000 */
[----:B------:R-:W-:Y:S01]  /*26f60*/  FSEL R234, R234, R235, P2 ;  /* 0x000000ebeaea7208 */ /* 0x000fe20001000000 */
[----:B------:R-:W-:Y:S01]  /*26f70*/  FMUL R245, R232, 0.25 ;  /* 0x3e800000e8f57820 */ /* 0x000fe20000400000 */
[----:B------:R-:W-:Y:S01]  /*26f80*/  FSEL R166, R166, R171, P3 ;  /* 0x000000aba6a67208 */ /* 0x000fe20001800000 */
[C---:B------:R-:W-:Y:S01]  /*26f90*/  FMUL R235, R4.reuse, 8388608 ;  /* 0x4b00000004eb7820 */ /* 0x040fe20000400000 */
[----:B------:R-:W-:Y:S01]  /*26fa0*/  FMUL R171, R231, 0.25 ;  /* 0x3e800000e7ab7820 */ /* 0x000fe20000400000 */
[----:B------:R-:W-:Y:S02]  /*26fb0*/  FSETP.GEU.AND P5, PT, R4, 1.175494350822287508e-38, PT ;  /* 0x008000000400780b */ /* 0x000fe40003fae000 */
[----:B------:R-:W-:Y:S01]  /*26fc0*/  FSEL R168, R168, R226, P2 ;  /* 0x000000e2a8a87208 */ /* 0x000fe20001000000 */
[----:B------:R-:W-:Y:S01]  /*26fd0*/  FMUL R226, R230, 0.25 ;  /* 0x3e800000e6e27820 */ /* 0x000fe20000400000 */
[----:B------:R-:W-:Y:S01]  /*26fe0*/  FSEL R233, R233, R236, P2 ;  /* 0x000000ece9e97208 */ /* 0x000fe20001000000 */
[----:B------:R-:W-:Y:S01]  /*26ff0*/  FMUL R236, R3, 8388608 ;  /* 0x4b00000003ec7820 */ /* 0x000fe20000400000 */
[----:B------:R-:W-:Y:S01]  /*27000*/  FSEL R222, R222, R221, P3 ;  /* 0x000000dddede7208 */ /* 0x000fe20001800000 */
[----:B------:R-:W-:Y:S01]  /*27010*/  FMUL R221, R242, 0.25 ;  /* 0x3e800000f2dd7820 */ /* 0x000fe20000400000 */
[----:B------:R-:W-:Y:S01]  /*27020*/  FSEL R243, R243, R237, P3 ;  /* 0x000000edf3f37208 */ /* 0x000fe20001800000 */
[----:B------:R-:W-:Y:S01]  /*27030*/  FMUL R237, R2, 8388608 ;  /* 0x4b00000002ed7820 */ /* 0x000fe20000400000 */
[----:B------:R-:W-:Y:S01]  /*27040*/  FSEL R196, R196, R207, P2 ;  /* 0x000000cfc4c47208 */ /* 0x000fe20001000000 */
[----:B------:R-:W-:Y:S01]  /*27050*/  FMUL R207, R211, 0.25 ;  /* 0x3e800000d3cf7820 */ /* 0x000fe20000400000 */
[----:B------:R-:W-:-:S02]  /*27060*/  FSETP.GEU.AND P6, PT, R3, 1.175494350822287508e-38, PT ;  /* 0x008000000300780b */ /* 0x000fc40003fce000 */
[----:B------:R-:W-:Y:S01]  /*27070*/  FSEL R225, R225, R241, P2 ;  /* 0x000000f1e1e17208 */ /* 0x000fe20001000000 */
[----:B------:R-:W-:Y:S01]  /*27080*/  FMUL R241, R238, 0.25 ;  /* 0x3e800000eef17820 */ /* 0x000fe20000400000 */
[----:B------:R-:W-:Y:S01]  /*27090*/  FSEL R245, R245, R232, P3 ;  /* 0x000000e8f5f57208 */ /* 0x000fe20001800000 */
[----:B------:R-:W-:Y:S01]  /*270a0*/  FMUL R232, R5, 8388608 ;  /* 0x4b00000005e87820 */ /* 0x000fe20000400000 */
[----:B------:R-:W-:Y:S02]  /*270b0*/  FSETP.GEU.AND P4, PT, R2, 1.175494350822287508e-38, PT ;  /* 0x008000000200780b */ /* 0x000fe40003f8e000 */
[----:B------:R-:W-:Y:S02]  /*270c0*/  FSEL R235, R235, R4, !P5 ;  /* 0x00000004ebeb7208 */ /* 0x000fe40006800000 */
[----:B------:R-:W-:Y:S01]  /*270d0*/  FSEL R171, R171, R231, P3 ;  /* 0x000000e7abab7208 */ /* 0x000fe20001800000 */
[----:B------:R-:W-:Y:S01]  /*270e0*/  FMUL R231, R239, 0.25 ;  /* 0x3e800000efe77820 */ /* 0x000fe20000400000 */
[----:B-1----:R-:W-:-:S02]  /*270f0*/  FSEL R12, RZ, -23, P5 ;  /* 0xc1b80000ff0c7808 */ /* 0x002fc40002800000 */
[----:B------:R-:W-:Y:S01]  /*27100*/  FSETP.GEU.AND P5, PT, R5, 1.175494350822287508e-38, PT ;  /* 0x008000000500780b */ /* 0x000fe20003fae000 */
[----:B------:R-:W-:Y:S01]  /*27110*/  FMUL R116, R128, 0.25 ;  /* 0x3e80000080747820 */ /* 0x000fe20000400000 */
[----:B------:R-:W-:Y:S01]  /*27120*/  FSEL R226, R226, R230, P3 ;  /* 0x000000e6e2e27208 */ /* 0x000fe20001800000 */
[----:B------:R-:W-:Y:S01]  /*27130*/  FMUL R230, R240, 0.25 ;  /* 0x3e800000f0e67820 */ /* 0x000fe20000400000 */
[----:B------:R-:W-:Y:S02]  /*27140*/  FSEL R236, R236, R3, !P6 ;  /* 0x00000003ecec7208 */ /* 0x000fe40007000000 */
[----:B------:R-:W-:Y:S01]  /*27150*/  FSEL R221, R221, R242, P2 ;  /* 0x000000f2dddd7208 */ /* 0x000fe20001000000 */
[----:B------:R-:W-:Y:S01]  /*27160*/  VIADD R242, R235, 0xc0cafb0d ;  /* 0xc0cafb0debf27836 */ /* 0x000fe20000000000 */
[----:B------:R-:W-:Y:S02]  /*27170*/  FSEL R237, R237, R2, !P4 ;  /* 0x00000002eded7208 */ /* 0x000fe40006000000 */
[----:B------:R-:W-:Y:S01]  /*27180*/  FSEL R207, R207, R211, P3 ;  /* 0x000000d3cfcf7208 */ /* 0x000fe20001800000 */
[----:B------:R-:W-:Y:S01]  /*27190*/  FMUL R211, R214, 0.25 ;  /* 0x3e800000d6d37820 */ /* 0x000fe20000400000 */
[----:B------:R-:W-:Y:S01]  /*271a0*/  FSEL R241, R241, R238, P3 ;  /* 0x000000eef1f17208 */ /* 0x000fe20001800000 */
[----:B------:R-:W-:Y:S01]  /*271b0*/  STL [R1+0xf88], R111 ;  /* 0x000f886f01007387 */ /* 0x000fe20000100800 */
[----:B------:R-:W-:-:S02]  /*271c0*/  FSEL R232, R232, R5, !P5 ;  /* 0x00000005e8e87208 */ /* 0x000fc40006800000 */
[----:B------:R-:W-:Y:S01]  /*271d0*/  FSEL R231, R231, R239, P3 ;  /* 0x000000efe7e77208 */ /* 0x000fe20001800000 */
[----:B------:R-:W-:Y:S01]  /*271e0*/  STL [R1+0xf8c], R112 ;  /* 0x000f8c7001007387 */ /* 0x000fe20000100800 */
[----:B------:R-:W-:Y:S02]  /*271f0*/  IADD3 R238, R236, -0x3f3504f3, RZ ;  /* 0xc0cafb0decee7810 */ /* 0x000fe40007ffe0ff */
[----:B------:R-:W-:Y:S01]  /*27200*/  IADD3 R239, R237, -0x3f3504f3, RZ ;  /* 0xc0cafb0dedef7810 */ /* 0x000fe20007ffe0ff */
[----:B------:R-:W-:Y:S01]  /*27210*/  STL [R1+0xf90], R113 ;  /* 0x000f907101007387 */ /* 0x000fe20000100800 */
[----:B------:R-:W-:Y:S02]  /*27220*/  FSEL R116, R116, R128, P2 ;  /* 0x0000008074747208 */ /* 0x000fe40001000000 */
[----:B------:R-:W-:Y:S01]  /*27230*/  FSEL R230, R230, R240, P3 ;  /* 0x000000f0e6e67208 */ /* 0x000fe20001800000 */
[----:B------:R-:W-:Y:S01]  /*27240*/  STL [R1+0xf94], R114 ;  /* 0x000f947201007387 */ /* 0x000fe20000100800 */
[----:B------:R-:W-:-:S02]  /*27250*/  IADD3 R240, R232, -0x3f3504f3, RZ ;  /* 0xc0cafb0de8f07810 */ /* 0x000fc40007ffe0ff */
[----:B------:R-:W-:Y:S01]  /*27260*/  LOP3.LUT R242, R242, 0xff800000, RZ, 0xc0, !PT ;  /* 0xff800000f2f27812 */ /* 0x000fe200078ec0ff */
[----:B------:R-:W-:Y:S01]  /*27270*/  STL [R1+0xf98], R115 ;  /* 0x000f987301007387 */ /* 0x000fe20000100800 */
[----:B------:R-:W-:Y:S01]  /*27280*/  FSEL R211, R211, R214, P3 ;  /* 0x000000d6d3d37208 */ /* 0x000fe20001800000 */
[----:B------:R-:W-:Y:S01]  /*27290*/  FMUL R214, R247, 0.25 ;  /* 0x3e800000f7d67820 */ /* 0x000fe20000400000 */
[----:B------:R-:W-:Y:S01]  /*272a0*/  LOP3.LUT R238, R238, 0xff800000, RZ, 0xc0, !PT ;  /* 0xff800000eeee7812 */ /* 0x000fe200078ec0ff */
[----:B------:R-:W-:Y:S01]  /*272b0*/  STL [R1+0xf9c], R118 ;  /* 0x000f9c7601007387 */ /* 0x000fe20000100800 */
[----:B------:R-:W-:Y:S02]  /*272c0*/  LOP3.LUT R239, R239, 0xff800000, RZ, 0xc0, !PT ;  /* 0xff800000efef7812 */ /* 0x000fe400078ec0ff */
[----:B------:R-:W-:Y:S01]  /*272d0*/  LOP3.LUT R240, R240, 0xff800000, RZ, 0xc0, !PT ;  /* 0xff800000f0f07812 */ /* 0x000fe200078ec0ff */
[----:B------:R-:W-:Y:S01]  /*272e0*/  STL [R1+0xfa0], R119 ;  /* 0x000fa07701007387 */ /* 0x000fe20000100800 */
[----:B------:R-:W-:-:S02]  /*272f0*/  I2FP.F32.S32 R11, R242 ;  /* 0x000000f2000b7245 */ /* 0x000fc40000201400 */
[----:B------:R-:W-:Y:S01]  /*27300*/  FSEL R10, RZ, -23, P6 ;  /* 0xc1b80000ff0a7808 */ /* 0x000fe20003000000 */
[----:B------:R-:W-:Y:S01]  /*27310*/  STL [R1+0xfa4], R116 ;  /* 0x000fa47401007387 */ /* 0x000fe20000100800 */
[----:B------:R-:W-:Y:S02]  /*27320*/  I2FP.F32.S32 R9, R238 ;  /* 0x000000ee00097245 */ /* 0x000fe40000201400 */
[----:B------:R-:W-:Y:S01]  /*27330*/  FSEL R8, RZ, -23, P4 ;  /* 0xc1b80000ff087808 */ /* 0x000fe20002000000 */
[----:B------:R-:W-:Y:S01]  /*27340*/  STL [R1+0xfa8], R117 ;  /* 0x000fa87501007387 */ /* 0x000fe20000100800 */
[----:B------:R-:W-:Y:S02]  /*27350*/  I2FP.F32.S32 R7, R239 ;  /* 0x000000ef00077245 */ /* 0x000fe40000201400 */
[----:B------:R-:W-:Y:S01]  /*27360*/  FSEL R214, R214, R247, P3 ;  /* 0x000000f7d6d67208 */ /* 0x000fe20001800000 */
[----:B------:R-:W-:Y:S01]  /*27370*/  STL [R1+0xfac], R122 ;  /* 0x000fac7a01007387 */ /* 0x000fe20000100800 */
[----:B------:R-:W-:Y:S01]  /*27380*/  FSEL R6, RZ, -23, P5 ;  /* 0xc1b80000ff067808 */ /* 0x000fe20002800000 */
[----:B------:R-:W-:Y:S01]  /*27390*/  FFMA.FTZ R11, R11, 1.1920928955078125e-07, R12 ;  /* 0x340000000b0b7823 */ /* 0x000fe2000001000c */
[----:B------:R-:W-:Y:S01]  /*273a0*/  I2FP.F32.S32 R247, R240 ;  /* 0x000000f000f77245 */ /* 0x000fe20000201400 */
[----:B------:R-:W-:Y:S01]  /*273b0*/  STL [R1+0xfb0], R123 ;  /* 0x000fb07b01007387 */ /* 0x000fe20000100800 */
[----:B------:R-:W-:-:S03]  /*273c0*/  FFMA.FTZ R9, R9, 1.1920928955078125e-07, R10 ;  /* 0x3400000009097823 */ /* 0x000fc6000001000a */
[----:B------:R-:W-:Y:S01]  /*273d0*/  STL [R1+0xfb4], R120 ;  /* 0x000fb47801007387 */ /* 0x000fe20000100800 */
[----:B------:R-:W-:-:S03]  /*273e0*/  FFMA.FTZ R7, R7, 1.1920928955078125e-07, R8 ;  /* 0x3400000007077823 */ /* 0x000fc60000010008 */
[----:B------:R-:W-:Y:S01]  /*273f0*/  STL [R1+0xfb8], R121 ;  /* 0x000fb87901007387 */ /* 0x000fe20000100800 */
[----:B------:R-:W-:-:S03]  /*27400*/  FFMA.FTZ R6, R247, 1.1920928955078125e-07, R6 ;  /* 0x34000000f7067823 */ /* 0x000fc60000010006 */
[----:B------:R-:W-:Y:S04]  /*27410*/  STL [R1+0xfbc], R126 ;  /* 0x000fbc7e01007387 */ /* 0x000fe80000100800 */
[----:B------:R-:W-:Y:S04]  /*27420*/  STL [R1+0xfc0], R127 ;  /* 0x000fc07f01007387 */ /* 0x000fe80000100800 */
[----:B------:R-:W-:Y:S04]  /*27430*/  STL [R1+0xfc4], R124 ;  /* 0x000fc47c01007387 */ /* 0x000fe80000100800 */
[----:B------:R0:W-:Y:S04]  /*27440*/  STL [R1+0xfc8], R125 ;  /* 0x000fc87d01007387 */ /* 0x0001e80000100800 */
[----:B------:R1:W-:Y:S04]  /*27450*/  STL [R1+0x1c], R11 ;  /* 0x00001c0b01007387 */ /* 0x0003e80000100800 */
[----:B------:R2:W-:Y:S04]  /*27460*/  STL [R1+0x18], R9 ;  /* 0x0000180901007387 */ /* 0x0005e80000100800 */
[----:B------:R3:W-:Y:S04]  /*27470*/  STL [R1+0x14], R7 ;  /* 0x0000140701007387 */ /* 0x0007e80000100800 */
[----:B------:R-:W4:Y:S04]  /*27480*/  LDL.LU R248, [R1+0x870] ;  /* 0x0008700001f87983 */ /* 0x000f280000300800 */
[----:B------:R3:W-:Y:S04]  /*27490*/  STL [R1+0x10], R6 ;  /* 0x0000100601007387 */ /* 0x0007e80000100800 */
        /* <DEDUP_REMOVED lines=45> */
[----:B------:R-:W-:-:S03]  /*27770*/  FMUL R128, R140, 0.25 ;  /* 0x3e8000008c807820 */ /* 0x000fc60000400000 */
[----:B------:R-:W4:Y:S04]  /*27780*/  LDL.LU R82, [R1+0x6f8] ;  /* 0x0006f80001527983 */ /* 0x000f280000300800 */
[----:B------:R-:W4:Y:S04]  /*27790*/  LDL.LU R81, [R1+0x6f0] ;  /* 0x0006f00001517983 */ /* 0x000f280000300800 */
[----:B------:R-:W4:Y:S04]  /*277a0*/  LDL.LU R80, [R1+0x6e8] ;  /* 0x0006e80001507983 */ /* 0x000f280000300800 */
[----:B------:R-:W4:Y:S04]  /*277b0*/  LDL.LU R79, [R1+0x6e0] ;  /* 0x0006e000014f7983 */ /* 0x000f280000300800 */
[----:B------:R-:W4:Y:S01]  /*277c0*/  LDL.LU R78, [R1+0x6d8] ;  /* 0x0006d800014e7983 */ /* 0x000f220000300800 */
[----:B------:R-:W-:-:S03]  /*277d0*/  FSEL R128, R128, R140, P2 ;  /* 0x0000008c80807208 */ /* 0x000fc60001000000 */
        /* <DEDUP_REMOVED lines=88> */
[----:B-1----:R-:W4:Y:S01]  /*27d60*/  LDL.LU R11, [R1+0xb8] ;  /* 0x0000b800010b7983 */ /* 0x002f220000300800 */
[----:B------:R-:W-:-:S03]  /*27d70*/  FMUL R219, R246, 0.25 ;  /* 0x3e800000f6db7820 */ /* 0x000fc60000400000 */
[----:B------:R-:W4:Y:S04]  /*27d80*/  LDL.LU R10, [R1+0xb0] ;  /* 0x0000b000010a7983 */ /* 0x000f280000300800 */
[----:B--2---:R-:W2:Y:S04]  /*27d90*/  LDL.LU R9, [R1+0xa8] ;  /* 0x0000a80001097983 */ /* 0x004ea80000300800 */
[----:B------:R-:W2:Y:S04]  /*27da0*/  LDL.LU R8, [R1+0xa0] ;  /* 0x0000a00001087983 */ /* 0x000ea80000300800 */
[----:B------:R-:W2:Y:S04]  /*27db0*/  LDL.LU R244, [R1+0x98] ;  /* 0x0000980001f47983 */ /* 0x000ea80000300800 */
[----:B---3--:R-:W3:Y:S01]  /*27dc0*/  LDL.LU R7, [R1+0x90] ;  /* 0x0000900001077983 */ /* 0x008ee20000300800 */
[----:B------:R-:W-:-:S03]  /*27dd0*/  FSEL R219, R219, R246, P3 ;  /* 0x000000f6dbdb7208 */ /* 0x000fc60001800000 */
[----:B------:R-:W3:Y:S01]  /*27de0*/  LDL.LU R6, [R1+0x88] ;  /* 0x0000880001067983 */ /* 0x000ee20000300800 */
[----:B------:R-:W-:-:S03]  /*27df0*/  FMUL R246, R252, 0.25 ;  /* 0x3e800000fcf67820 */ /* 0x000fc60000400000 */
[----:B------:R-:W3:Y:S04]  /*27e00*/  LDL.LU R250, [R1+0x80] ;  /* 0x0000800001fa7983 */ /* 0x000ee80000300800 */
[----:B------:R-:W3:Y:S01]  /*27e10*/  LDL.LU R251, [R1+0x78] ;  /* 0x0000780001fb7983 */ /* 0x000ee20000300800 */
[----:B------:R-:W-:-:S03]  /*27e20*/  FSEL R246, R246, R252, P2 ;  /* 0x000000fcf6f67208 */ /* 0x000fc60001000000 */
[----:B------:R-:W3:Y:S04]  /*27e30*/  LDL.LU R249, [R1+0x70] ;  /* 0x0000700001f97983 */ /* 0x000ee80000300800 */
[----:B------:R-:W3:Y:S01]  /*27e40*/  LDL.LU R252, [R1+0x54] ;  /* 0x0000540001fc7983 */ /* 0x000ee20000300800 */
[C---:B------:R-:W-:Y:S01]  /*27e50*/  FSETP.GEU.AND P6, PT, |R5|.reuse, 1.175494350822287508e-38, PT ;  /* 0x008000000500780b */ /* 0x040fe20003fce200 */
[----:B------:R-:W-:-:S12]  /*27e60*/  @P1 FMUL R5, R5, 0.25 ;  /* 0x3e80000005051820 */ /* 0x000fd80000400000 */
[----:B------:R-:W-:-:S06]  /*27e70*/  @!P6 FMUL R5, R5, 16777216 ;  /* 0x4b8000000505e820 */ /* 0x000fcc0000400000 */
[----:B------:R-:W0:Y:S01]  /*27e80*/  MUFU.RCP R5, R5 ;  /* 0x0000000500057308 */ /* 0x000e220000001000 */
[----:B----4-:R-:W-:Y:S01]  /*27e90*/  @!P6 FMUL R125, R125, 16777216 ;  /* 0x4b8000007d7de820 */ /* 0x010fe20000400000 */
[----:B------:R-:W-:Y:S01]  /*27ea0*/  @!P6 FMUL R124, R124, 16777216 ;  /* 0x4b8000007c7ce820 */ /* 0x000fe20000400000 */
[----:B------:R-:W-:Y:S01]  /*27eb0*/  @!P6 FMUL R127, R127, 16777216 ;  /* 0x4b8000007f7fe820 */ /* 0x000fe20000400000 */
[----:B------:R-:W-:Y:S01]  /*27ec0*/  @!P6 FMUL R126, R126, 16777216 ;  /* 0x4b8000007e7ee820 */ /* 0x000fe20000400000 */
[----:B------:R-:W-:Y:S01]  /*27ed0*/  @!P6 FMUL R121, R121, 16777216 ;  /* 0x4b8000007979e820 */ /* 0x000fe20000400000 */
[----:B------:R-:W-:Y:S01]  /*27ee0*/  @!P6 FMUL R120, R120, 16777216 ;  /* 0x4b8000007878e820 */ /* 0x000fe20000400000 */
[----:B------:R-:W-:Y:S01]  /*27ef0*/  @!P6 FMUL R123, R123, 16777216 ;  /* 0x4b8000007b7be820 */ /* 0x000fe20000400000 */
[C---:B0-----:R-:W-:Y:S01]  /*27f00*/  FMUL R125, R5.reuse, R125 ;  /* 0x0000007d057d7220 */ /* 0x041fe20000400000 */
[C---:B------:R-:W-:Y:S01]  /*27f10*/  FMUL R124, R5.reuse, R124 ;  /* 0x0000007c057c7220 */ /* 0x040fe20000400000 */
[----:B------:R-:W-:-:S03]  /*27f20*/  FMUL R127, R5, R127 ;  /* 0x0000007f057f7220 */ /* 0x000fc60000400000 */
[----:B------:R0:W-:Y:S01]  /*27f30*/  STL [R1+0xdb4], R125 ;  /* 0x000db47d01007387 */ /* 0x0001e20000100800 */
[----:B------:R-:W-:-:S03]  /*27f40*/  FMUL R120, R5, R120 ;  /* 0x0000007805787220 */ /* 0x000fc60000400000 */
[----:B------:R1:W-:Y:S01]  /*27f50*/  STL [R1+0xdb0], R124 ;  /* 0x000db07c01007387 */ /* 0x0003e20000100800 */
[----:B------:R-:W-:Y:S01]  /*27f60*/  @!P6 FMUL R122, R122, 16777216 ;  /* 0x4b8000007a7ae820 */ /* 0x000fe20000400000 */
[C---:B0-----:R-:W-:Y:S02]  /*27f70*/  FMUL R125, R5.reuse, R126 ;  /* 0x0000007e057d7220 */ /* 0x041fe40000400000 */
[----:B------:R-:W-:Y:S01]  /*27f80*/  STL [R1+0xdac], R127 ;  /* 0x000dac7f01007387 */ /* 0x000fe20000100800 */
[----:B-1----:R-:W-:Y:S01]  /*27f90*/  FMUL R124, R5, R121 ;  /* 0x00000079057c7220 */ /* 0x002fe20000400000 */
[----:B------:R-:W-:Y:S02]  /*27fa0*/  @!P6 FMUL R117, R117, 16777216 ;  /* 0x4b8000007575e820 */ /* 0x000fe40000400000 */
[----:B------:R-:W-:Y:S01]  /*27fb0*/  STL [R1+0xda8], R125 ;  /* 0x000da87d01007387 */ /* 0x000fe20000100800 */
[----:B------:R-:W-:Y:S01]  /*27fc0*/  @!P6 FMUL R116, R116, 16777216 ;  /* 0x4b8000007474e820 */ /* 0x000fe20000400000 */
[----:B------:R-:W-:-:S02]  /*27fd0*/  FMUL R121, R5, R123 ;  /* 0x0000007b05797220 */ /* 0x000fc40000400000 */
[----:B------:R-:W-:Y:S01]  /*27fe0*/  STL [R1+0xda4], R124 ;  /* 0x000da47c01007387 */ /* 0x000fe20000100800 */
[----:B------:R-:W-:-:S03]  /*27ff0*/  FMUL R117, R5, R117 ;  /* 0x0000007505757220 */ /* 0x000fc60000400000 */
[----:B------:R0:W-:Y:S01]  /*28000*/  STL [R1+0xda0], R120 ;  /* 0x000da07801007387 */ /* 0x0001e20000100800 */
[----:B------:R-:W-:Y:S01]  /*28010*/  @!P6 FMUL R119, R119, 16777216 ;  /* 0x4b8000007777e820 */ /* 0x000fe20000400000 */
[----:B------:R-:W-:Y:S01]  /*28020*/  FMUL R116, R5, R116 ;  /* 0x0000007405747220 */ /* 0x000fe20000400000 */
[----:B------:R-:W-:Y:S01]  /*28030*/  @!P6 FMUL R118, R118, 16777216 ;  /* 0x4b8000007676e820 */ /* 0x000fe20000400000 */
[----:B------:R-:W-:Y:S01]  /*28040*/  @!P6 FMUL R115, R115, 16777216 ;  /* 0x4b8000007373e820 */ /* 0x000fe20000400000 */
[----:B------:R-:W-:Y:S01]  /*28050*/  STL [R1+0xd9c], R121 ;  /* 0x000d9c7901007387 */ /* 0x000fe20000100800 */
[----:B0-----:R-:W-:Y:S01]  /*28060*/  FMUL R120, R5, R122 ;  /* 0x0000007a05787220 */ /* 0x001fe20000400000 */
[----:B------:R-:W-:Y:S01]  /*28070*/  @!P6 FMUL R114, R114, 16777216 ;  /* 0x4b8000007272e820 */ /* 0x000fe20000400000 */
[----:B------:R-:W-:Y:S01]  /*28080*/  @!P6 FMUL R113, R113, 16777216 ;  /* 0x4b8000007171e820 */ /* 0x000fe20000400000 */
[----:B------:R-:W-:Y:S02]  /*28090*/  FMUL R119, R5, R119 ;  /* 0x0000007705777220 */ /* 0x000fe40000400000 */
[----:B------:R-:W-:Y:S01]  /*280a0*/  STL [R1+0xd98], R120 ;  /* 0x000d987801007387 */ /* 0x000fe20000100800 */
[----:B------:R-:W-:Y:S01]  /*280b0*/  @!P6 FMUL R112, R112, 16777216 ;  /* 0x4b8000007070e820 */ /* 0x000fe20000400000 */
[----:B------:R-:W-:-:S02]  /*280c0*/  @!P6 FMUL R111, R111, 16777216 ;  /* 0x4b8000006f6fe820 */ /* 0x000fc40000400000 */
[----:B------:R0:W-:Y:S01]  /*280d0*/  STL [R1+0xd94], R117 ;  /* 0x000d947501007387 */ /* 0x0001e20000100800 */
[----:B------:R-:W-:-:S03]  /*280e0*/  @!P6 FMUL R110, R110, 16777216 ;  /* 0x4b8000006e6ee820 */ /* 0x000fc60000400000 */
[----:B------:R1:W-:Y:S01]  /*280f0*/  STL [R1+0xd90], R116 ;  /* 0x000d907401007387 */ /* 0x0003e20000100800 */
[----:B------:R-:W-:Y:S01]  /*28100*/  @!P6 FMUL R109, R109, 16777216 ;  /* 0x4b8000006d6de820 */ /* 0x000fe20000400000 */
[----:B------:R-:W-:Y:S01]  /*28110*/  @!P6 FMUL R108, R108, 16777216 ;  /* 0x4b8000006c6ce820 */ /* 0x000fe20000400000 */
[C---:B0-----:R-:W-:Y:S01]  /*28120*/  FMUL R117, R5.reuse, R118 ;  /* 0x0000007605757220 */ /* 0x041fe20000400000 */
[----:B------:R-:W-:Y:S01]  /*28130*/  STL [R1+0xd8c], R119 ;  /* 0x000d8c7701007387 */ /* 0x000fe20000100800 */
[C---:B-1----:R-:W-:Y:S01]  /*28140*/  FMUL R116, R5.reuse, R115 ;  /* 0x0000007305747220 */ /* 0x042fe20000400000 */
[C---:B------:R-:W-:Y:S01]  /*28150*/  FMUL R115, R5.reuse, R114 ;  /* 0x0000007205737220 */ /* 0x040fe20000400000 */
[C---:B------:R-:W-:Y:S01]  /*28160*/  FMUL R114, R5.reuse, R113 ;  /* 0x0000007105727220 */ /* 0x040fe20000400000 */
[----:B------:R-:W-:Y:S01]  /*28170*/  FMUL R113, R5, R112 ;  /* 0x0000007005717220 */ /* 0x000fe20000400000 */
[----:B------:R-:W-:Y:S01]  /*28180*/  @!P6 FMUL R107, R107, 16777216 ;  /* 0x4b8000006b6be820 */ /* 0x000fe20000400000 */
[----:B------:R-:W-:Y:S01]  /*28190*/  STL [R1+0xd88], R117 ;  /* 0x000d887501007387 */ /* 0x000fe20000100800 */
[C---:B------:R-:W-:Y:S01]  /*281a0*/  FMUL R112, R5.reuse, R111 ;  /* 0x0000006f05707220 */ /* 0x040fe20000400000 */
[----:B------:R-:W-:Y:S01]  /*281b0*/  @!P6 FMUL R106, R106, 16777216 ;  /* 0x4b8000006a6ae820 */ /* 0x000fe20000400000 */
[----:B------:R-:W-:Y:S01]  /*281c0*/  FMUL R111, R5, R110 ;  /* 0x0000006e056f7220 */ /* 0x000fe20000400000 */
[----:B------:R-:W-:Y:S01]  /*281d0*/  STL [R1+0xd84], R116 ;  /* 0x000d847401007387 */ /* 0x000fe20000100800 */
[----:B------:R-:W-:Y:S01]  /*281e0*/  @!P6 FMUL R105, R105, 16777216 ;  /* 0x4b8000006969e820 */ /* 0x000fe20000400000 */
[C---:B------:R-:W-:Y:S01]  /*281f0*/  FMUL R110, R5.reuse, R109 ;  /* 0x0000006d056e7220 */ /* 0x040fe20000400000 */
[----:B------:R-:W-:Y:S01]  /*28200*/  @!P6 FMUL R104, R104, 16777216 ;  /* 0x4b8000006868e820 */ /* 0x000fe20000400000 */
[----:B------:R-:W-:Y:S01]  /*28210*/  STL [R1+0xd80], R115 ;  /* 0x000d807301007387 */ /* 0x000fe20000100800 */
[----:B------:R-:W-:Y:S01]  /*28220*/  FMUL R109, R5, R108 ;  /* 0x0000006c056d7220 */ /* 0x000fe20000400000 */
[----:B------:R-:W-:Y:S01]  /*28230*/  @!P6 FMUL R103, R103, 16777216 ;  /* 0x4b8000006767e820 */ /* 0x000fe20000400000 */
[C---:B------:R-:W-:Y:S01]  /*28240*/  FMUL R108, R5.reuse, R107 ;  /* 0x0000006b056c7220 */ /* 0x040fe20000400000 */
[----:B------:R-:W-:Y:S01]  /*28250*/  STL [R1+0xd7c], R114 ;  /* 0x000d7c7201007387 */ /* 0x000fe20000100800 */
[----:B------:R-:W-:Y:S01]  /*28260*/  @!P6 FMUL R102, R102, 16777216 ;  /* 0x4b8000006666e820 */ /* 0x000fe20000400000 */
[----:B------:R-:W-:-:S02]  /*28270*/  FMUL R107, R5, R106 ;  /* 0x0000006a056b7220 */ /* 0x000fc40000400000 */
[----:B------:R-:W-:Y:S01]  /*28280*/  STL [R1+0xd78], R113 ;  /* 0x000d787101007387 */ /* 0x000fe20000100800 */
[----:B------:R-:W-:Y:S01]  /*28290*/  @!P6 FMUL R101, R101, 16777216 ;  /* 0x4b8000006565e820 */ /* 0x000fe20000400000 */
[C---:B------:R-:W-:Y:S02]  /*282a0*/  FMUL R106, R5.reuse, R105 ;  /* 0x00000069056a7220 */ /* 0x040fe40000400000 */
[----:B------:R-:W-:Y:S01]  /*282b0*/  STL [R1+0xd74], R112 ;  /* 0x000d747001007387 */ /* 0x000fe20000100800 */
[----:B------:R-:W-:Y:S01]  /*282c0*/  @!P6 FMUL R100, R100, 16777216 ;  /* 0x4b8000006464e820 */ /* 0x000fe20000400000 */
[----:B------:R-:W-:Y:S02]  /*282d0*/  FMUL R105, R5, R104 ;  /* 0x0000006805697220 */ /* 0x000fe40000400000 */
[----:B------:R-:W-:Y:S01]  /*282e0*/  STL [R1+0xd70], R111 ;  /* 0x000d706f01007387 */ /* 0x000fe20000100800 */
[----:B------:R-:W-:Y:S01]  /*282f0*/  @!P6 FMUL R99, R99, 16777216 ;  /* 0x4b8000006363e820 */ /* 0x000fe20000400000 */
[----:B------:R-:W-:-:S02]  /*28300*/  FMUL R104, R5, R103 ;  /* 0x0000006705687220 */ /* 0x000fc40000400000 */
[----:B------:R-:W-:Y:S01]  /*28310*/  STL [R1+0xd6c], R110 ;  /* 0x000d6c6e01007387 */ /* 0x000fe20000100800 */
[----:B------:R-:W-:Y:S01]  /*28320*/  @!P6 FMUL R98, R98, 16777216 ;  /* 0x4b8000006262e820 */ /* 0x000fe20000400000 */
[----:B------:R-:W-:Y:S02]  /*28330*/  FMUL R103, R5, R102 ;  /* 0x0000006605677220 */ /* 0x000fe40000400000 */
[----:B------:R-:W-:Y:S01]  /*28340*/  STL [R1+0xd68], R109 ;  /* 0x000d686d01007387 */ /* 0x000fe20000100800 */
[----:B------:R-:W-:Y:S01]  /*28350*/  @!P6 FMUL R97, R97, 16777216 ;  /* 0x4b8000006161e820 */ /* 0x000fe20000400000 */
[C---:B------:R-:W-:Y:S02]  /*28360*/  FMUL R102, R5.reuse, R101 ;  /* 0x0000006505667220 */ /* 0x040fe40000400000 */
        /* <DEDUP_REMOVED lines=262> */
[----:B--2---:R-:W-:Y:S01]  /*293d0*/  @!P6 FMUL R9, R9, 16777216 ;  /* 0x4b8000000909e820 */ /* 0x004fe20000400000 */
        /* <DEDUP_REMOVED lines=8> */
[----:B---3--:R-:W-:Y:S01]  /*29460*/  @!P6 FMUL R7, R7, 16777216 ;  /* 0x4b8000000707e820 */ /* 0x008fe20000400000 */
[----:B------:R-:W-:-:S02]  /*29470*/  FMUL R11, R5, R10 ;  /* 0x0000000a050b7220 */ /* 0x000fc40000400000 */
[----:B------:R-:W-:Y:S01]  /*29480*/  STL [R1+0xa30], R17 ;  /* 0x000a301101007387 */ /* 0x000fe20000100800 */
[----:B------:R-:W-:Y:S01]  /*29490*/  @!P6 FMUL R6, R6, 16777216 ;  /* 0x4b8000000606e820 */ /* 0x000fe20000400000 */
[C---:B------:R-:W-:Y:S02]  /*294a0*/  FMUL R10, R5.reuse, R9 ;  /* 0x00000009050a7220 */ /* 0x040fe40000400000 */
[----:B------:R-:W-:Y:S01]  /*294b0*/  STL [R1+0xa08], R16 ;  /* 0x000a081001007387 */ /* 0x000fe20000100800 */
[C---:B------:R-:W-:Y:S01]  /*294c0*/  FMUL R9, R5.reuse, R8 ;  /* 0x0000000805097220 */ /* 0x040fe20000400000 */
[C---:B------:R-:W-:Y:S02]  /*294d0*/  FMUL R8, R5.reuse, R244 ;  /* 0x000000f405087220 */ /* 0x040fe40000400000 */
[----:B------:R-:W-:Y:S01]  /*294e0*/  STL [R1+0xa00], R15 ;  /* 0x000a000f01007387 */ /* 0x000fe20000100800 */
[----:B------:R-:W-:-:S03]  /*294f0*/  FMUL R7, R5, R7 ;  /* 0x0000000705077220 */ /* 0x000fc60000400000 */
[----:B------:R-:W-:Y:S01]  /*29500*/  STL [R1+0x9e8], R14 ;  /* 0x0009e80e01007387 */ /* 0x000fe20000100800 */
[----:B------:R-:W-:Y:S01]  /*29510*/  @!P6 FMUL R250, R250, 16777216 ;  /* 0x4b800000fafae820 */ /* 0x000fe20000400000 */
[----:B------:R-:W-:Y:S02]  /*29520*/  FMUL R6, R5, R6 ;  /* 0x0000000605067220 */ /* 0x000fe40000400000 */
[----:B------:R-:W-:Y:S01]  /*29530*/  STL [R1+0x9c8], R13 ;  /* 0x0009c80d01007387 */ /* 0x000fe20000100800 */
[----:B------:R-:W-:-:S03]  /*29540*/  @!P6 FMUL R251, R251, 16777216 ;  /* 0x4b800000fbfbe820 */ /* 0x000fc60000400000 */
[----:B------:R-:W-:Y:S01]  /*29550*/  STL [R1+0x5a8], R12 ;  /* 0x0005a80c01007387 */ /* 0x000fe20000100800 */
[----:B------:R-:W-:-:S03]  /*29560*/  @!P6 FMUL R249, R249, 16777216 ;  /* 0x4b800000f9f9e820 */ /* 0x000fc60000400000 */
[----:B------:R-:W-:Y:S04]  /*29570*/  STL [R1+0x5a0], R11 ;  /* 0x0005a00b01007387 */ /* 0x000fe80000100800 */
[----:B------:R-:W-:Y:S04]  /*29580*/  STL [R1+0x598], R10 ;  /* 0x0005980a01007387 */ /* 0x000fe80000100800 */
[----:B------:R-:W-:Y:S01]  /*29590*/  STL [R1+0x590], R9 ;  /* 0x0005900901007387 */ /* 0x000fe20000100800 */
[----:B------:R-:W-:-:S03]  /*295a0*/  @!P6 FMUL R252, R252, 16777216 ;  /* 0x4b800000fcfce820 */ /* 0x000fc60000400000 */
[----:B------:R0:W-:Y:S04]  /*295b0*/  STL [R1+0x568], R8 ;  /* 0x0005680801007387 */ /* 0x0001e80000100800 */
[----:B------:R1:W-:Y:S04]  /*295c0*/  STL [R1+0x560], R7 ;  /* 0x0005600701007387 */ /* 0x0003e80000100800 */
[----:B------:R2:W-:Y:S01]  /*295d0*/  STL [R1+0x558], R6 ;  /* 0x0005580601007387 */ /* 0x0005e20000100800 */
[C---:B0-----:R-:W-:Y:S01]  /*295e0*/  FMUL R8, R5.reuse, R250 ;  /* 0x000000fa05087220 */ /* 0x041fe20000400000 */
[----:B-1----:R-:W-:-:S04]  /*295f0*/  FMUL R7, R5, R251 ;  /* 0x000000fb05077220 */ /* 0x002fc80000400000 */
[----:B------:R0:W-:Y:S01]  /*29600*/  STL [R1+0x550], R8 ;  /* 0x0005500801007387 */ /* 0x0001e20000100800 */
[----:B--2---:R-:W-:-:S03]  /*29610*/  FMUL R6, R5, R249 ;  /* 0x000000f905067220 */ /* 0x004fc60000400000 */
[----:B------:R1:W-:Y:S01]  /*29620*/  STL [R1+0x528], R7 ;  /* 0x0005280701007387 */ /* 0x0003e20000100800 */
[----:B------:R-:W-:-:S03]  /*29630*/  FMUL R250, R5, R252 ;  /* 0x000000fc05fa7220 */ /* 0x000fc60000400000 */
[----:B------:R2:W-:Y:S04]  /*29640*/  STL [R1+0x520], R6 ;  /* 0x0005200601007387 */ /* 0x0005e80000100800 */
[----:B------:R-:W3:Y:S04]  /*29650*/  LDL.LU R252, [R1+0x864] ;  /* 0x0008640001fc7983 */ /* 0x000ee80000300800 */
[----:B------:R-:W4:Y:S04]  /*29660*/  LDL.LU R125, [R1+0x85c] ;  /* 0x00085c00017d7983 */ /* 0x000f280000300800 */
        /* <DEDUP_REMOVED lines=94> */
[----:B------:R-:W-:-:S03]  /*29c50*/  @!P6 FMUL R248, R248, 16777216 ;  /* 0x4b800000f8f8e820 */ /* 0x000fc60000400000 */
[----:B------:R-:W3:Y:S04]  /*29c60*/  LDL.LU R32, [R1+0x15c] ;  /* 0x00015c0001207983 */ /* 0x000ee80000300800 */
[----:B------:R-:W3:Y:S01]  /*29c70*/  LDL.LU R31, [R1+0x154] ;  /* 0x00015400011f7983 */ /* 0x000ee20000300800 */
[----:B------:R-:W-:-:S03]  /*29c80*/  FMUL R248, R5, R248 ;  /* 0x000000f805f87220 */ /* 0x000fc60000400000 */
        /* <DEDUP_REMOVED lines=25> */
[----:B0-----:R-:W3:Y:S04]  /*29e20*/  LDL.LU R8, [R1+0x84] ;  /* 0x0000840001087983 */ /* 0x001ee80000300800 */
[----:B-1----:R-:W3:Y:S04]  /*29e30*/  LDL.LU R7, [R1+0x7c] ;  /* 0x00007c0001077983 */ /* 0x002ee80000300800 */
[----:B--2---:R-:W2:Y:S04]  /*29e40*/  LDL.LU R6, [R1+0x74] ;  /* 0x0000740001067983 */ /* 0x004ea80000300800 */
[----:B------:R-:W2:Y:S01]  /*29e50*/  LDL.LU R249, [R1+0x6c] ;  /* 0x00006c0001f97983 */ /* 0x000ea20000300800 */
[C---:B------:R-:W-:Y:S01]  /*29e60*/  FSETP.GEU.AND P4, PT, |R2|.reuse, 1.175494350822287508e-38, PT ;  /* 0x008000000200780b */ /* 0x040fe20003f8e200 */
[----:B------:R-:W-:-:S12]  /*29e70*/  @P0 FMUL R2, R2, 0.25 ;  /* 0x3e80000002020820 */ /* 0x000fd80000400000 */
[----:B------:R-:W-:-:S06]  /*29e80*/  @!P4 FMUL R2, R2, 16777216 ;  /* 0x4b8000000202c820 */ /* 0x000fcc0000400000 */
[----:B------:R-:W0:Y:S01]  /*29e90*/  MUFU.RCP R2, R2 ;  /* 0x0000000200027308 */ /* 0x000e220000001000 */
[----:B----4-:R-:W-:Y:S01]  /*29ea0*/  @!P4 FMUL R125, R125, 16777216 ;  /* 0x4b8000007d7dc820 */ /* 0x010fe20000400000 */
[----:B---3--:R-:W-:Y:S01]  /*29eb0*/  @!P4 FMUL R124, R124, 16777216 ;  /* 0x4b8000007c7cc820 */ /* 0x008fe20000400000 */
[----:B------:R-:W-:Y:S01]  /*29ec0*/  @!P4 FMUL R127, R127, 16777216 ;  /* 0x4b8000007f7fc820 */ /* 0x000fe20000400000 */
[----:B------:R-:W-:Y:S01]  /*29ed0*/  @!P4 FMUL R126, R126, 16777216 ;  /* 0x4b8000007e7ec820 */ /* 0x000fe20000400000 */
[----:B------:R-:W-:Y:S01]  /*29ee0*/  MOV R251, R0 ;  /* 0x0000000000fb7202 */ /* 0x000fe20000000f00 */
[----:B------:R-:W-:Y:S01]  /*29ef0*/  @!P4 FMUL R121, R121, 16777216 ;  /* 0x4b8000007979c820 */ /* 0x000fe20000400000 */
[----:B------:R-:W3:Y:S01]  /*29f00*/  LDL.LU R0, [R1+0x58] ;  /* 0x0000580001007983 */ /* 0x000ee20000300800 */
[----:B------:R-:W-:Y:S01]  /*29f10*/  @!P4 FMUL R120, R120, 16777216 ;  /* 0x4b8000007878c820 */ /* 0x000fe20000400000 */
[----:B------:R-:W-:Y:S01]  /*29f20*/  @!P4 FMUL R123, R123, 16777216 ;  /* 0x4b8000007b7bc820 */ /* 0x000fe20000400000 */
[C---:B0-----:R-:W-:Y:S01]  /*29f30*/  FMUL R125, R2.reuse, R125 ;  /* 0x0000007d027d7220 */ /* 0x041fe20000400000 */
[C---:B------:R-:W-:Y:S01]  /*29f40*/  FMUL R124, R2.reuse, R124 ;  /* 0x0000007c027c7220 */ /* 0x040fe20000400000 */
[C---:B------:R-:W-:Y:S01]  /*29f50*/  FMUL R127, R2.reuse, R127 ;  /* 0x0000007f027f7220 */ /* 0x040fe20000400000 */
[----:B------:R-:W-:-:S02]  /*29f60*/  FMUL R126, R2, R126 ;  /* 0x0000007e027e7220 */ /* 0x000fc40000400000 */
[----:B------:R0:W-:Y:S01]  /*29f70*/  STL [R1+0xd44], R125 ;  /* 0x000d447d01007387 */ /* 0x0001e20000100800 */
[----:B------:R-:W-:Y:S01]  /*29f80*/  FMUL R121, R2, R121 ;  /* 0x0000007902797220 */ /* 0x000fe20000400000 */
[----:B------:R-:W-:Y:S01]  /*29f90*/  @!P4 FMUL R122, R122, 16777216 ;  /* 0x4b8000007a7ac820 */ /* 0x000fe20000400000 */
[C---:B------:R-:W-:Y:S01]  /*29fa0*/  FMUL R120, R2.reuse, R120 ;  /* 0x0000007802787220 */ /* 0x040fe20000400000 */
[----:B------:R-:W-:Y:S01]  /*29fb0*/  @!P4 FMUL R117, R117, 16777216 ;  /* 0x4b8000007575c820 */ /* 0x000fe20000400000 */
[----:B0-----:R-:W4:Y:S04]  /*29fc0*/  LDL.LU R125, [R1+0xfc8] ;  /* 0x000fc800017d7983 */ /* 0x001f280000300800 */
[----:B------:R0:W-:Y:S01]  /*29fd0*/  STL [R1+0xd40], R124 ;  /* 0x000d407c01007387 */ /* 0x0001e20000100800 */
[----:B------:R-:W-:Y:S01]  /*29fe0*/  FMUL R123, R2, R123 ;  /* 0x0000007b027b7220 */ /* 0x000fe20000400000 */
[----:B------:R-:W-:Y:S01]  /*29ff0*/  @!P4 FMUL R116, R116, 16777216 ;  /* 0x4b8000007474c820 */ /* 0x000fe20000400000 */
[C---:B------:R-:W-:Y:S01]  /*2a000*/  FMUL R122, R2.reuse, R122 ;  /* 0x0000007a027a7220 */ /* 0x040fe20000400000 */
[----:B0-----:R-:W4:Y:S04]  /*2a010*/  LDL.LU R124, [R1+0xfc4] ;  /* 0x000fc400017c7983 */ /* 0x001f280000300800 */
[----:B------:R0:W-:Y:S01]  /*2a020*/  STL [R1+0xd3c], R127 ;  /* 0x000d3c7f01007387 */ /* 0x0001e20000100800 */
[----:B------:R-:W-:Y:S01]  /*2a030*/  @!P4 FMUL R119, R119, 16777216 ;  /* 0x4b8000007777c820 */ /* 0x000fe20000400000 */
[----:B------:R-:W-:-:S02]  /*2a040*/  FMUL R117, R2, R117 ;  /* 0x0000007502757220 */ /* 0x000fc40000400000 */
[----:B0-----:R-:W4:Y:S04]  /*2a050*/  LDL.LU R127, [R1+0xfc0] ;  /* 0x000fc000017f7983 */ /* 0x001f280000300800 */
[----:B------:R0:W-:Y:S01]  /*2a060*/  STL [R1+0xd38], R126 ;  /* 0x000d387e01007387 */ /* 0x0001e20000100800 */
[----:B------:R-:W-:Y:S01]  /*2a070*/  @!P4 FMUL R118, R118, 16777216 ;  /* 0x4b8000007676c820 */ /* 0x000fe20000400000 */
[C---:B------:R-:W-:Y:S02]  /*2a080*/  FMUL R116, R2.reuse, R116 ;  /* 0x0000007402747220 */ /* 0x040fe40000400000 */
        /* <DEDUP_REMOVED lines=354> */
[C---:B------:R-:W-:Y:S01]  /*2b6b0*/  FMUL R29, R2.reuse, R29 ;  /* 0x0000001d021d7220 */ /* 0x040fe20000400000 */
[----:B------:R-:W-:-:S02]  /*2b6c0*/  FMUL R5, R2, R5 ;  /* 0x0000000502057220 */ /* 0x000fc40000400000 */
[----:B0-----:R-:W4:Y:S04]  /*2b6d0*/  LDL.LU R35, [R1+0xe58] ;  /* 0x000e580001237983 */ /* 0x001f280000300800 */
[----:B------:R0:W-:Y:S01]  /*2b6e0*/  STL [R1+0x580], R34 ;  /* 0x0005802201007387 */ /* 0x0001e20000100800 */
[----:B------:R-:W-:-:S03]  /*2b6f0*/  @!P4 FMUL R247, R247, 16777216 ;  /* 0x4b800000f7f7c820 */ /* 0x000fc60000400000 */
[----:B0-----:R-:W4:Y:S04]  /*2b700*/  LDL.LU R34, [R1+0xe54] ;  /* 0x000e540001227983 */ /* 0x001f280000300800 */
[----:B------:R0:W-:Y:S04]  /*2b710*/  STL [R1+0x578], R33 ;  /* 0x0005782101007387 */ /* 0x0001e80000100800 */
[----:B0-----:R-:W4:Y:S04]  /*2b720*/  LDL.LU R33, [R1+0xe50] ;  /* 0x000e500001217983 */ /* 0x001f280000300800 */
[----:B------:R0:W-:Y:S01]  /*2b730*/  STL [R1+0x570], R32 ;  /* 0x0005702001007387 */ /* 0x0001e20000100800 */
[----:B------:R-:W-:-:S03]  /*2b740*/  @!P4 FMUL R22, R22, 16777216 ;  /* 0x4b8000001616c820 */ /* 0x000fc60000400000 */
[----:B0-----:R-:W4:Y:S04]  /*2b750*/  LDL.LU R32, [R1+0xe4c] ;  /* 0x000e4c0001207983 */ /* 0x001f280000300800 */
[----:B------:R0:W-:Y:S01]  /*2b760*/  STL [R1+0x548], R31 ;  /* 0x0005481f01007387 */ /* 0x0001e20000100800 */
[----:B------:R-:W-:Y:S01]  /*2b770*/  @!P4 FMUL R19, R19, 16777216 ;  /* 0x4b8000001313c820 */ /* 0x000fe20000400000 */
[----:B------:R-:W-:Y:S02]  /*2b780*/  @!P4 FMUL R18, R18, 16777216 ;  /* 0x4b8000001212c820 */ /* 0x000fe40000400000 */
        /* <DEDUP_REMOVED lines=11> */
[----:B0-----:R-:W-:Y:S01]  /*2b840*/  FMUL R5, R2, R247 ;  /* 0x000000f702057220 */ /* 0x001fe20000400000 */
[----:B------:R-:W-:-:S04]  /*2b850*/  @!P4 FMUL R10, R10, 16777216 ;  /* 0x4b8000000a0ac820 */ /* 0x000fc80000400000 */
[----:B------:R0:W-:Y:S04]  /*2b860*/  STL [R1+0x518], R5 ;  /* 0x0005180501007387 */ /* 0x0001e80000100800 */
[----:B------:R-:W-:Y:S01]  /*2b870*/  STL [R1+0x510], R22 ;  /* 0x0005101601007387 */ /* 0x000fe20000100800 */
[C---:B0-----:R-:W-:Y:S01]  /*2b880*/  FMUL R5, R2.reuse, R18 ;  /* 0x0000001202057220 */ /* 0x041fe20000400000 */
[C---:B------:R-:W-:Y:S01]  /*2b890*/  FMUL R18, R2.reuse, R15 ;  /* 0x0000000f02127220 */ /* 0x040fe20000400000 */
[C---:B------:R-:W-:Y:S01]  /*2b8a0*/  FMUL R15, R2.reuse, R14 ;  /* 0x0000000e020f7220 */ /* 0x040fe20000400000 */
[----:B------:R-:W-:Y:S01]  /*2b8b0*/  STL [R1+0x508], R19 ;  /* 0x0005081301007387 */ /* 0x000fe20000100800 */
[C---:B------:R-:W-:Y:S01]  /*2b8c0*/  FMUL R14, R2.reuse, R11 ;  /* 0x0000000b020e7220 */ /* 0x040fe20000400000 */
[----:B------:R-:W-:-:S02]  /*2b8d0*/  FMUL R11, R2, R10 ;  /* 0x0000000a020b7220 */ /* 0x000fc40000400000 */
[----:B------:R0:W-:Y:S01]  /*2b8e0*/  STL [R1+0x500], R5 ;  /* 0x0005000501007387 */ /* 0x0001e20000100800 */
[----:B------:R-:W-:-:S03]  /*2b8f0*/  @!P4 FMUL R244, R244, 16777216 ;  /* 0x4b800000f4f4c820 */ /* 0x000fc60000400000 */
[----:B0-----:R-:W4:Y:S04]  /*2b900*/  LDL.LU R5, [R1+0x86c] ;  /* 0x00086c0001057983 */ /* 0x001f280000300800 */
[----:B------:R0:W-:Y:S04]  /*2b910*/  STL [R1+0x4f8], R18 ;  /* 0x0004f81201007387 */ /* 0x0001e80000100800 */
[----:B------:R1:W-:Y:S01]  /*2b920*/  STL [R1+0x4f0], R15 ;  /* 0x0004f00f01007387 */ /* 0x0003e20000100800 */
[----:B------:R-:W-:-:S03]  /*2b930*/  FMUL R10, R2, R244 ;  /* 0x000000f4020a7220 */ /* 0x000fc60000400000 */
[----:B------:R-:W4:Y:S04]  /*2b940*/  LDL.LU R22, [R1+0x868] ;  /* 0x0008680001167983 */ /* 0x000f280000300800 */
[----:B------:R2:W-:Y:S04]  /*2b950*/  STL [R1+0x4e8], R14 ;  /* 0x0004e80e01007387 */ /* 0x0005e80000100800 */
[----:B------:R3:W-:Y:S01]  /*2b960*/  STL [R1+0x4e0], R11 ;  /* 0x0004e00b01007387 */ /* 0x0007e20000100800 */
[----:B------:R-:W-:-:S03]  /*2b970*/  @!P4 FMUL R28, R28, 16777216 ;  /* 0x4b8000001c1cc820 */ /* 0x000fc60000400000 */
[----:B------:R-:W4:Y:S01]  /*2b980*/  LDL.LU R19, [R1+0x60] ;  /* 0x0000600001137983 */ /* 0x000f220000300800 */
[----:B------:R-:W-:-:S03]  /*2b990*/  @!P4 FMUL R27, R27, 16777216 ;  /* 0x4b8000001b1bc820 */ /* 0x000fc60000400000 */
[----:B------:R3:W-:Y:S01]  /*2b9a0*/  STL [R1+0x4d8], R10 ;  /* 0x0004d80a01007387 */ /* 0x0007e20000100800 */
[----:B------:R-:W-:Y:S01]  /*2b9b0*/  @!P4 FMUL R26, R26, 16777216 ;  /* 0x4b8000001a1ac820 */ /* 0x000fe20000400000 */
[----:B------:R-:W-:Y:S02]  /*2b9c0*/  FMUL R28, R2, R28 ;  /* 0x0000001c021c7220 */ /* 0x000fe40000400000 */
[----:B0-----:R-:W4:Y:S01]  /*2b9d0*/  LDL.LU R18, [R1+0x50] ;  /* 0x0000500001127983 */ /* 0x001f220000300800 */
[----:B------:R-:W-:-:S03]  /*2b9e0*/  @!P4 FMUL R25, R25, 16777216 ;  /* 0x4b8000001919c820 */ /* 0x000fc60000400000 */
[----:B-1----:R-:W4:Y:S01]  /*2b9f0*/  LDL.LU R15, [R1+0x48] ;  /* 0x00004800010f7983 */ /* 0x002f220000300800 */
[----:B------:R-:W-:-:S03]  /*2ba00*/  FMUL R27, R2, R27 ;  /* 0x0000001b021b7220 */ /* 0x000fc60000400000 */
[----:B--2---:R-:W2:Y:S01]  /*2ba10*/  LDL.LU R14, [R1+0x40] ;  /* 0x00004000010e7983 */ /* 0x004ea20000300800 */
[----:B------:R-:W-:-:S03]  /*2ba20*/  IMAD.MOV.U32 R247, RZ, RZ, R251 ;  /* 0x000000fffff77224 */ /* 0x000fc600078e00fb */
[----:B---3--:R-:W3:Y:S01]  /*2ba30*/  LDL.LU R11, [R1+0x38] ;  /* 0x00003800010b7983 */ /* 0x008ee20000300800 */
[----:B------:R-:W-:Y:S01]  /*2ba40*/  @!P4 FMUL R24, R24, 16777216 ;  /* 0x4b8000001818c820 */ /* 0x000fe20000400000 */
[----:B------:R-:W-:Y:S02]  /*2ba50*/  FMUL R26, R2, R26 ;  /* 0x0000001a021a7220 */ /* 0x000fe40000400000 */
[----:B------:R-:W3:Y:S01]  /*2ba60*/  LDL.LU R10, [R1+0x30] ;  /* 0x00003000010a7983 */ /* 0x000ee20000300800 */
[----:B------:R-:W-:-:S03]  /*2ba70*/  @!P4 FMUL R23, R23, 16777216 ;  /* 0x4b8000001717c820 */ /* 0x000fc60000400000 */
[----:B------:R-:W3:Y:S01]  /*2ba80*/  LDL.LU R244, [R1+0x28] ;  /* 0x0000280001f47983 */ /* 0x000ee20000300800 */
[----:B------:R-:W-:-:S03]  /*2ba90*/  FMUL R25, R2, R25 ;  /* 0x0000001902197220 */ /* 0x000fc60000400000 */
[----:B------:R-:W3:Y:S01]  /*2baa0*/  LDL.LU R251, [R1+0x20] ;  /* 0x0000200001fb7983 */ /* 0x000ee20000300800 */
[----:B------:R-:W-:-:S03]  /*2bab0*/  @!P4 FMUL R21, R21, 16777216 ;  /* 0x4b8000001515c820 */ /* 0x000fc60000400000 */
[----:B------:R0:W-:Y:S01]  /*2bac0*/  STL [R1+0x470], R28 ;  /* 0x0004701c01007387 */ /* 0x0001e20000100800 */
[----:B------:R-:W-:Y:S01]  /*2bad0*/  FMUL R24, R2, R24 ;  /* 0x0000001802187220 */ /* 0x000fe20000400000 */
[----:B------:R-:W-:Y:S01]  /*2bae0*/  @!P4 FMUL R20, R20, 16777216 ;  /* 0x4b8000001414c820 */ /* 0x000fe20000400000 */
[C---:B------:R-:W-:Y:S01]  /*2baf0*/  FMUL R23, R2.reuse, R23 ;  /* 0x0000001702177220 */ /* 0x040fe20000400000 */
[----:B------:R-:W-:Y:S01]  /*2bb00*/  @!P4 FMUL R17, R17, 16777216 ;  /* 0x4b8000001111c820 */ /* 0x000fe20000400000 */
[----:B0-----:R-:W3:Y:S04]  /*2bb10*/  LDL.LU R28, [R1+0xe3c] ;  /* 0x000e3c00011c7983 */ /* 0x001ee80000300800 */
[----:B------:R0:W-:Y:S01]  /*2bb20*/  STL [R1+0x468], R27 ;  /* 0x0004681b01007387 */ /* 0x0001e20000100800 */
[----:B------:R-:W-:Y:S01]  /*2bb30*/  FMUL R21, R2, R21 ;  /* 0x0000001502157220 */ /* 0x000fe20000400000 */
[----:B------:R-:W-:Y:S01]  /*2bb40*/  @!P4 FMUL R16, R16, 16777216 ;  /* 0x4b8000001010c820 */ /* 0x000fe20000400000 */
[C---:B------:R-:W-:Y:S01]  /*2bb50*/  FMUL R20, R2.reuse, R20 ;  /* 0x0000001402147220 */ /* 0x040fe20000400000 */
[----:B0-----:R-:W3:Y:S04]  /*2bb60*/  LDL.LU R27, [R1+0xe38] ;  /* 0x000e3800011b7983 */ /* 0x001ee80000300800 */
[----:B------:R0:W-:Y:S01]  /*2bb70*/  STL [R1+0x460], R26 ;  /* 0x0004601a01007387 */ /* 0x0001e20000100800 */
[----:B------:R-:W-:Y:S01]  /*2bb80*/  @!P4 FMUL R13, R13, 16777216 ;  /* 0x4b8000000d0dc820 */ /* 0x000fe20000400000 */
[----:B------:R-:W-:-:S02]  /*2bb90*/  FMUL R17, R2, R17 ;  /* 0x0000001102117220 */ /* 0x000fc40000400000 */
[----:B0-----:R-:W3:Y:S04]  /*2bba0*/  LDL.LU R26, [R1+0xe34] ;  /* 0x000e3400011a7983 */ /* 0x001ee80000300800 */
[----:B------:R0:W-:Y:S01]  /*2bbb0*/  STL [R1+0x458], R25 ;  /* 0x0004581901007387 */ /* 0x0001e20000100800 */
[----:B------:R-:W-:Y:S01]  /*2bbc0*/  @!P4 FMUL R12, R12, 16777216 ;  /* 0x4b8000000c0cc820 */ /* 0x000fe20000400000 */
[C---:B------:R-:W-:Y:S02]  /*2bbd0*/  FMUL R16, R2.reuse, R16 ;  /* 0x0000001002107220 */ /* 0x040fe40000400000 */
        /* <DEDUP_REMOVED lines=22> */
[C---:B------:R-:W-:Y:S01]  /*2bd40*/  FMUL R6, R2.reuse, R6 ;  /* 0x0000000602067220 */ /* 0x040fe20000400000 */
[----:B------:R-:W-:Y:S02]  /*2bd50*/  FMUL R249, R2, R249 ;  /* 0x000000f902f97220 */ /* 0x000fe40000400000 */
[----:B0-----:R-:W3:Y:S04]  /*2bd60*/  LDL.LU R16, [R1+0xe18] ;  /* 0x000e180001107983 */ /* 0x001ee80000300800 */
[----:B------:R0:W-:Y:S04]  /*2bd70*/  STL [R1+0xa0], R13 ;  /* 0x0000a00d01007387 */ /* 0x0001e80000100800 */
        /* <DEDUP_REMOVED lines=12> */
[----:B0-----:R-:W3:Y:S01]  /*2be40*/  LDL.LU R249, [R1+0xdfc] ;  /* 0x000dfc0001f97983 */ /* 0x001ee20000300800 */
[C---:B------:R-:W-:Y:S01]  /*2be50*/  FSETP.GEU.AND P1, PT, |R3|.reuse, 1.175494350822287508e-38, PT ;  /* 0x008000000300780b */ /* 0x040fe20003f2e200 */
[----:B------:R-:W-:Y:S01]  /*2be60*/  @P3 FMUL R3, R3, 0.25 ;  /* 0x3e80000003033820 */ /* 0x000fe20000400000 */
[----:B------:R-:W-:Y:S01]  /*2be70*/  @!P4 FMUL R252, R252, 16777216 ;  /* 0x4b800000fcfcc820 */ /* 0x000fe20000400000 */
[----:B------:R-:W-:-:S03]  /*2be80*/  @!P4 FMUL R0, R0, 16777216 ;  /* 0x4b8000000000c820 */ /* 0x000fc60000400000 */
[C---:B------:R-:W-:Y:S01]  /*2be90*/  FMUL R252, R2.reuse, R252 ;  /* 0x000000fc02fc7220 */ /* 0x040fe20000400000 */
[----:B------:R-:W-:-:S06]  /*2bea0*/  FMUL R0, R2, R0 ;  /* 0x0000000002007220 */ /* 0x000fcc0000400000 */
[----:B------:R-:W-:Y:S01]  /*2beb0*/  @!P1 FMUL R3, R3, 16777216 ;  /* 0x4b80000003039820 */ /* 0x000fe20000400000 */
[----:B------:R-:W-:-:S03]  /*2bec0*/  FSETP.GEU.AND P5, PT, |R4|, 1.175494350822287508e-38, PT ;  /* 0x008000000400780b */ /* 0x000fc60003fae200 */
[----:B------:R0:W1:Y:S01]  /*2bed0*/  MUFU.RCP R2, R3 ;  /* 0x0000000300027308 */ /* 0x0000620000001000 */
[----:B------:R-:W-:Y:S01]  /*2bee0*/  @!P1 FMUL R247, R247, 16777216 ;  /* 0x4b800000f7f79820 */ /* 0x000fe20000400000 */
[----:B------:R-:W-:-:S04]  /*2bef0*/  @P2 FMUL R4, R4, 0.25 ;  /* 0x3e80000004042820 */ /* 0x000fc80000400000 */
[----:B0-----:R-:W-:-:S04]  /*2bf00*/  MOV R3, R247 ;  /* 0x000000f700037202 */ /* 0x001fc80000000f00 */
[----:B----4-:R-:W-:Y:S01]  /*2bf10*/  @!P5 FMUL R22, R22, 16777216 ;  /* 0x4b8000001616d820 */ /* 0x010fe20000400000 */
[----:B------:R-:W-:Y:S01]  /*2bf20*/  @!P5 FMUL R4, R4, 16777216 ;  /* 0x4b8000000404d820 */ /* 0x000fe20000400000 */
[----:B------:R-:W-:-:S03]  /*2bf30*/  @!P1 FMUL R19, R19, 16777216 ;  /* 0x4b80000013139820 */ /* 0x000fc60000400000 */
[----:B------:R0:W4:Y:S01]  /*2bf40*/  MUFU.RCP R247, R4 ;  /* 0x0000000400f77308 */ /* 0x0001220000001000 */
[----:B-1----:R-:W-:Y:S01]  /*2bf50*/  FMUL R3, R2, R3 ;  /* 0x0000000302037220 */ /* 0x002fe20000400000 */
[----:B0-----:R-:W-:Y:S02]  /*2bf60*/  MOV R4, R22 ;  /* 0x0000001600047202 */ /* 0x001fe40000000f00 */
[----:B------:R-:W4:Y:S01]  /*2bf70*/  LDL.LU R22, [R1+0xdf8] ;  /* 0x000df80001167983 */ /* 0x000f220000300800 */
[----:B------:R-:W-:-:S03]  /*2bf80*/  @!P1 FMUL R18, R18, 16777216 ;  /* 0x4b80000012129820 */ /* 0x000fc60000400000 */
[----:B------:R0:W-:Y:S01]  /*2bf90*/  STL [R1+0xc64], R3 ;  /* 0x000c640301007387 */ /* 0x0001e20000100800 */
[----:B------:R-:W-:Y:S01]  /*2bfa0*/  @!P1 FMUL R15, R15, 16777216 ;  /* 0x4b8000000f0f9820 */ /* 0x000fe20000400000 */
[----:B0-----:R-:W-:Y:S02]  /*2bfb0*/  FMUL R3, R2, R19 ;  /* 0x0000001302037220 */ /* 0x001fe40000400000 */
[----:B------:R-:W4:Y:S04]  /*2bfc0*/  LDL.LU R19, [R1+0xdf4] ;  /* 0x000df40001137983 */ /* 0x000f280000300800 */
[----:B------:R0:W-:Y:S01]  /*2bfd0*/  STL [R1+0xc60], R3 ;  /* 0x000c600301007387 */ /* 0x0001e20000100800 */
[----:B--2---:R-:W-:Y:S01]  /*2bfe0*/  @!P1 FMUL R14, R14, 16777216 ;  /* 0x4b8000000e0e9820 */ /* 0x004fe20000400000 */
[----:B0-----:R-:W-:-:S02]  /*2bff0*/  FMUL R3, R2, R18 ;  /* 0x0000001202037220 */ /* 0x001fc40000400000 */
[----:B------:R-:W2:Y:S04]  /*2c000*/  LDL.LU R18, [R1+0xdf0] ;  /* 0x000df00001127983 */ /* 0x000ea80000300800 */
[----:B------:R0:W-:Y:S01]  /*2c010*/  STL [R1+0xc5c], R3 ;  /* 0x000c5c0301007387 */ /* 0x0001e20000100800 */
[----:B---3--:R-:W-:Y:S01]  /*2c020*/  @!P1 FMUL R11, R11, 16777216 ;  /* 0x4b8000000b0b9820 */ /* 0x008fe20000400000 */
[----:B0-----:R-:W-:Y:S02]  /*2c030*/  FMUL R3, R2, R15 ;  /* 0x0000000f02037220 */ /* 0x001fe40000400000 */
[----:B------:R-:W3:Y:S04]  /*2c040*/  LDL.LU R15, [R1+0xdec] ;  /* 0x000dec00010f7983 */ /* 0x000ee80000300800 */
[----:B------:R0:W-:Y:S01]  /*2c050*/  STL [R1+0xc54], R3 ;  /* 0x000c540301007387 */ /* 0x0001e20000100800 */
[----:B------:R-:W-:Y:S01]  /*2c060*/  @!P1 FMUL R10, R10, 16777216 ;  /* 0x4b8000000a0a9820 */ /* 0x000fe20000400000 */
[----:B0-----:R-:W-:-:S02]  /*2c070*/  FMUL R3, R2, R14 ;  /* 0x0000000e02037220 */ /* 0x001fc40000400000 */
[----:B------:R-:W2:Y:S04]  /*2c080*/  LDL.LU R14, [R1+0xde8] ;  /* 0x000de800010e7983 */ /* 0x000ea80000300800 */
[----:B------:R0:W-:Y:S01]  /*2c090*/  STL [R1+0xc34], R3 ;  /* 0x000c340301007387 */ /* 0x0001e20000100800 */
[----:B------:R-:W-:Y:S01]  /*2c0a0*/  @!P1 FMUL R244, R244, 16777216 ;  /* 0x4b800000f4f49820 */ /* 0x000fe20000400000 */
[C---:B0-----:R-:W-:Y:S02]  /*2c0b0*/  FMUL R3, R2.reuse, R11 ;  /* 0x0000000b02037220 */ /* 0x041fe40000400000 */
[----:B------:R-:W3:Y:S04]  /*2c0c0*/  LDL.LU R11, [R1+0xde4] ;  /* 0x000de400010b7983 */ /* 0x000ee80000300800 */
[----:B------:R0:W-:Y:S01]  /*2c0d0*/  STL [R1+0xc30], R3 ;  /* 0x000c300301007387 */ /* 0x0001e20000100800 */
[----:B------:R-:W-:Y:S01]  /*2c0e0*/  @!P1 FMUL R251, R251, 16777216 ;  /* 0x4b800000fbfb9820 */ /* 0x000fe20000400000 */
[----:B0-----:R-:W-:-:S02]  /*2c0f0*/  FMUL R3, R2, R10 ;  /* 0x0000000a02037220 */ /* 0x001fc40000400000 */
[----:B------:R-:W2:Y:S04]  /*2c100*/  LDL.LU R10, [R1+0xde0] ;  /* 0x000de000010a7983 */ /* 0x000ea80000300800 */
[----:B------:R0:W-:Y:S02]  /*2c110*/  STL [R1+0xc2c], R3 ;  /* 0x000c2c0301007387 */ /* 0x0001e40000100800 */
[C---:B0-----:R-:W-:Y:S02]  /*2c120*/  FMUL R3, R2.reuse, R244 ;  /* 0x000000f402037220 */ /* 0x041fe40000400000 */
[----:B------:R-:W2:Y:S04]  /*2c130*/  LDL.LU R244, [R1+0xddc] ;  /* 0x000ddc0001f47983 */ /* 0x000ea80000300800 */
[----:B------:R0:W-:Y:S02]  /*2c140*/  STL [R1+0xc24], R3 ;  /* 0x000c240301007387 */ /* 0x0001e40000100800 */
[----:B0-----:R-:W-:-:S02]  /*2c150*/  FMUL R3, R2, R251 ;  /* 0x000000fb02037220 */ /* 0x001fc40000400000 */
[----:B------:R-:W3:Y:S04]  /*2c160*/  LDL.LU R251, [R1+0xdd8] ;  /* 0x000dd80001fb7983 */ /* 0x000ee80000300800 */
[----:B------:R0:W-:Y:S01]  /*2c170*/  STL [R1+0xc04], R3 ;  /* 0x000c040301007387 */ /* 0x0001e20000100800 */
[----:B------:R-:W-:Y:S01]  /*2c180*/  @!P1 FMUL R20, R20, 16777216 ;  /* 0x4b80000014149820 */ /* 0x000fe20000400000 */
        /* <DEDUP_REMOVED lines=10> */
[----:B------:R-:W-:-:S04]  /*2c230*/  @!P1 FMUL R7, R7, 16777216 ;  /* 0x4b80000007079820 */ /* 0x000fc80000400000 */
[C---:B0-----:R-:W-:Y:S01]  /*2c240*/  FMUL R3, R2.reuse, R7 ;  /* 0x0000000702037220 */ /* 0x041fe20000400000 */
[----:B------:R-:W-:Y:S01]  /*2c250*/  FMUL R7, R2, R8 ;  /* 0x0000000802077220 */ /* 0x000fe20000400000 */
[----:B------:R-:W-:-:S04]  /*2c260*/  @!P1 FMUL R6, R6, 16777216 ;  /* 0x4b80000006069820 */ /* 0x000fc80000400000 */
[----:B------:R-:W-:Y:S01]  /*2c270*/  FMUL R6, R2, R6 ;  /* 0x0000000602067220 */ /* 0x000fe20000400000 */
[----:B------:R-:W-:-:S04]  /*2c280*/  @!P1 FMUL R249, R249, 16777216 ;  /* 0x4b800000f9f99820 */ /* 0x000fc80000400000 */
[----:B------:R-:W-:-:S05]  /*2c290*/  FMUL R249, R2, R249 ;  /* 0x000000f902f97220 */ /* 0x000fca0000400000 */
[----:B------:R-:W-:Y:S04]  /*2c2a0*/  STL [R1+0xc00], R249 ;  /* 0x000c00f901007387 */ /* 0x000fe80000100800 */
[----:B------:R0:W-:Y:S04]  /*2c2b0*/  STL [R1+0xbfc], R6 ;  /* 0x000bfc0601007387 */ /* 0x0001e80000100800 */
[----:B------:R1:W-:Y:S04]  /*2c2c0*/  STL [R1+0xbf4], R3 ;  /* 0x000bf40301007387 */ /* 0x0003e80000100800 */
[----:B------:R1:W-:Y:S01]  /*2c2d0*/  STL [R1+0xbd4], R7 ;  /* 0x000bd40701007387 */ /* 0x0003e20000100800 */
[C---:B0-----:R-:W-:Y:S01]  /*2c2e0*/  FMUL R6, R2.reuse, R9 ;  /* 0x0000000902067220 */ /* 0x041fe20000400000 */
[----:B-1----:R-:W-:-:S04]  /*2c2f0*/  FMUL R3, R2, R12 ;  /* 0x0000000c02037220 */ /* 0x002fc80000400000 */
[----:B------:R0:W-:Y:S01]  /*2c300*/  STL [R1+0xbd0], R6 ;  /* 0x000bd00601007387 */ /* 0x0001e20000100800 */
[----:B------:R-:W-:-:S03]  /*2c310*/  FMUL R7, R2, R13 ;  /* 0x0000000d02077220 */ /* 0x000fc60000400000 */
[----:B------:R1:W-:Y:S04]  /*2c320*/  STL [R1+0xbcc], R3 ;  /* 0x000bcc0301007387 */ /* 0x0003e80000100800 */
[----:B------:R1:W-:Y:S01]  /*2c330*/  STL [R1+0xbc4], R7 ;  /* 0x000bc40701007387 */ /* 0x0003e20000100800 */
[C---:B0-----:R-:W-:Y:S01]  /*2c340*/  FMUL R6, R2.reuse, R16 ;  /* 0x0000001002067220 */ /* 0x041fe20000400000 */
[----:B-1----:R-:W-:-:S04]  /*2c350*/  FMUL R3, R2, R17 ;  /* 0x0000001102037220 */ /* 0x002fc80000400000 */
[----:B------:R0:W-:Y:S01]  /*2c360*/  STL [R1+0xba0], R6 ;  /* 0x000ba00601007387 */ /* 0x0001e20000100800 */
[----:B------:R-:W-:-:S03]  /*2c370*/  FMUL R7, R2, R20 ;  /* 0x0000001402077220 */ /* 0x000fc60000400000 */
[----:B------:R1:W-:Y:S01]  /*2c380*/  STL [R1+0xb9c], R3 ;  /* 0x000b9c0301007387 */ /* 0x0003e20000100800 */
[----:B------:R-:W-:-:S03]  /*2c390*/  @!P1 FMUL R29, R29, 16777216 ;  /* 0x4b8000001d1d9820 */ /* 0x000fc60000400000 */
[----:B------:R4:W-:Y:S01]  /*2c3a0*/  STL [R1+0xb98], R7 ;  /* 0x000b980701007387 */ /* 0x0009e20000100800 */
[C---:B0-----:R-:W-:Y:S01]  /*2c3b0*/  FMUL R6, R2.reuse, R21 ;  /* 0x0000001502067220 */ /* 0x041fe20000400000 */
[----:B-1----:R-:W-:-:S04]  /*2c3c0*/  FMUL R3, R2, R24 ;  /* 0x0000001802037220 */ /* 0x002fc80000400000 */
[----:B------:R0:W-:Y:S01]  /*2c3d0*/  STL [R1+0x68], R6 ;  /* 0x0000680601007387 */ /* 0x0001e20000100800 */
[----:B----4-:R-:W-:-:S03]  /*2c3e0*/  FMUL R7, R2, R25 ;  /* 0x0000001902077220 */ /* 0x010fc60000400000 */
[----:B------:R1:W-:Y:S04]  /*2c3f0*/  STL [R1+0x60], R3 ;  /* 0x0000600301007387 */ /* 0x0003e80000100800 */
[----:B------:R-:W-:Y:S01]  /*2c400*/  STL [R1+0x58], R7 ;  /* 0x0000580701007387 */ /* 0x000fe20000100800 */
[----:B0-----:R-:W-:-:S03]  /*2c410*/  FMUL R6, R2, R28 ;  /* 0x0000001c02067220 */ /* 0x001fc60000400000 */
[----:B------:R-:W4:Y:S01]  /*2c420*/  LDL.LU R20, [R1+0x64] ;  /* 0x0000640001147983 */ /* 0x000f220000300800 */
[----:B-1----:R-:W-:-:S03]  /*2c430*/  FMUL R3, R2, R29 ;  /* 0x0000001d02037220 */ /* 0x002fc60000400000 */
[----:B------:R0:W-:Y:S04]  /*2c440*/  STL [R1+0x50], R6 ;  /* 0x0000500601007387 */ /* 0x0001e80000100800 */
[----:B------:R-:W2:Y:S04]  /*2c450*/  LDL.LU R16, [R1+0x5c] ;  /* 0x00005c0001107983 */ /* 0x000ea80000300800 */
[----:B------:R1:W-:Y:S04]  /*2c460*/  STL [R1+0x48], R3 ;  /* 0x0000480301007387 */ /* 0x0003e80000100800 */
[----:B------:R-:W3:Y:S04]  /*2c470*/  LDL.LU R12, [R1+0x4c] ;  /* 0x00004c00010c7983 */ /* 0x000ee80000300800 */
[----:B------:R-:W3:Y:S01]  /*2c480*/  LDL.LU R8, [R1+0x44] ;  /* 0x0000440001087983 */ /* 0x000ee20000300800 */
[----:B0-----:R-:W-:-:S03]  /*2c490*/  F2FP.BF16.F32.PACK_AB R6, R0, R252 ;  /* 0x000000fc0006723e */ /* 0x001fc600000010ff */
[----:B------:R-:W3:Y:S04]  /*2c4a0*/  LDL.LU R249, [R1+0x3c] ;  /* 0x00003c0001f97983 */ /* 0x000ee80000300800 */
[----:B-1----:R-:W3:Y:S04]  /*2c4b0*/  LDL.LU R3, [R1+0x34] ;  /* 0x0000340001037983 */ /* 0x002ee80000300800 */
[----:B------:R-:W3:Y:S04]  /*2c4c0*/  LDL.LU R0, [R1+0xdd4] ;  /* 0x000dd40001007983 */ /* 0x000ee80000300800 */
[----:B------:R-:W3:Y:S01]  /*2c4d0*/  LDL.LU R252, [R1+0xdd0] ;  /* 0x000dd00001fc7983 */ /* 0x000ee20000300800 */
        /* <DEDUP_REMOVED lines=104> */
[C---:B------:R-:W-:Y:S01]  /*2cb60*/  FMUL R5, R2.reuse, R5 ;  /* 0x0000000502057220 */ /* 0x040fe20000400000 */
        /* <DEDUP_REMOVED lines=102> */
[----:B------:R-:W-:Y:S01]  /*2d1d0*/  FMUL R243, R2, R243 ;  /* 0x000000f302f37220 */ /* 0x000fe20000400000 */
[----:B------:R-:W-:-:S02]  /*2d1e0*/  F2FP.BF16.F32.PACK_AB R7, R250, R248 ;  /* 0x000000f8fa07723e */ /* 0x000fc400000010ff */
[----:B------:R-:W3:Y:S04]  /*2d1f0*/  LDL.LU R250, [R1+0xdcc] ;  /* 0x000dcc0001fa7983 */ /* 0x000ee80000300800 */
[----:B------:R-:W3:Y:S01]  /*2d200*/  LDL.LU R248, [R1+0xdc8] ;  /* 0x000dc80001f87983 */ /* 0x000ee20000300800 */
[----:B----4-:R-:W-:-:S04]  /*2d210*/  @!P5 FMUL R20, R20, 16777216 ;  /* 0x4b8000001414d820 */ /* 0x010fc80000400000 */
[----:B------:R-:W-:Y:S01]  /*2d220*/  FMUL R2, R247, R20 ;  /* 0x00000014f7027220 */ /* 0x000fe20000400000 */
[----:B--2---:R-:W-:-:S04]  /*2d230*/  @!P5 FMUL R16, R16, 16777216 ;  /* 0x4b8000001010d820 */ /* 0x004fc80000400000 */
[----:B------:R0:W-:Y:S01]  /*2d240*/  STL [R1+0x40], R2 ;  /* 0x0000400201007387 */ /* 0x0001e20000100800 */
[----:B------:R-:W-:Y:S01]  /*2d250*/  FMUL R16, R247, R16 ;  /* 0x00000010f7107220 */ /* 0x000fe20000400000 */
[----:B---3--:R-:W-:Y:S01]  /*2d260*/  @!P5 FMUL R12, R12, 16777216 ;  /* 0x4b8000000c0cd820 */ /* 0x008fe20000400000 */
[----:B------:R-:W-:-:S03]  /*2d270*/  @!P5 FMUL R8, R8, 16777216 ;  /* 0x4b8000000808d820 */ /* 0x000fc60000400000 */
[----:B------:R-:W-:Y:S01]  /*2d280*/  FMUL R12, R247, R12 ;  /* 0x0000000cf70c7220 */ /* 0x000fe20000400000 */
[----:B------:R-:W-:Y:S01]  /*2d290*/  @!P5 FMUL R249, R249, 16777216 ;  /* 0x4b800000f9f9d820 */ /* 0x000fe20000400000 */
[----:B0-----:R-:W-:Y:S01]  /*2d2a0*/  FMUL R2, R247, R8 ;  /* 0x00000008f7027220 */ /* 0x001fe20000400000 */
[----:B------:R-:W-:Y:S02]  /*2d2b0*/  @!P5 FMUL R3, R3, 16777216 ;  /* 0x4b8000000303d820 */ /* 0x000fe40000400000 */
[C---:B------:R-:W-:Y:S01]  /*2d2c0*/  FMUL R8, R247.reuse, R249 ;  /* 0x000000f9f7087220 */ /* 0x040fe20000400000 */
[----:B------:R-:W-:Y:S01]  /*2d2d0*/  STL [R1+0x38], R16 ;  /* 0x0000381001007387 */ /* 0x000fe20000100800 */
[----:B------:R-:W-:Y:S01]  /*2d2e0*/  @!P5 FMUL R0, R0, 16777216 ;  /* 0x4b8000000000d820 */ /* 0x000fe20000400000 */
[----:B------:R-:W-:Y:S02]  /*2d2f0*/  FMUL R3, R247, R3 ;  /* 0x00000003f7037220 */ /* 0x000fe40000400000 */
[----:B------:R-:W-:Y:S01]  /*2d300*/  STL [R1+0x30], R12 ;  /* 0x0000300c01007387 */ /* 0x000fe20000100800 */
[----:B------:R-:W-:-:S03]  /*2d310*/  @!P5 FMUL R252, R252, 16777216 ;  /* 0x4b800000fcfcd820 */ /* 0x000fc60000400000 */
[----:B------:R0:W-:Y:S04]  /*2d320*/  STL [R1+0x28], R2 ;  /* 0x0000280201007387 */ /* 0x0001e80000100800 */
[----:B------:R-:W-:Y:S01]  /*2d330*/  STL [R1+0x20], R8 ;  /* 0x0000200801007387 */ /* 0x000fe20000100800 */
[----:B0-----:R-:W-:-:S03]  /*2d340*/  FMUL R2, R247, R0 ;  /* 0x00000000f7027220 */ /* 0x001fc60000400000 */
[----:B------:R-:W2:Y:S04]  /*2d350*/  LDL.LU R0, [R1+0xdc4] ;  /* 0x000dc40001007983 */ /* 0x000ea80000300800 */
[----:B------:R0:W-:Y:S02]  /*2d360*/  STL [R1+0xc], R3 ;  /* 0x00000c0301007387 */ /* 0x0001e40000100800 */
[----:B0-----:R-:W-:Y:S02]  /*2d370*/  FMUL R3, R247, R252 ;  /* 0x000000fcf7037220 */ /* 0x001fe40000400000 */
[----:B------:R-:W3:Y:S01]  /*2d380*/  LDL.LU R252, [R1+0xdc0] ;  /* 0x000dc00001fc7983 */ /* 0x000ee20000300800 */
[----:B------:R-:W-:-:S03]  /*2d390*/  @!P5 FMUL R251, R251, 16777216 ;  /* 0x4b800000fbfbd820 */ /* 0x000fc60000400000 */
[----:B------:R0:W-:Y:S04]  /*2d3a0*/  STL [R1+0x8], R2 ;  /* 0x0000080201007387 */ /* 0x0001e80000100800 */
[----:B------:R-:W-:Y:S01]  /*2d3b0*/  STL [R1+0x4], R3 ;  /* 0x0000040301007387 */ /* 0x000fe20000100800 */
[C---:B0-----:R-:W-:Y:S01]  /*2d3c0*/  FMUL R2, R247.reuse, R251 ;  /* 0x000000fbf7027220 */ /* 0x041fe20000400000 */
[----:B------:R-:W-:Y:S01]  /*2d3d0*/  @!P5 FMUL R246, R246, 16777216 ;  /* 0x4b800000f6f6d820 */ /* 0x000fe20000400000 */
[----:B------:R-:W-:Y:S01]  /*2d3e0*/  FMUL R4, R247, R4 ;  /* 0x00000004f7047220 */ /* 0x000fe20000400000 */
[----:B------:R-:W-:Y:S01]  /*2d3f0*/  F2FP.BF16.F32.PACK_AB R5, R245, R5 ;  /* 0x00000005f505723e */ /* 0x000fe200000010ff */
[----:B------:R-:W-:Y:S01]  /*2d400*/  @!P5 FMUL R11, R11, 16777216 ;  /* 0x4b8000000b0bd820 */ /* 0x000fe20000400000 */
[----:B------:R0:W-:Y:S01]  /*2d410*/  STL [R1], R2 ;  /* 0x0000000201007387 */ /* 0x0001e20000100800 */
[----:B------:R-:W-:Y:S01]  /*2d420*/  @!P5 FMUL R10, R10, 16777216 ;  /* 0x4b8000000a0ad820 */ /* 0x000fe20000400000 */
[----:B------:R-:W-:Y:S01]  /*2d430*/  @!P5 FMUL R14, R14, 16777216 ;  /* 0x4b8000000e0ed820 */ /* 0x000fe20000400000 */
[----:B------:R-:W-:Y:S01]  /*2d440*/  @!P5 FMUL R15, R15, 16777216 ;  /* 0x4b8000000f0fd820 */ /* 0x000fe20000400000 */
[----:B------:R-:W4:Y:S01]  /*2d450*/  LDL.LU R231, [R1+0x1c] ;  /* 0x00001c0001e77983 */ /* 0x000f220000300800 */
[----:B------:R-:W-:Y:S01]  /*2d460*/  @!P5 FMUL R156, R156, 16777216 ;  /* 0x4b8000009c9cd820 */ /* 0x000fe20000400000 */
[----:B------:R-:W-:Y:S01]  /*2d470*/  @!P5 FMUL R157, R157, 16777216 ;  /* 0x4b8000009d9dd820 */ /* 0x000fe20000400000 */
[----:B------:R-:W-:Y:S01]  /*2d480*/  @!P5 FMUL R152, R152, 16777216 ;  /* 0x4b8000009898d820 */ /* 0x000fe20000400000 */
[----:B------:R-:W2:Y:S01]  /*2d490*/  LDL.LU R227, [R1+0x18] ;  /* 0x0000180001e37983 */ /* 0x000ea20000300800 */
[----:B------:R-:W-:Y:S01]  /*2d4a0*/  @!P5 FMUL R153, R153, 16777216 ;  /* 0x4b8000009999d820 */ /* 0x000fe20000400000 */
[----:B------:R-:W-:Y:S01]  /*2d4b0*/  @!P5 FMUL R148, R148, 16777216 ;  /* 0x4b8000009494d820 */ /* 0x000fe20000400000 */
[----:B------:R-:W-:Y:S01]  /*2d4c0*/  @!P5 FMUL R149, R149, 16777216 ;  /* 0x4b8000009595d820 */ /* 0x000fe20000400000 */
[----:B------:R-:W4:Y:S01]  /*2d4d0*/  LDL.LU R223, [R1+0x14] ;  /* 0x0000140001df7983 */ /* 0x000f220000300800 */
[----:B------:R-:W-:Y:S01]  /*2d4e0*/  @!P5 FMUL R144, R144, 16777216 ;  /* 0x4b8000009090d820 */ /* 0x000fe20000400000 */
[----:B------:R-:W-:Y:S01]  /*2d4f0*/  @!P5 FMUL R145, R145, 16777216 ;  /* 0x4b8000009191d820 */ /* 0x000fe20000400000 */
[----:B------:R-:W-:Y:S01]  /*2d500*/  @!P5 FMUL R140, R140, 16777216 ;  /* 0x4b8000008c8cd820 */ /* 0x000fe20000400000 */
[----:B------:R-:W4:Y:S01]  /*2d510*/  LDL.LU R249, [R1+0x10] ;  /* 0x0000100001f97983 */ /* 0x000f220000300800 */
[----:B------:R-:W-:Y:S01]  /*2d520*/  FMUL R246, R247, R246 ;  /* 0x000000f6f7f67220 */ /* 0x000fe20000400000 */
[----:B------:R-:W-:Y:S01]  /*2d530*/  @!P5 FMUL R141, R141, 16777216 ;  /* 0x4b8000008d8dd820 */ /* 0x000fe20000400000 */
[----:B------:R-:W-:Y:S01]  /*2d540*/  @!P5 FMUL R136, R136, 16777216 ;  /* 0x4b8000008888d820 */ /* 0x000fe20000400000 */
[----:B------:R-:W-:Y:S01]  /*2d550*/  @!P5 FMUL R137, R137, 16777216 ;  /* 0x4b8000008989d820 */ /* 0x000fe20000400000 */
[----:B------:R-:W-:Y:S01]  /*2d560*/  @!P5 FMUL R132, R132, 16777216 ;  /* 0x4b8000008484d820 */ /* 0x000fe20000400000 */
[----:B------:R-:W-:Y:S01]  /*2d570*/  F2FP.BF16.F32.PACK_AB R4, R246, R4 ;  /* 0x00000004f604723e */ /* 0x000fe200000010ff */
[C---:B------:R-:W-:Y:S01]  /*2d580*/  FMUL R28, R247.reuse, R11 ;  /* 0x0000000bf71c7220 */ /* 0x040fe20000400000 */
[----:B------:R-:W-:Y:S01]  /*2d590*/  FMUL R29, R247, R10 ;  /* 0x0000000af71d7220 */ /* 0x000fe20000400000 */
[----:B------:R-:W-:Y:S01]  /*2d5a0*/  IADD3 R11, R235, -R242, RZ ;  /* 0x800000f2eb0b7210 */ /* 0x000fe20007ffe0ff */
[----:B------:R-:W-:Y:S01]  /*2d5b0*/  IMAD.IADD R10, R236, 0x1, -R238 ;  /* 0x00000001ec0a7824 */ /* 0x000fe200078e0aee */
[----:B0-----:R-:W-:Y:S01]  /*2d5c0*/  MOV R2, 0x3dc6b27f ;  /* 0x3dc6b27f00027802 */ /* 0x001fe20000000f00 */
[C---:B------:R-:W-:Y:S01]  /*2d5d0*/  FMUL R25, R247.reuse, R14 ;  /* 0x0000000ef7197220 */ /* 0x040fe20000400000 */
[----:B------:R-:W-:Y:S01]  /*2d5e0*/  FMUL R24, R247, R15 ;  /* 0x0000000ff7187220 */ /* 0x000fe20000400000 */
[----:B------:R-:W-:Y:S01]  /*2d5f0*/  FADD R11, R11, -1 ;  /* 0xbf8000000b0b7421 */ /* 0x000fe20000000000 */
[----:B------:R-:W-:Y:S01]  /*2d600*/  FADD R10, R10, -1 ;  /* 0xbf8000000a0a7421 */ /* 0x000fe20000000000 */
[C---:B------:R-:W-:Y:S01]  /*2d610*/  FMUL R156, R247.reuse, R156 ;  /* 0x0000009cf79c7220 */ /* 0x040fe20000400000 */
[----:B------:R-:W-:Y:S01]  /*2d620*/  FMUL R157, R247, R157 ;  /* 0x0000009df79d7220 */ /* 0x000fe20000400000 */
[-C--:B------:R-:W-:Y:S01]  /*2d630*/  FFMA.FTZ R15, R11, R2.reuse, -0.16845393180847167969 ;  /* 0xbe2c7f300b0f7423 */ /* 0x080fe20000010002 */
[C---:B------:R-:W-:Y:S01]  /*2d640*/  FFMA.FTZ R14, R10.reuse, R2, -0.16845393180847167969 ;  /* 0xbe2c7f300a0e7423 */ /* 0x040fe20000010002 */
[C---:B------:R-:W-:Y:S01]  /*2d650*/  FMUL R152, R247.reuse, R152 ;  /* 0x00000098f7987220 */ /* 0x040fe20000400000 */
[----:B------:R-:W-:Y:S01]  /*2d660*/  FMUL R153, R247, R153 ;  /* 0x00000099f7997220 */ /* 0x000fe20000400000 */
[----:B------:R-:W-:Y:S01]  /*2d670*/  FFMA.FTZ R15, R11, R15, 0.1716887056827545166 ;  /* 0x3e2fcf2a0b0f7423 */ /* 0x000fe2000001000f */
[C---:B------:R-:W-:Y:S01]  /*2d680*/  FFMA.FTZ R14, R10.reuse, R14, 0.1716887056827545166 ;  /* 0x3e2fcf2a0a0e7423 */ /* 0x040fe2000001000e */
[C---:B------:R-:W-:Y:S01]  /*2d690*/  FMUL R148, R247.reuse, R148 ;  /* 0x00000094f7947220 */ /* 0x040fe20000400000 */
[----:B------:R-:W-:Y:S01]  /*2d6a0*/  FMUL R149, R247, R149 ;  /* 0x00000095f7957220 */ /* 0x000fe20000400000 */
[----:B------:R-:W-:Y:S01]  /*2d6b0*/  FFMA.FTZ R15, R11, R15, -0.17900948226451873779 ;  /* 0xbe374e430b0f7423 */ /* 0x000fe2000001000f */
[C---:B------:R-:W-:Y:S01]  /*2d6c0*/  FFMA.FTZ R14, R10.reuse, R14, -0.17900948226451873779 ;  /* 0xbe374e430a0e7423 */ /* 0x040fe2000001000e */
[----:B------:R-:W-:Y:S01]  /*2d6d0*/  STL.64 [R1+0x1090], R162 ;  /* 0x001090a201007387 */ /* 0x000fe20000100a00 */
[----:B------:R-:W-:Y:S01]  /*2d6e0*/  FMUL R144, R247, R144 ;  /* 0x00000090f7907220 */ /* 0x000fe20000400000 */
[----:B------:R-:W-:Y:S01]  /*2d6f0*/  FFMA.FTZ R15, R11, R15, 0.20512372255325317383 ;  /* 0x3e520bf40b0f7423 */ /* 0x000fe2000001000f */
[C---:B------:R-:W-:Y:S01]  /*2d700*/  FFMA.FTZ R14, R10.reuse, R14, 0.20512372255325317383 ;  /* 0x3e520bf40a0e7423 */ /* 0x040fe2000001000e */
[----:B------:R-:W-:Y:S01]  /*2d710*/  FMUL R145, R247, R145 ;  /* 0x00000091f7917220 */ /* 0x000fe20000400000 */
[----:B------:R-:W-:Y:S01]  /*2d720*/  @!P5 FMUL R133, R133, 16777216 ;  /* 0x4b8000008585d820 */ /* 0x000fe20000400000 */
[----:B------:R-:W-:Y:S01]  /*2d730*/  FFMA.FTZ R15, R11, R15, -0.24046532809734344482 ;  /* 0xbe763c8b0b0f7423 */ /* 0x000fe2000001000f */
[----:B------:R-:W-:Y:S01]  /*2d740*/  STL.64 [R1+0x1088], R156 ;  /* 0x0010889c01007387 */ /* 0x000fe20000100a00 */
[C---:B------:R-:W-:Y:S01]  /*2d750*/  FMUL R140, R247.reuse, R140 ;  /* 0x0000008cf78c7220 */ /* 0x040fe20000400000 */
[----:B------:R-:W-:Y:S01]  /*2d760*/  FMUL R141, R247, R141 ;  /* 0x0000008df78d7220 */ /* 0x000fe20000400000 */
[----:B------:R-:W-:Y:S01]  /*2d770*/  FFMA.FTZ R15, R11, R15, 0.28857114911079406738 ;  /* 0x3e93bf990b0f7423 */ /* 0x000fe2000001000f */
[----:B------:R-:W-:Y:S01]  /*2d780*/  STL.64 [R1+0x1080], R158 ;  /* 0x0010809e01007387 */ /* 0x000fe20000100a00 */
[----:B------:R-:W-:Y:S01]  /*2d790*/  FFMA.FTZ R14, R10, R14, -0.24046532809734344482 ;  /* 0xbe763c8b0a0e7423 */ /* 0x000fe2000001000e */
[----:B------:R-:W-:Y:S01]  /*2d7a0*/  @!P5 FMUL R128, R128, 16777216 ;  /* 0x4b8000008080d820 */ /* 0x000fe20000400000 */
[----:B------:R-:W-:Y:S01]  /*2d7b0*/  @!P5 FMUL R129, R129, 16777216 ;  /* 0x4b8000008181d820 */ /* 0x000fe20000400000 */
[----:B------:R-:W-:Y:S01]  /*2d7c0*/  STL.64 [R1+0x1078], R152 ;  /* 0x0010789801007387 */ /* 0x000fe20000100a00 */
[C---:B------:R-:W-:Y:S01]  /*2d7d0*/  FMUL R136, R247.reuse, R136 ;  /* 0x00000088f7887220 */ /* 0x040fe20000400000 */
[----:B------:R-:W-:Y:S01]  /*2d7e0*/  FMUL R137, R247, R137 ;  /* 0x00000089f7897220 */ /* 0x000fe20000400000 */
[----:B------:R-:W-:Y:S01]  /*2d7f0*/  @!P5 FMUL R124, R124, 16777216 ;  /* 0x4b8000007c7cd820 */ /* 0x000fe20000400000 */
[----:B------:R-:W-:Y:S01]  /*2d800*/  STL.64 [R1+0x1070], R154 ;  /* 0x0010709a01007387 */ /* 0x000fe20000100a00 */
[----:B------:R-:W-:Y:S01]  /*2d810*/  FFMA.FTZ R15, R11, R15, -0.36067417263984680176 ;  /* 0xbeb8aa490b0f7423 */ /* 0x000fe2000001000f */
[----:B------:R-:W-:Y:S01]  /*2d820*/  @!P5 FMUL R125, R125, 16777216 ;  /* 0x4b8000007d7dd820 */ /* 0x000fe20000400000 */
[C---:B------:R-:W-:Y:S01]  /*2d830*/  FMUL R132, R247.reuse, R132 ;  /* 0x00000084f7847220 */ /* 0x040fe20000400000 */
[----:B------:R-:W-:Y:S01]  /*2d840*/  STL.64 [R1+0x1068], R148 ;  /* 0x0010689401007387 */ /* 0x000fe20000100a00 */
[----:B------:R-:W-:Y:S01]  /*2d850*/  FMUL R133, R247, R133 ;  /* 0x00000085f7857220 */ /* 0x000fe20000400000 */
[----:B------:R-:W-:Y:S01]  /*2d860*/  @!P5 FMUL R120, R120, 16777216 ;  /* 0x4b8000007878d820 */ /* 0x000fe20000400000 */
[----:B------:R-:W-:Y:S01]  /*2d870*/  @!P5 FMUL R121, R121, 16777216 ;  /* 0x4b8000007979d820 */ /* 0x000fe20000400000 */
[----:B------:R-:W-:Y:S01]  /*2d880*/  STL.64 [R1+0x1060], R150 ;  /* 0x0010609601007387 */ /* 0x000fe20000100a00 */
[----:B------:R-:W-:Y:S01]  /*2d890*/  FFMA.FTZ R14, R10, R14, 0.28857114911079406738 ;  /* 0x3e93bf990a0e7423 */ /* 0x000fe2000001000e */
[----:B------:R-:W-:Y:S01]  /*2d8a0*/  @!P5 FMUL R116, R116, 16777216 ;  /* 0x4b8000007474d820 */ /* 0x000fe20000400000 */
[----:B------:R-:W-:Y:S01]  /*2d8b0*/  @!P5 FMUL R117, R117, 16777216 ;  /* 0x4b8000007575d820 */ /* 0x000fe20000400000 */
[----:B------:R-:W-:Y:S01]  /*2d8c0*/  STL.64 [R1+0x1058], R144 ;  /* 0x0010589001007387 */ /* 0x000fe20000100a00 */
[C---:B------:R-:W-:Y:S01]  /*2d8d0*/  FMUL R128, R247.reuse, R128 ;  /* 0x00000080f7807220 */ /* 0x040fe20000400000 */
[----:B------:R-:W-:Y:S01]  /*2d8e0*/  FMUL R129, R247, R129 ;  /* 0x00000081f7817220 */ /* 0x000fe20000400000 */
[----:B------:R-:W-:Y:S01]  /*2d8f0*/  @!P5 FMUL R114, R114, 16777216 ;  /* 0x4b8000007272d820 */ /* 0x000fe20000400000 */
[----:B------:R-:W-:Y:S01]  /*2d900*/  STL.64 [R1+0x1050], R146 ;  /* 0x0010509201007387 */ /* 0x000fe20000100a00 */
[----:B------:R-:W-:Y:S01]  /*2d910*/  FFMA.FTZ R15, R11, R15, 0.48089820146560668945 ;  /* 0x3ef6384a0b0f7423 */ /* 0x000fe2000001000f */
[----:B------:R-:W-:Y:S01]  /*2d920*/  @!P5 FMUL R115, R115, 16777216 ;  /* 0x4b8000007373d820 */ /* 0x000fe20000400000 */
[----:B------:R-:W-:Y:S01]  /*2d930*/  @!P5 FMUL R110, R110, 16777216 ;  /* 0x4b8000006e6ed820 */ /* 0x000fe20000400000 */
[----:B------:R-:W-:Y:S01]  /*2d940*/  STL.64 [R1+0x1048], R140 ;  /* 0x0010488c01007387 */ /* 0x000fe20000100a00 */
[C---:B------:R-:W-:Y:S01]  /*2d950*/  FMUL R124, R247.reuse, R124 ;  /* 0x0000007cf77c7220 */ /* 0x040fe20000400000 */
[C---:B------:R-:W-:Y:S01]  /*2d960*/  FMUL R125, R247.reuse, R125 ;  /* 0x0000007df77d7220 */ /* 0x040fe20000400000 */
[C---:B------:R-:W-:Y:S01]  /*2d970*/  FMUL R120, R247.reuse, R120 ;  /* 0x00000078f7787220 */ /* 0x040fe20000400000 */
[----:B------:R-:W-:Y:S01]  /*2d980*/  STL.64 [R1+0x1040], R142 ;  /* 0x0010408e01007387 */ /* 0x000fe20000100a00 */
[----:B------:R-:W-:Y:S01]  /*2d990*/  FFMA.FTZ R14, R10, R14, -0.36067417263984680176 ;  /* 0xbeb8aa490a0e7423 */ /* 0x000fe2000001000e */
[----:B------:R-:W-:Y:S01]  /*2d9a0*/  FMUL R121, R247, R121 ;  /* 0x00000079f7797220 */ /* 0x000fe20000400000 */
[----:B------:R-:W-:Y:S01]  /*2d9b0*/  @!P5 FMUL R111, R111, 16777216 ;  /* 0x4b8000006f6fd820 */ /* 0x000fe20000400000 */
[----:B------:R-:W-:Y:S01]  /*2d9c0*/  STL.64 [R1+0x1038], R136 ;  /* 0x0010388801007387 */ /* 0x000fe20000100a00 */
[----:B------:R-:W-:Y:S01]  /*2d9d0*/  FFMA.FTZ R15, R11, R15, -0.72134751081466674805 ;  /* 0xbf38aa3b0b0f7423 */ /* 0x000fe2000001000f */
[C---:B------:R-:W-:Y:S01]  /*2d9e0*/  FMUL R116, R247.reuse, R116 ;  /* 0x00000074f7747220 */ /* 0x040fe20000400000 */
[----:B------:R-:W-:Y:S01]  /*2d9f0*/  FMUL R117, R247, R117 ;  /* 0x00000075f7757220 */ /* 0x000fe20000400000 */
[----:B------:R-:W-:Y:S01]  /*2da00*/  STL.64 [R1+0x1030], R138 ;  /* 0x0010308a01007387 */ /* 0x000fe20000100a00 */
[----:B------:R-:W-:Y:S01]  /*2da10*/  @!P5 FMUL R106, R106, 16777216 ;  /* 0x4b8000006a6ad820 */ /* 0x000fe20000400000 */
[----:B------:R-:W-:Y:S01]  /*2da20*/  @!P5 FMUL R107, R107, 16777216 ;  /* 0x4b8000006b6bd820 */ /* 0x000fe20000400000 */
[C---:B------:R-:W-:Y:S01]  /*2da30*/  FMUL R114, R247.reuse, R114 ;  /* 0x00000072f7727220 */ /* 0x040fe20000400000 */
[----:B------:R-:W-:Y:S01]  /*2da40*/  STL.64 [R1+0x1028], R132 ;  /* 0x0010288401007387 */ /* 0x000fe20000100a00 */
[----:B------:R-:W-:Y:S01]  /*2da50*/  FFMA.FTZ R14, R10, R14, 0.48089820146560668945 ;  /* 0x3ef6384a0a0e7423 */ /* 0x000fe2000001000e */
[----:B------:R-:W-:Y:S01]  /*2da60*/  FMUL R115, R247, R115 ;  /* 0x00000073f7737220 */ /* 0x000fe20000400000 */
[----:B------:R-:W-:Y:S01]  /*2da70*/  @!P5 FMUL R102, R102, 16777216 ;  /* 0x4b8000006666d820 */ /* 0x000fe20000400000 */
[----:B------:R-:W-:Y:S01]  /*2da80*/  STL.64 [R1+0x1020], R134 ;  /* 0x0010208601007387 */ /* 0x000fe20000100a00 */
[----:B------:R-:W-:Y:S01]  /*2da90*/  FMUL R15, R11, R15 ;  /* 0x0000000f0b0f7220 */ /* 0x000fe20000400000 */
[----:B------:R-:W-:Y:S01]  /*2daa0*/  @!P5 FMUL R103, R103, 16777216 ;  /* 0x4b8000006767d820 */ /* 0x000fe20000400000 */
[C---:B------:R-:W-:Y:S01]  /*2dab0*/  FMUL R110, R247.reuse, R110 ;  /* 0x0000006ef76e7220 */ /* 0x040fe20000400000 */
[----:B------:R-:W-:Y:S01]  /*2dac0*/  STL.64 [R1+0x1018], R128 ;  /* 0x0010188001007387 */ /* 0x000fe20000100a00 */
[----:B------:R-:W-:Y:S01]  /*2dad0*/  FMUL R111, R247, R111 ;  /* 0x0000006ff76f7220 */ /* 0x000fe20000400000 */
[----:B------:R-:W-:Y:S01]  /*2dae0*/  @!P5 FMUL R98, R98, 16777216 ;  /* 0x4b8000006262d820 */ /* 0x000fe20000400000 */
[----:B------:R-:W-:Y:S01]  /*2daf0*/  @!P5 FMUL R99, R99, 16777216 ;  /* 0x4b8000006363d820 */ /* 0x000fe20000400000 */
[----:B------:R-:W-:Y:S01]  /*2db00*/  STL.64 [R1+0x1010], R130 ;  /* 0x0010108201007387 */ /* 0x000fe20000100a00 */
[C---:B------:R-:W-:Y:S01]  /*2db10*/  FMUL R106, R247.reuse, R106 ;  /* 0x0000006af76a7220 */ /* 0x040fe20000400000 */
[----:B------:R-:W-:Y:S01]  /*2db20*/  FMUL R107, R247, R107 ;  /* 0x0000006bf76b7220 */ /* 0x000fe20000400000 */
[----:B------:R-:W-:Y:S01]  /*2db30*/  @!P5 FMUL R94, R94, 16777216 ;  /* 0x4b8000005e5ed820 */ /* 0x000fe20000400000 */
[----:B------:R-:W-:Y:S01]  /*2db40*/  STL.64 [R1+0x1008], R124 ;  /* 0x0010087c01007387 */ /* 0x000fe20000100a00 */
[----:B------:R-:W-:Y:S01]  /*2db50*/  FFMA.FTZ R14, R10, R14, -0.72134751081466674805 ;  /* 0xbf38aa3b0a0e7423 */ /* 0x000fe2000001000e */
[----:B------:R-:W-:Y:S01]  /*2db60*/  @!P5 FMUL R95, R95, 16777216 ;  /* 0x4b8000005f5fd820 */ /* 0x000fe20000400000 */
[----:B------:R-:W-:Y:S01]  /*2db70*/  FMUL R102, R247, R102 ;  /* 0x00000066f7667220 */ /* 0x000fe20000400000 */
[----:B------:R-:W-:Y:S01]  /*2db80*/  STL.64 [R1+0x1000], R126 ;  /* 0x0010007e01007387 */ /* 0x000fe20000100a00 */
[----:B------:R-:W-:Y:S01]  /*2db90*/  FMUL R15, R11, R15 ;  /* 0x0000000f0b0f7220 */ /* 0x000fe20000400000 */
[----:B------:R-:W-:Y:S01]  /*2dba0*/  FMUL R103, R247, R103 ;  /* 0x00000067f7677220 */ /* 0x000fe20000400000 */
[----:B------:R-:W-:Y:S01]  /*2dbb0*/  @!P5 FMUL R18, R18, 16777216 ;  /* 0x4b8000001212d820 */ /* 0x000fe20000400000 */
[----:B------:R-:W-:Y:S01]  /*2dbc0*/  STL.64 [R1+0xff8], R120 ;  /* 0x000ff87801007387 */ /* 0x000fe20000100a00 */
[----:B------:R-:W-:Y:S01]  /*2dbd0*/  @!P5 FMUL R90, R90, 16777216 ;  /* 0x4b8000005a5ad820 */ /* 0x000fe20000400000 */
[----:B------:R-:W-:Y:S01]  /*2dbe0*/  @!P5 FMUL R91, R91, 16777216 ;  /* 0x4b8000005b5bd820 */ /* 0x000fe20000400000 */
[C---:B------:R-:W-:Y:S01]  /*2dbf0*/  FMUL R98, R247.reuse, R98 ;  /* 0x00000062f7627220 */ /* 0x040fe20000400000 */
[----:B------:R-:W-:Y:S01]  /*2dc00*/  STL.64 [R1+0xff0], R122 ;  /* 0x000ff07a01007387 */ /* 0x000fe20000100a00 */
[----:B------:R-:W-:Y:S01]  /*2dc10*/  FMUL R99, R247, R99 ;  /* 0x00000063f7637220 */ /* 0x000fe20000400000 */
[----:B------:R-:W-:Y:S01]  /*2dc20*/  @!P5 FMUL R86, R86, 16777216 ;  /* 0x4b8000005656d820 */ /* 0x000fe20000400000 */
[----:B------:R-:W-:Y:S01]  /*2dc30*/  @!P5 FMUL R87, R87, 16777216 ;  /* 0x4b8000005757d820 */ /* 0x000fe20000400000 */
[----:B------:R-:W-:Y:S01]  /*2dc40*/  STL.64 [R1+0xfe8], R116 ;  /* 0x000fe87401007387 */ /* 0x000fe20000100a00 */
[----:B------:R-:W-:Y:S01]  /*2dc50*/  FMUL R14, R10, R14 ;  /* 0x0000000e0a0e7220 */ /* 0x000fe20000400000 */
[C---:B------:R-:W-:Y:S01]  /*2dc60*/  FMUL R94, R247.reuse, R94 ;  /* 0x0000005ef75e7220 */ /* 0x040fe20000400000 */
[----:B------:R-:W-:Y:S01]  /*2dc70*/  FMUL R95, R247, R95 ;  /* 0x0000005ff75f7220 */ /* 0x000fe20000400000 */
[----:B------:R-:W-:Y:S01]  /*2dc80*/  STL.64 [R1+0xfe0], R118 ;  /* 0x000fe07601007387 */ /* 0x000fe20000100a00 */
[----:B------:R-:W-:Y:S01]  /*2dc90*/  FFMA.FTZ R11, R11, 1.4426950216293334961, R15 ;  /* 0x3fb8aa3b0b0b7823 */ /* 0x000fe2000001000f */
[----:B------:R-:W-:Y:S01]  /*2dca0*/  @!P5 FMUL R82, R82, 16777216 ;  /* 0x4b8000005252d820 */ /* 0x000fe20000400000 */
[----:B------:R-:W-:Y:S01]  /*2dcb0*/  @!P5 FMUL R83, R83, 16777216 ;  /* 0x4b8000005353d820 */ /* 0x000fe20000400000 */
[----:B------:R-:W-:Y:S01]  /*2dcc0*/  STL.64 [R1+0xfd8], R114 ;  /* 0x000fd87201007387 */ /* 0x000fe20000100a00 */
[C---:B------:R-:W-:Y:S01]  /*2dcd0*/  FMUL R21, R247.reuse, R18 ;  /* 0x00000012f7157220 */ /* 0x040fe20000400000 */
[C---:B------:R-:W-:Y:S01]  /*2dce0*/  FMUL R90, R247.reuse, R90 ;  /* 0x0000005af75a7220 */ /* 0x040fe20000400000 */
[----:B------:R-:W-:Y:S01]  /*2dcf0*/  FMUL R91, R247, R91 ;  /* 0x0000005bf75b7220 */ /* 0x000fe20000400000 */
[----:B------:R-:W-:Y:S01]  /*2dd00*/  STL.64 [R1+0xfd0], R112 ;  /* 0x000fd07001007387 */ /* 0x000fe20000100a00 */
[----:B------:R-:W-:Y:S01]  /*2dd10*/  @!P5 FMUL R78, R78, 16777216 ;  /* 0x4b8000004e4ed820 */ /* 0x000fe20000400000 */
[----:B------:R-:W-:Y:S01]  /*2dd20*/  @!P5 FMUL R79, R79, 16777216 ;  /* 0x4b8000004f4fd820 */ /* 0x000fe20000400000 */
[----:B------:R-:W-:Y:S01]  /*2dd30*/  @!P5 FMUL R74, R74, 16777216 ;  /* 0x4b8000004a4ad820 */ /* 0x000fe20000400000 */
[----:B------:R-:W-:Y:S01]  /*2dd40*/  STL.64 [R1+0xfc8], R110 ;  /* 0x000fc86e01007387 */ /* 0x000fe20000100a00 */
[----:B------:R-:W-:Y:S01]  /*2dd50*/  FMUL R14, R10, R14 ;  /* 0x0000000e0a0e7220 */ /* 0x000fe20000400000 */
[C---:B------:R-:W-:Y:S01]  /*2dd60*/  FMUL R86, R247.reuse, R86 ;  /* 0x00000056f7567220 */ /* 0x040fe20000400000 */
[----:B------:R-:W-:Y:S01]  /*2dd70*/  FMUL R87, R247, R87 ;  /* 0x00000057f7577220 */ /* 0x000fe20000400000 */
[----:B------:R-:W-:Y:S01]  /*2dd80*/  STL.64 [R1+0xfc0], R108 ;  /* 0x000fc06c01007387 */ /* 0x000fe20000100a00 */
[----:B------:R-:W-:Y:S01]  /*2dd90*/  @!P5 FMUL R75, R75, 16777216 ;  /* 0x4b8000004b4bd820 */ /* 0x000fe20000400000 */
[C---:B------:R-:W-:Y:S01]  /*2dda0*/  FMUL R82, R247.reuse, R82 ;  /* 0x00000052f7527220 */ /* 0x040fe20000400000 */
[----:B------:R-:W-:Y:S01]  /*2ddb0*/  FMUL R83, R247, R83 ;  /* 0x00000053f7537220 */ /* 0x000fe20000400000 */
[----:B------:R-:W-:Y:S01]  /*2ddc0*/  STL.64 [R1+0xfb8], R106 ;  /* 0x000fb86a01007387 */ /* 0x000fe20000100a00 */
[----:B------:R-:W-:Y:S01]  /*2ddd0*/  @!P5 FMUL R70, R70, 16777216 ;  /* 0x4b8000004646d820 */ /* 0x000fe20000400000 */
[----:B------:R-:W-:Y:S01]  /*2dde0*/  @!P5 FMUL R71, R71, 16777216 ;  /* 0x4b8000004747d820 */ /* 0x000fe20000400000 */
[----:B------:R-:W-:Y:S01]  /*2ddf0*/  @!P5 FMUL R66, R66, 16777216 ;  /* 0x4b8000004242d820 */ /* 0x000fe20000400000 */
[----:B------:R-:W-:Y:S01]  /*2de00*/  STL.64 [R1+0xfb0], R104 ;  /* 0x000fb06801007387 */ /* 0x000fe20000100a00 */
[----:B------:R-:W-:Y:S01]  /*2de10*/  @!P5 FMUL R67, R67, 16777216 ;  /* 0x4b8000004343d820 */ /* 0x000fe20000400000 */
[----:B------:R-:W-:Y:S01]  /*2de20*/  @!P5 FMUL R62, R62, 16777216 ;  /* 0x4b8000003e3ed820 */ /* 0x000fe20000400000 */
[----:B------:R-:W-:Y:S01]  /*2de30*/  @!P5 FMUL R63, R63, 16777216 ;  /* 0x4b8000003f3fd820 */ /* 0x000fe20000400000 */
[----:B------:R-:W-:Y:S01]  /*2de40*/  STL.64 [R1+0xfa8], R102 ;  /* 0x000fa86601007387 */ /* 0x000fe20000100a00 */
[----:B------:R-:W-:Y:S01]  /*2de50*/  FFMA.FTZ R10, R10, 1.4426950216293334961, R14 ;  /* 0x3fb8aa3b0a0a7823 */ /* 0x000fe2000001000e */
[C---:B------:R-:W-:Y:S01]  /*2de60*/  FMUL R78, R247.reuse, R78 ;  /* 0x0000004ef74e7220 */ /* 0x040fe20000400000 */
[C---:B------:R-:W-:Y:S01]  /*2de70*/  FMUL R79, R247.reuse, R79 ;  /* 0x0000004ff74f7220 */ /* 0x040fe20000400000 */
[----:B------:R-:W-:Y:S01]  /*2de80*/  STL.64 [R1+0xfa0], R100 ;  /* 0x000fa06401007387 */ /* 0x000fe20000100a00 */
[C---:B------:R-:W-:Y:S01]  /*2de90*/  FMUL R74, R247.reuse, R74 ;  /* 0x0000004af74a7220 */ /* 0x040fe20000400000 */
[C---:B------:R-:W-:Y:S01]  /*2dea0*/  FMUL R75, R247.reuse, R75 ;  /* 0x0000004bf74b7220 */ /* 0x040fe20000400000 */
        /* <DEDUP_REMOVED lines=19> */
[----:B------:R-:W-:Y:S01]  /*2dfe0*/  ISETP.GE.U32.AND P1, PT, R235, 0x7f800000, PT ;  /* 0x7f800000eb00780c */ /* 0x000fe20003f26070 */
[----:B------:R-:W-:Y:S01]  /*2dff0*/  @!P5 FMUL R42, R42, 16777216 ;  /* 0x4b8000002a2ad820 */ /* 0x000fe20000400000 */
[----:B------:R-:W-:Y:S01]  /*2e000*/  STL.64 [R1+0xf70], R88 ;  /* 0x000f705801007387 */ /* 0x000fe20000100a00 */
[C---:B------:R-:W-:Y:S01]  /*2e010*/  FMUL R58, R247.reuse, R58 ;  /* 0x0000003af73a7220 */ /* 0x040fe20000400000 */
[C---:B------:R-:W-:Y:S01]  /*2e020*/  FMUL R59, R247.reuse, R59 ;  /* 0x0000003bf73b7220 */ /* 0x040fe20000400000 */
[C---:B------:R-:W-:Y:S01]  /*2e030*/  FMUL R54, R247.reuse, R54 ;  /* 0x00000036f7367220 */ /* 0x040fe20000400000 */
[----:B------:R-:W-:Y:S01]  /*2e040*/  STL.64 [R1+0xf68], R86 ;  /* 0x000f685601007387 */ /* 0x000fe20000100a00 */
[----:B------:R-:W-:Y:S01]  /*2e050*/  FMUL R55, R247, R55 ;  /* 0x00000037f7377220 */ /* 0x000fe20000400000 */
[----:B------:R-:W-:Y:S01]  /*2e060*/  @!P5 FMUL R43, R43, 16777216 ;  /* 0x4b8000002b2bd820 */ /* 0x000fe20000400000 */
[----:B------:R-:W-:Y:S01]  /*2e070*/  ISETP.GE.U32.AND P2, PT, R236, 0x7f800000, PT ;  /* 0x7f800000ec00780c */ /* 0x000fe20003f46070 */
        /* <DEDUP_REMOVED lines=55> */
[C---:B------:R-:W-:Y:S01]  /*2e3f0*/  ISETP.GE.U32.AND P4, PT, R232.reuse, 0x7f800000, PT ;  /* 0x7f800000e800780c */ /* 0x040fe20003f86070 */
[----:B------:R-:W0:Y:S01]  /*2e400*/  LDC R251, c[0x0][0x278] ;  /* 0x00009e00fffb7b82 */ /* 0x000e220000000800 */
[----:B---3--:R1:W-:Y:S01]  /*2e410*/  STSM.16.M88.4 [R252], R4 ;  /* 0x00000004fc007844 */ /* 0x0083e20000000200 */
        /* <DEDUP_REMOVED lines=8> */
[----:B------:R-:W3:Y:S01]  /*2e4a0*/  LDC R14, c[0x0][0x278] ;  /* 0x00009e00ff0e7b82 */ /* 0x000ee20000000800 */
[----:B-1----:R-:W-:Y:S01]  /*2e4b0*/  IADD3 R7, R237, -R239, RZ ;  /* 0x800000efed077210 */ /* 0x002fe20007ffe0ff */
[----:B------:R-:W-:Y:S01]  /*2e4c0*/  STL.64 [R1+0xf48], R78 ;  /* 0x000f484e01007387 */ /* 0x000fe20000100a00 */
[----:B------:R-:W-:-:S05]  /*2e4d0*/  IADD3 R6, R232, -R240, RZ ;  /* 0x800000f0e8067210 */ /* 0x000fca0007ffe0ff */
[----:B------:R-:W1:Y:S01]  /*2e4e0*/  LDC.64 R4, c[0x0][0x270] ;  /* 0x00009c00ff047b82 */ /* 0x000e620000000a00 */
[----:B------:R-:W-:Y:S01]  /*2e4f0*/  FADD R7, R7, -1 ;  /* 0xbf80000007077421 */ /* 0x000fe20000000000 */
[----:B------:R-:W-:-:S03]  /*2e500*/  FADD R6, R6, -1 ;  /* 0xbf80000006067421 */ /* 0x000fc60000000000 */
[-C--:B------:R-:W-:Y:S01]  /*2e510*/  FFMA.FTZ R3, R7, R2.reuse, -0.16845393180847167969 ;  /* 0xbe2c7f3007037423 */ /* 0x080fe20000010002 */
[C---:B------:R-:W-:Y:S01]  /*2e520*/  FFMA.FTZ R2, R6.reuse, R2, -0.16845393180847167969 ;  /* 0xbe2c7f3006027423 */ /* 0x040fe20000010002 */
[----:B--2---:R-:W-:Y:S01]  /*2e530*/  FADD R10, R227, R10 ;  /* 0x0000000ae30a7221 */ /* 0x004fe20000000000 */
[----:B------:R-:W-:Y:S01]  /*2e540*/  STL.64 [R1+0xf40], R76 ;  /* 0x000f404c01007387 */ /* 0x000fe20000100a00 */
[----:B------:R-:W-:Y:S01]  /*2e550*/  FMUL R34, R247, R34 ;  /* 0x00000022f7227220 */ /* 0x000fe20000400000 */
[C---:B------:R-:W-:Y:S01]  /*2e560*/  FFMA.FTZ R2, R6.reuse, R2, 0.1716887056827545166 ;  /* 0x3e2fcf2a06027423 */ /* 0x040fe20000010002 */
[----:B------:R-:W-:Y:S01]  /*2e570*/  FFMA.FTZ R3, R7, R3, 0.1716887056827545166 ;  /* 0x3e2fcf2a07037423 */ /* 0x000fe20000010003 */
[C---:B------:R-:W-:Y:S01]  /*2e580*/  FMUL R35, R247.reuse, R35 ;  /* 0x00000023f7237220 */ /* 0x040fe20000400000 */
[----:B------:R-:W-:Y:S01]  /*2e590*/  FMUL R30, R247, R30 ;  /* 0x0000001ef71e7220 */ /* 0x000fe20000400000 */
[C---:B------:R-:W-:Y:S01]  /*2e5a0*/  FFMA.FTZ R2, R6.reuse, R2, -0.17900948226451873779 ;  /* 0xbe374e4306027423 */ /* 0x040fe20000010002 */
[----:B------:R-:W-:Y:S01]  /*2e5b0*/  FFMA.FTZ R3, R7, R3, -0.17900948226451873779 ;  /* 0xbe374e4307037423 */ /* 0x000fe20000010003 */
[----:B------:R-:W-:Y:S01]  /*2e5c0*/  FMUL R31, R247, R31 ;  /* 0x0000001ff71f7220 */ /* 0x000fe20000400000 */
[----:B------:R-:W-:Y:S01]  /*2e5d0*/  ISETP.GE.U32.AND P5, PT, R237, 0x7f800000, PT ;  /* 0x7f800000ed00780c */ /* 0x000fe20003fa6070 */
[C---:B------:R-:W-:Y:S01]  /*2e5e0*/  FFMA.FTZ R2, R6.reuse, R2, 0.20512372255325317383 ;  /* 0x3e520bf406027423 */ /* 0x040fe20000010002 */
[----:B------:R-:W-:Y:S01]  /*2e5f0*/  FFMA.FTZ R3, R7, R3, 0.20512372255325317383 ;  /* 0x3e520bf407037423 */ /* 0x000fe20000010003 */
[C---:B------:R-:W-:Y:S01]  /*2e600*/  FMUL R26, R247.reuse, R26 ;  /* 0x0000001af71a7220 */ /* 0x040fe20000400000 */
[----:B------:R-:W-:Y:S01]  /*2e610*/  FMUL R27, R247, R27 ;  /* 0x0000001bf71b7220 */ /* 0x000fe20000400000 */
[C---:B------:R-:W-:Y:S01]  /*2e620*/  FFMA.FTZ R2, R6.reuse, R2, -0.24046532809734344482 ;  /* 0xbe763c8b06027423 */ /* 0x040fe20000010002 */
[----:B------:R-:W-:Y:S01]  /*2e630*/  FFMA.FTZ R3, R7, R3, -0.24046532809734344482 ;  /* 0xbe763c8b07037423 */ /* 0x000fe20000010003 */
[C---:B------:R-:W-:Y:S01]  /*2e640*/  FMUL R245, R247.reuse, R248 ;  /* 0x000000f8f7f57220 */ /* 0x040fe20000400000 */
[----:B------:R-:W-:Y:S01]  /*2e650*/  FMUL R244, R247, R244 ;  /* 0x000000f4f7f47220 */ /* 0x000fe20000400000 */
[C---:B------:R-:W-:Y:S01]  /*2e660*/  FFMA.FTZ R2, R6.reuse, R2, 0.28857114911079406738 ;  /* 0x3e93bf9906027423 */ /* 0x040fe20000010002 */
[----:B------:R-:W-:Y:S01]  /*2e670*/  FFMA.FTZ R3, R7, R3, 0.28857114911079406738 ;  /* 0x3e93bf9907037423 */ /* 0x000fe20000010003 */
[----:B------:R-:W1:Y:S01]  /*2e680*/  S2R R227, SR_CTAID.Y ;  /* 0x0000000000e37919 */ /* 0x000e620000002600 */
[----:B------:R-:W-:Y:S01]  /*2e690*/  FMUL R20, R247, R19 ;  /* 0x00000013f7147220 */ /* 0x000fe20000400000 */
[C---:B------:R-:W-:Y:S01]  /*2e6a0*/  FFMA.FTZ R2, R6.reuse, R2, -0.36067417263984680176 ;  /* 0xbeb8aa4906027423 */ /* 0x040fe20000010002 */
[----:B------:R-:W-:Y:S01]  /*2e6b0*/  FFMA.FTZ R3, R7, R3, -0.36067417263984680176 ;  /* 0xbeb8aa4907037423 */ /* 0x000fe20000010003 */
[----:B------:R-:W-:Y:S01]  /*2e6c0*/  STL.64 [R1+0xf38], R74 ;  /* 0x000f384a01007387 */ /* 0x000fe20000100a00 */
[----:B------:R-:W-:Y:S01]  /*2e6d0*/  FMUL R22, R247, R22 ;  /* 0x00000016f7167220 */ /* 0x000fe20000400000 */
[C---:B------:R-:W-:Y:S01]  /*2e6e0*/  FFMA.FTZ R2, R6.reuse, R2, 0.48089820146560668945 ;  /* 0x3ef6384a06027423 */ /* 0x040fe20000010002 */
[----:B------:R-:W-:Y:S01]  /*2e6f0*/  FFMA.FTZ R3, R7, R3, 0.48089820146560668945 ;  /* 0x3ef6384a07037423 */ /* 0x000fe20000010003 */
[C---:B------:R-:W-:Y:S01]  /*2e700*/  FMUL R23, R247.reuse, R23 ;  /* 0x00000017f7177220 */ /* 0x040fe20000400000 */
[----:B------:R-:W-:Y:S01]  /*2e710*/  FMUL R8, R247, R221 ;  /* 0x000000ddf7087220 */ /* 0x000fe20000400000 */
[C---:B------:R-:W-:Y:S01]  /*2e720*/  FFMA.FTZ R2, R6.reuse, R2, -0.72134751081466674805 ;  /* 0xbf38aa3b06027423 */ /* 0x040fe20000010002 */
[----:B------:R-:W-:Y:S01]  /*2e730*/  FFMA.FTZ R3, R7, R3, -0.72134751081466674805 ;  /* 0xbf38aa3b07037423 */ /* 0x000fe20000010003 */
[----:B------:R-:W-:Y:S01]  /*2e740*/  STL.64 [R1+0xf30], R72 ;  /* 0x000f304801007387 */ /* 0x000fe20000100a00 */
[----:B----4-:R-:W-:Y:S01]  /*2e750*/  FADD R19, R231, R11 ;  /* 0x0000000be7137221 */ /* 0x010fe20000000000 */
[C---:B------:R-:W-:Y:S01]  /*2e760*/  FMUL R2, R6.reuse, R2 ;  /* 0x0000000206027220 */ /* 0x040fe20000400000 */
[C---:B------:R-:W-:Y:S01]  /*2e770*/  FMUL R3, R7.reuse, R3 ;  /* 0x0000000307037220 */ /* 0x040fe20000400000 */
[----:B------:R-:W-:Y:S01]  /*2e780*/  STL.64 [R1+0xf28], R70 ;  /* 0x000f284601007387 */ /* 0x000fe20000100a00 */
[----:B------:R-:W2:Y:S01]  /*2e790*/  LDC R221, c[0x0][0x278] ;  /* 0x00009e00ffdd7b82 */ /* 0x000ea20000000800 */
[----:B------:R-:W-:Y:S01]  /*2e7a0*/  FMUL R2, R6, R2 ;  /* 0x0000000206027220 */ /* 0x000fe20000400000 */
[----:B------:R-:W-:-:S03]  /*2e7b0*/  FMUL R3, R7, R3 ;  /* 0x0000000307037220 */ /* 0x000fc60000400000 */
[----:B------:R-:W-:Y:S01]  /*2e7c0*/  FFMA.FTZ R6, R6, 1.4426950216293334961, R2 ;  /* 0x3fb8aa3b06067823 */ /* 0x000fe20000010002 */
[----:B------:R-:W-:Y:S01]  /*2e7d0*/  FFMA.FTZ R7, R7, 1.4426950216293334961, R3 ;  /* 0x3fb8aa3b07077823 */ /* 0x000fe20000010003 */
[----:B------:R-:W-:Y:S01]  /*2e7e0*/  STL.64 [R1+0xf20], R68 ;  /* 0x000f204401007387 */ /* 0x000fe20000100a00 */
[----:B------:R-:W4:Y:S01]  /*2e7f0*/  LDC.64 R2, c[0x0][0x228] ;  /* 0x00008a00ff027b82 */ /* 0x000f220000000a00 */
[----:B------:R-:W-:Y:S02]  /*2e800*/  FADD R15, R249, R6 ;  /* 0x00000006f90f7221 */ /* 0x000fe40000000000 */
[----:B------:R-:W0:Y:S01]  /*2e810*/  S2R R249, SR_TID.X ;  /* 0x0000000000f97919 */ /* 0x000e220000002100 */
[----:B------:R-:W-:Y:S02]  /*2e820*/  FADD R18, R223, R7 ;  /* 0x00000007df127221 */ /* 0x000fe40000000000 */
[----:B------:R-:W3:Y:S01]  /*2e830*/  S2R R223, SR_CTAID.X ;  /* 0x0000000000df7919 */ /* 0x000ee20000002500 */
[----:B-1----:R-:W-:Y:S01]  /*2e840*/  IMAD R4, R227, R4, RZ ;  /* 0x00000004e3047224 */ /* 0x002fe200078e02ff */
[----:B------:R-:W1:Y:S01]  /*2e850*/  LDC R11, c[0x0][0x278] ;  /* 0x00009e00ff0b7b82 */ /* 0x000e620000000800 */
[----:B------:R-:W-:Y:S04]  /*2e860*/  STL.64 [R1+0xf18], R66 ;  /* 0x000f184201007387 */ /* 0x000fe80000100a00 */
[----:B------:R-:W-:Y:S01]  /*2e870*/  STL.64 [R1+0xf10], R64 ;  /* 0x000f104001007387 */ /* 0x000fe20000100a00 */
[----:B------:R-:W-:Y:S01]  /*2e880*/  @P1 MOV R7, 0x7f800000 ;  /* 0x7f80000000071802 */ /* 0x000fe20000000f00 */
[----:B------:R-:W-:-:S02]  /*2e890*/  @P2 IMAD.MOV.U32 R6, RZ, RZ, 0x7f800000 ;  /* 0x7f800000ff062424 */ /* 0x000fc400078e00ff */
[C---:B------:R-:W-:Y:S01]  /*2e8a0*/  FMUL R12, R247.reuse, R225 ;  /* 0x000000e1f70c7220 */ /* 0x040fe20000400000 */
[----:B------:R-:W-:Y:S01]  /*2e8b0*/  STL.64 [R1+0xf08], R62 ;  /* 0x000f083e01007387 */ /* 0x000fe20000100a00 */
[----:B------:R-:W-:Y:S01]  /*2e8c0*/  FMUL R16, R247, R229 ;  /* 0x000000e5f7107220 */ /* 0x000fe20000400000 */
[----:B------:R-:W-:Y:S01]  /*2e8d0*/  @P1 FFMA.FTZ R19, R235, R7, +INF ;  /* 0x7f800000eb131423 */ /* 0x000fe20000010007 */
[----:B------:R-:W-:Y:S01]  /*2e8e0*/  @P2 FFMA.FTZ R10, R236, R6, +INF ;  /* 0x7f800000ec0a2423 */ /* 0x000fe20000010006 */
[----:B------:R-:W-:Y:S01]  /*2e8f0*/  STL.64 [R1+0xf00], R60 ;  /* 0x000f003c01007387 */ /* 0x000fe20000100a00 */
[----:B------:R-:W1:Y:S03]  /*2e900*/  LDC R225, c[0x0][0x278] ;  /* 0x00009e00ffe17b82 */ /* 0x000e660000000800 */
[----:B------:R-:W-:Y:S04]  /*2e910*/  STL.64 [R1+0xef8], R58 ;  /* 0x000ef83a01007387 */ /* 0x000fe80000100a00 */
[----:B------:R-:W-:Y:S01]  /*2e920*/  STL.64 [R1+0xef0], R56 ;  /* 0x000ef03801007387 */ /* 0x000fe20000100a00 */
[----:B------:R-:W1:Y:S03]  /*2e930*/  LDC R229, c[0x0][0x278] ;  /* 0x00009e00ffe57b82 */ /* 0x000e660000000800 */
[----:B------:R-:W-:Y:S04]  /*2e940*/  STL.64 [R1+0xee8], R54 ;  /* 0x000ee83601007387 */ /* 0x000fe80000100a00 */
[----:B------:R-:W-:Y:S01]  /*2e950*/  STL.64 [R1+0xee0], R52 ;  /* 0x000ee03401007387 */ /* 0x000fe20000100a00 */
[----:B0-----:R-:W-:Y:S01]  /*2e960*/  LOP3.LUT R249, R249, 0x7f, RZ, 0xc0, !PT ;  /* 0x0000007ff9f97812 */ /* 0x001fe200078ec0ff */
[----:B------:R-:W0:Y:S02]  /*2e970*/  LDC R227, c[0x0][0x278] ;  /* 0x00009e00ffe37b82 */ /* 0x000e240000000800 */
[----:B------:R-:W-:Y:S04]  /*2e980*/  STL.64 [R1+0xed8], R50 ;  /* 0x000ed83201007387 */ /* 0x000fe80000100a00 */
[----:B------:R-:W-:Y:S01]  /*2e990*/  STL.64 [R1+0xed0], R48 ;  /* 0x000ed03001007387 */ /* 0x000fe20000100a00 */
[----:B------:R-:W-:Y:S01]  /*2e9a0*/  @P5 MOV R6, 0x7f800000 ;  /* 0x7f80000000065802 */ /* 0x000fe20000000f00 */
[----:B------:R-:W0:Y:S02]  /*2e9b0*/  LDC R248, c[0x0][0x278] ;  /* 0x00009e00fff87b82 */ /* 0x000e240000000800 */
[----:B------:R-:W-:Y:S04]  /*2e9c0*/  STL.64 [R1+0xec8], R46 ;  /* 0x000ec82e01007387 */ /* 0x000fe80000100a00 */
[----:B------:R-:W-:Y:S01]  /*2e9d0*/  STL.64 [R1+0xec0], R44 ;  /* 0x000ec02c01007387 */ /* 0x000fe20000100a00 */
[C---:B------:R-:W-:Y:S01]  /*2e9e0*/  SHF.L.U32 R7, R4.reuse, 0x1, RZ ;  /* 0x0000000104077819 */ /* 0x040fe200000006ff */
[----:B------:R-:W0:Y:S02]  /*2e9f0*/  LDC R242, c[0x0][0x278] ;  /* 0x00009e00fff27b82 */ /* 0x000e240000000800 */
[----:B------:R-:W-:Y:S04]  /*2ea00*/  STL.64 [R1+0xeb8], R42 ;  /* 0x000eb82a01007387 */ /* 0x000fe80000100a00 */
[----:B------:R-:W-:Y:S01]  /*2ea10*/  STL.64 [R1+0xeb0], R40 ;  /* 0x000eb02801007387 */ /* 0x000fe20000100a00 */
[----:B---3--:R-:W-:Y:S01]  /*2ea20*/  LEA R223, R223, R249, 0x7 ;  /* 0x000000f9dfdf7211 */ /* 0x008fe200078e38ff */
[----:B------:R-:W-:Y:S01]  /*2ea30*/  @P5 FFMA.FTZ R18, R237, R6, +INF ;  /* 0x7f800000ed125423 */ /* 0x000fe20000010006 */
[----:B------:R-:W-:Y:S01]  /*2ea40*/  IMAD.HI R4, R4, 0x2, RZ ;  /* 0x0000000204047827 */ /* 0x000fe200078e02ff */
[----:B------:R-:W-:Y:S01]  /*2ea50*/  STL.64 [R1+0xea8], R38 ;  /* 0x000ea82601007387 */ /* 0x000fe20000100a00 */
[----:B------:R-:W-:Y:S01]  /*2ea60*/  FSETP.NEU.AND P0, PT, R235, RZ, PT ;  /* 0x000000ffeb00720b */ /* 0x000fe20003f0d000 */
[----:B------:R-:W3:Y:S02]  /*2ea70*/  LDC R238, c[0x0][0x278] ;  /* 0x00009e00ffee7b82 */ /* 0x000ee40000000800 */
[----:B------:R-:W-:Y:S04]  /*2ea80*/  STL.64 [R1+0xea0], R36 ;  /* 0x000ea02401007387 */ /* 0x000fe80000100a00 */
[----:B------:R-:W-:Y:S01]  /*2ea90*/  STL.64 [R1+0xe98], R34 ;  /* 0x000e982201007387 */ /* 0x000fe20000100a00 */
[----:B------:R-:W-:Y:S01]  /*2eaa0*/  IMAD R5, R223, R5, RZ ;  /* 0x00000005df057224 */ /* 0x000fe200078e02ff */
[----:B------:R-:W-:Y:S01]  /*2eab0*/  @P4 MOV R6, 0x7f800000 ;  /* 0x7f80000000064802 */ /* 0x000fe20000000f00 */
[----:B------:R-:W0:Y:S01]  /*2eac0*/  LDC R223, c[0x0][0x278] ;  /* 0x00009e00ffdf7b82 */ /* 0x000e220000000800 */
[----:B------:R-:W-:Y:S04]  /*2ead0*/  STL.64 [R1+0xe90], R32 ;  /* 0x000e902001007387 */ /* 0x000fe80000100a00 */
[----:B------:R-:W-:Y:S03]  /*2eae0*/  STL.64 [R1+0xe88], R30 ;  /* 0x000e881e01007387 */ /* 0x000fe60000100a00 */
[----:B------:R-:W3:Y:S01]  /*2eaf0*/  LDC R235, c[0x0][0x278] ;  /* 0x00009e00ffeb7b82 */ /* 0x000ee20000000800 */
[----:B------:R-:W-:Y:S04]  /*2eb00*/  STL.64 [R1+0xe80], R26 ;  /* 0x000e801a01007387 */ /* 0x000fe80000100a00 */
[----:B------:R-:W-:Y:S01]  /*2eb10*/  STL.64 [R1+0xe78], R24 ;  /* 0x000e781801007387 */ /* 0x000fe20000100a00 */
[----:B------:R-:W-:-:S02]  /*2eb20*/  @P4 FFMA.FTZ R15, R232, R6, +INF ;  /* 0x7f800000e80f4423 */ /* 0x000fc40000010006 */
[----:B------:R-:W0:Y:S01]  /*2eb30*/  LDC R6, c[0x0][0x278] ;  /* 0x00009e00ff067b82 */ /* 0x000e220000000800 */
[----:B------:R-:W-:Y:S04]  /*2eb40*/  STL.64 [R1+0xe70], R28 ;  /* 0x000e701c01007387 */ /* 0x000fe80000100a00 */
[----:B------:R-:W-:Y:S01]  /*2eb50*/  STL.64 [R1+0xe68], R244 ;  /* 0x000e68f401007387 */ /* 0x000fe20000100a00 */
[----:B------:R-:W-:Y:S02]  /*2eb60*/  FSETP.NEU.AND P2, PT, R237, RZ, PT ;  /* 0x000000ffed00720b */ /* 0x000fe40003f4d000 */
[----:B------:R-:W-:Y:S01]  /*2eb70*/  FSETP.NEU.AND P1, PT, R232, RZ, PT ;  /* 0x000000ffe800720b */ /* 0x000fe20003f2d000 */
[----:B------:R-:W-:Y:S01]  /*2eb80*/  STL.64 [R1+0xe60], R22 ;  /* 0x000e601601007387 */ /* 0x000fe20000100a00 */
[----:B------:R-:W3:Y:S03]  /*2eb90*/  LDC R232, c[0x0][0x278] ;  /* 0x00009e00ffe87b82 */ /* 0x000ee60000000800 */
[----:B------:R-:W-:Y:S04]  /*2eba0*/  STL.64 [R1+0xe58], R20 ;  /* 0x000e581401007387 */ /* 0x000fe80000100a00 */
[----:B------:R-:W-:Y:S01]  /*2ebb0*/  STL [R1+0xa6c], R19 ;  /* 0x000a6c1301007387 */ /* 0x000fe20000100800 */
[----:B------:R-:W3:Y:S03]  /*2ebc0*/  LDC R237, c[0x0][0x278] ;  /* 0x00009e00ffed7b82 */ /* 0x000ee60000000800 */
[----:B------:R2:W-:Y:S01]  /*2ebd0*/  STL [R1+0xa68], R10 ;  /* 0x000a680a01007387 */ /* 0x0005e20000100800 */
[----:B------:R-:W-:-:S04]  /*2ebe0*/  FSETP.NEU.AND P3, PT, R236, RZ, PT ;  /* 0x000000ffec00720b */ /* 0x000fc80003f6d000 */
[----:B------:R-:W3:Y:S01]  /*2ebf0*/  LDC R231, c[0x0][0x278] ;  /* 0x00009e00ffe77b82 */ /* 0x000ee20000000800 */
[C---:B--2---:R-:W-:Y:S01]  /*2ec00*/  SHF.L.U32 R10, R5.reuse, 0x1, RZ ;  /* 0x00000001050a7819 */ /* 0x044fe200000006ff */
[----:B------:R2:W-:Y:S06]  /*2ec10*/  STL [R1+0xa64], R18 ;  /* 0x000a641201007387 */ /* 0x0005ec0000100800 */
[----:B------:R-:W3:Y:S01]  /*2ec20*/  LDC R19, c[0x0][0x278] ;  /* 0x00009e00ff137b82 */ /* 0x000ee20000000800 */
[----:B----4-:R-:W-:Y:S01]  /*2ec30*/  IADD3 R2, P5, P6, R10, R2, R7 ;  /* 0x000000020a027210 */ /* 0x010fe20007ebe007 */
[----:B------:R-:W-:-:S06]  /*2ec40*/  IMAD.HI R5, R5, 0x2, RZ ;  /* 0x0000000205057827 */ /* 0x000fcc00078e02ff */
[----:B------:R-:W4:Y:S01]  /*2ec50*/  LDC R10, c[0x0][0x278] ;  /* 0x00009e00ff0a7b82 */ /* 0x000f220000000800 */
[----:B------:R-:W-:-:S07]  /*2ec60*/  IADD3.X R3, R5, R3, R4, P5, P6 ;  /* 0x0000000305037210 */ /* 0x000fce0002fec404 */
[----:B------:R-:W0:Y:S01]  /*2ec70*/  LDC R7, c[0x0][0x278] ;  /* 0x00009e00ff077b82 */ /* 0x000e220000000800 */
[----:B------:R-:W-:-:S07]  /*2ec80*/  IMAD.SHL.U32 R4, R221, 0x2, RZ ;  /* 0x00000002dd047824 */ /* 0x000fce00078e00ff */
[----:B------:R-:W3:Y:S01]  /*2ec90*/  LDC R5, c[0x0][0x278] ;  /* 0x00009e00ff057b82 */ /* 0x000ee20000000800 */
[-C--:B-1----:R-:W-:Y:S02]  /*2eca0*/  LEA RZ, P5, R11, R2.reuse, 0x8 ;  /* 0x000000020bff7211 */ /* 0x082fe400078a40ff */
[-C--:B------:R-:W-:Y:S02]  /*2ecb0*/  LEA RZ, P6, R14, R2.reuse, 0x9 ;  /* 0x000000020eff7211 */ /* 0x080fe400078c48ff */
[----:B------:R-:W-:-:S03]  /*2ecc0*/  IADD3 R110, P4, R4, R2, RZ ;  /* 0x00000002046e7210 */ /* 0x000fc60007f9e0ff */
[----:B------:R-:W1:Y:S01]  /*2ecd0*/  LDC R11, c[0x0][0x278] ;  /* 0x00009e00ff0b7b82 */ /* 0x000e620000000800 */
[----:B----4-:R-:W-:-:S07]  /*2ece0*/  LEA.HI.X.SX32 R111, R10, R3, 0x1, P4 ;  /* 0x000000030a6f7211 */ /* 0x010fce00020f0eff */
[----:B------:R-:W4:Y:S01]  /*2ecf0*/  LDC R14, c[0x0][0x278] ;  /* 0x00009e00ff0e7b82 */ /* 0x000f220000000800 */
[----:B------:R0:W-:Y:S04]  /*2ed00*/  STL [R1+0xa60], R15 ;  /* 0x000a600f01007387 */ /* 0x0001e80000100800 */
[----:B------:R1:W-:Y:S03]  /*2ed10*/  STL.64 [R1+0x438], R110 ;  /* 0x0004386e01007387 */ /* 0x0003e60000100a00 */
[----:B--2---:R-:W2:Y:S01]  /*2ed20*/  LDC R18, c[0x0][0x278] ;  /* 0x00009e00ff127b82 */ /* 0x004ea20000000800 */
[----:B---3--:R-:W-:-:S07]  /*2ed30*/  SHF.L.U32 R5, R5, 0x2, RZ ;  /* 0x0000000205057819 */ /* 0x008fce00000006ff */
[----:B0-----:R-:W0:Y:S01]  /*2ed40*/  LDC R15, c[0x0][0x278] ;  /* 0x00009e00ff0f7b82 */ /* 0x001e220000000800 */
[----:B-1----:R-:W-:-:S04]  /*2ed50*/  LEA R110, P4, R7, R2, 0x2 ;  /* 0x00000002076e7211 */ /* 0x002fc800078810ff */
[-C--:B------:R-:W-:Y:S02]  /*2ed60*/  LEA.HI.X.SX32 R111, R4, R3.reuse, 0x1, P4 ;  /* 0x00000003046f7211 */ /* 0x080fe400020f0eff */
[----:B------:R-:W-:Y:S01]  /*2ed70*/  LEA R6, P4, R6, R2, 0x3 ;  /* 0x0000000206067211 */ /* 0x000fe200078818ff */
[----:B------:R-:W1:Y:S03]  /*2ed80*/  LDC R221, c[0x0][0x278] ;  /* 0x00009e00ffdd7b82 */ /* 0x000e660000000800 */
[----:B------:R-:W-:Y:S01]  /*2ed90*/  LEA.HI.X.SX32 R7, R5, R3, 0x1, P4 ;  /* 0x0000000305077211 */ /* 0x000fe200020f0eff */
[----:B------:R-:W-:Y:S01]  /*2eda0*/  STL.64 [R1+0x430], R110 ;  /* 0x0004306e01007387 */ /* 0x000fe20000100a00 */
[----:B------:R-:W-:-:S03]  /*2edb0*/  SHF.L.U32 R4, R11, 0x3, RZ ;  /* 0x000000030b047819 */ /* 0x000fc600000006ff */
[----:B------:R4:W-:Y:S01]  /*2edc0*/  STL.64 [R1+0x420], R6 ;  /* 0x0004200601007387 */ /* 0x0009e20000100a00 */
[----:B------:R-:W3:Y:S08]  /*2edd0*/  LDC R236, c[0x0][0x278] ;  /* 0x00009e00ffec7b82 */ /* 0x000ef00000000800 */
[----:B------:R-:W3:Y:S01]  /*2ede0*/  LDC R240, c[0x0][0x278] ;  /* 0x00009e00fff07b82 */ /* 0x000ee20000000800 */
[----:B----4-:R-:W-:-:S04]  /*2edf0*/  LEA R6, P4, R14, R2, 0x4 ;  /* 0x000000020e067211 */ /* 0x010fc800078820ff */
[----:B------:R-:W-:-:S03]  /*2ee00*/  LEA.HI.X.SX32 R7, R4, R3, 0x1, P4 ;  /* 0x0000000304077211 */ /* 0x000fc600020f0eff */
[----:B------:R-:W4:Y:S01]  /*2ee10*/  LDC R14, c[0x0][0x278] ;  /* 0x00009e00ff0e7b82 */ /* 0x000f220000000800 */
[----:B0-----:R-:W-:Y:S01]  /*2ee20*/  SHF.L.U32 R5, R15, 0x4, RZ ;  /* 0x000000040f057819 */ /* 0x001fe200000006ff */
[----:B------:R2:W-:Y:S01]  /*2ee30*/  STL.64 [R1+0x400], R6 ;  /* 0x0004000601007387 */ /* 0x0005e20000100a00 */
[----:B------:R-:W-:-:S05]  /*2ee40*/  SHF.L.U32 R4, R19, 0x5, RZ ;  /* 0x0000000513047819 */ /* 0x000fca00000006ff */
[----:B------:R-:W0:Y:S01]  /*2ee50*/  LDC R239, c[0x0][0x278] ;  /* 0x00009e00ffef7b82 */ /* 0x000e220000000800 */
[----:B--2---:R-:W-:-:S07]  /*2ee60*/  LEA R6, P4, R18, R2, 0x5 ;  /* 0x0000000212067211 */ /* 0x004fce00078828ff */
[----:B------:R-:W2:Y:S01]  /*2ee70*/  LDC R249, c[0x0][0x278] ;  /* 0x00009e00fff97b82 */ /* 0x000ea20000000800 */
[----:B------:R-:W-:Y:S02]  /*2ee80*/  LEA.HI.X.SX32 R7, R5, R3, 0x1, P4 ;  /* 0x0000000305077211 */ /* 0x000fe400020f0eff */
[----:B------:R-:W-:-:S03]  /*2ee90*/  LEA R10, P4, R223, R2, 0x6 ;  /* 0x00000002df0a7211 */ /* 0x000fc600078830ff */
[----:B------:R3:W-:Y:S01]  /*2eea0*/  STL.64 [R1+0x3c0], R6 ;  /* 0x0003c00601007387 */ /* 0x0007e20000100a00 */
[----:B------:R-:W-:Y:S01]  /*2eeb0*/  LEA.HI.X.SX32 R11, R4, R3, 0x1, P4 ;  /* 0x00000003040b7211 */ /* 0x000fe200020f0eff */
[----:B-1----:R-:W-:Y:S01]  /*2eec0*/  IMAD R5, R221, 0x202, RZ ;  /* 0x00000202dd057824 */ /* 0x002fe200078e02ff */
[----:B------:R-:W-:Y:S01]  /*2eed0*/  LEA R18, P4, R229, R2, 0x7 ;  /* 0x00000002e5127211 */ /* 0x000fe200078838ff */
[----:B------:R-:W-:Y:S02]  /*2eee0*/  IMAD R4, R235, 0x204, RZ ;  /* 0x00000204eb047824 */ /* 0x000fe400078e02ff */
[C---:B------:R-:W-:Y:S01]  /*2eef0*/  FMUL R246, R247.reuse, R250 ;  /* 0x000000faf7f67220 */ /* 0x040fe20000400000 */
[C---:B------:R-:W-:Y:S01]  /*2ef00*/  FMUL R160, R247.reuse, R160 ;  /* 0x000000a0f7a07220 */ /* 0x040fe20000400000 */
[C---:B------:R-:W-:Y:S01]  /*2ef10*/  FMUL R161, R247.reuse, R161 ;  /* 0x000000a1f7a17220 */ /* 0x040fe20000400000 */
[C---:B------:R-:W-:Y:S01]  /*2ef20*/  FMUL R164, R247.reuse, R164 ;  /* 0x000000a4f7a47220 */ /* 0x040fe20000400000 */
[C---:B------:R-:W-:Y:S01]  /*2ef30*/  FMUL R165, R247.reuse, R165 ;  /* 0x000000a5f7a57220 */ /* 0x040fe20000400000 */
[C---:B------:R-:W-:Y:S01]  /*2ef40*/  FMUL R168, R247.reuse, R168 ;  /* 0x000000a8f7a87220 */ /* 0x040fe20000400000 */
[----:B------:R-:W-:Y:S01]  /*2ef50*/  FMUL R169, R247, R169 ;  /* 0x000000a9f7a97220 */ /* 0x000fe20000400000 */
[----:B---3--:R-:W-:Y:S01]  /*2ef60*/  IMAD.SHL.U32 R7, R225, 0x40, RZ ;  /* 0x00000040e1077824 */ /* 0x008fe200078e00ff */
[----:B------:R-:W-:Y:S01]  /*2ef70*/  SHF.L.U32 R6, R227, 0x7, RZ ;  /* 0x00000007e3067819 */ /* 0x000fe200000006ff */
[----:B------:R1:W-:Y:S01]  /*2ef80*/  STL.64 [R1+0x340], R10 ;  /* 0x0003400a01007387 */ /* 0x0003e20000100a00 */
[C---:B------:R-:W-:Y:S01]  /*2ef90*/  FMUL R172, R247.reuse, R172 ;  /* 0x000000acf7ac7220 */ /* 0x040fe20000400000 */
[----:B------:R-:W-:Y:S01]  /*2efa0*/  FMUL R173, R247, R173 ;  /* 0x000000adf7ad7220 */ /* 0x000fe20000400000 */
[-C--:B------:R-:W-:Y:S01]  /*2efb0*/  LEA.HI.X.SX32 R19, R7, R3.reuse, 0x1, P4 ;  /* 0x0000000307137211 */ /* 0x080fe200020f0eff */
[C---:B------:R-:W-:Y:S01]  /*2efc0*/  FMUL R176, R247.reuse, R176 ;  /* 0x000000b0f7b07220 */ /* 0x040fe20000400000 */
[----:B------:R-:W-:Y:S01]  /*2efd0*/  LEA.HI.X.SX32 R7, R6, R3, 0x1, P5 ;  /* 0x0000000306077211 */ /* 0x000fe200028f0eff */
[C---:B------:R-:W-:Y:S01]  /*2efe0*/  FMUL R177, R247.reuse, R177 ;  /* 0x000000b1f7b17220 */ /* 0x040fe20000400000 */
[----:B------:R-:W-:Y:S01]  /*2eff0*/  FMUL R180, R247, R180 ;  /* 0x000000b4f7b47220 */ /* 0x000fe20000400000 */
[----:B------:R3:W-:Y:S01]  /*2f000*/  STL.64 [R1+0x240], R18 ;  /* 0x0002401201007387 */ /* 0x0007e20000100a00 */
[----:B------:R-:W-:Y:S01]  /*2f010*/  IADD3 RZ, P5, R4, R2, RZ ;  /* 0x0000000204ff7210 */ /* 0x000fe20007fbe0ff */
[----:B------:R-:W-:-:S02]  /*2f020*/  IMAD R4, R248, 0x102, RZ ;  /* 0x00000102f8047824 */ /* 0x000fc400078e02ff */
[C---:B------:R-:W-:Y:S01]  /*2f030*/  FMUL R181, R247.reuse, R181 ;  /* 0x000000b5f7b57220 */ /* 0x040fe20000400000 */
[----:B------:R4:W-:Y:S01]  /*2f040*/  STL [R1+0x994], R7 ;  /* 0x0009940701007387 */ /* 0x0009e20000100800 */
[----:B-1----:R-:W-:Y:S01]  /*2f050*/  SHF.L.U32 R10, R232, 0x8, RZ ;  /* 0x00000008e80a7819 */ /* 0x002fe200000006ff */
[----:B------:R-:W-:Y:S01]  /*2f060*/  FMUL R184, R247, R184 ;  /* 0x000000b8f7b87220 */ /* 0x000fe20000400000 */
[----:B------:R-:W-:Y:S01]  /*2f070*/  IADD3 RZ, P4, R5, R2, RZ ;  /* 0x0000000205ff7210 */ /* 0x000fe20007f9e0ff */
[C---:B------:R-:W-:Y:S01]  /*2f080*/  FMUL R185, R247.reuse, R185 ;  /* 0x000000b9f7b97220 */ /* 0x040fe20000400000 */
[C---:B------:R-:W-:Y:S01]  /*2f090*/  FMUL R188, R247.reuse, R188 ;  /* 0x000000bcf7bc7220 */ /* 0x040fe20000400000 */
[C---:B------:R-:W-:Y:S01]  /*2f0a0*/  FMUL R189, R247.reuse, R189 ;  /* 0x000000bdf7bd7220 */ /* 0x040fe20000400000 */
[----:B------:R-:W-:Y:S01]  /*2f0b0*/  FMUL R192, R247, R192 ;  /* 0x000000c0f7c07220 */ /* 0x000fe20000400000 */
[----:B---3--:R-:W1:Y:S01]  /*2f0c0*/  LDC R19, c[0x0][0x278] ;  /* 0x00009e00ff137b82 */ /* 0x008e620000000800 */
[----:B----4-:R-:W-:-:S02]  /*2f0d0*/  IMAD R7, R237, 0x101, RZ ;  /* 0x00000101ed077824 */ /* 0x010fc400078e02ff */
        /* <DEDUP_REMOVED lines=18> */
[-C--:B------:R-:W-:Y:S01]  /*2f200*/  LEA.HI.X.SX32 R5, R10, R3.reuse, 0x1, P6 ;  /* 0x000000030a057211 */ /* 0x080fe200030f0eff */
[----:B------:R-:W3:Y:S01]  /*2f210*/  LDC R247, c[0x0][0x278] ;  /* 0x00009e00fff77b82 */ /* 0x000ee20000000800 */
[----:B------:R-:W-:Y:S01]  /*2f220*/  IMAD R10, R242, 0x81, RZ ;  /* 0x00000081f20a7824 */ /* 0x000fe200078e02ff */
[----:B------:R-:W-:Y:S01]  /*2f230*/  LEA.HI.X.SX32 R117, R7, R3, 0x1, P4 ;  /* 0x0000000307757211 */ /* 0x000fe200020f0eff */
[----:B------:R-:W-:Y:S01]  /*2f240*/  IMAD R6, R238, 0x82, RZ ;  /* 0x00000082ee067824 */ /* 0x000fe200078e02ff */
[----:B------:R-:W-:Y:S01]  /*2f250*/  IADD3 R110, P4, R4, R2, RZ ;  /* 0x00000002046e7210 */ /* 0x000fe20007f9e0ff */
[----:B------:R-:W-:-:S03]  /*2f260*/  IMAD R11, R231, 0x206, RZ ;  /* 0x00000206e70b7824 */ /* 0x000fc600078e02ff */
[----:B------:R-:W4:Y:S01]  /*2f270*/  LDC R221, c[0x0][0x278] ;  /* 0x00009e00ffdd7b82 */ /* 0x000f220000000800 */
[----:B------:R-:W-:Y:S01]  /*2f280*/  IMAD R18, R236, 0x41, RZ ;  /* 0x00000041ec127824 */ /* 0x000fe200078e02ff */
[----:B------:R-:W-:Y:S01]  /*2f290*/  LEA.HI.X.SX32 R111, R10, R3, 0x1, P4 ;  /* 0x000000030a6f7211 */ /* 0x000fe200020f0eff */
[----:B------:R0:W-:Y:S01]  /*2f2a0*/  STL [R1+0xa0c], R5 ;  /* 0x000a0c0501007387 */ /* 0x0001e20000100800 */
[----:B------:R-:W-:-:S04]  /*2f2b0*/  IADD3 R116, P4, R6, R2, RZ ;  /* 0x0000000206747210 */ /* 0x000fc80007f9e0ff */
[----:B------:R-:W4:Y:S01]  /*2f2c0*/  LDC R229, c[0x0][0x278] ;  /* 0x00009e00ffe57b82 */ /* 0x000f220000000800 */
[----:B------:R-:W-:Y:S01]  /*2f2d0*/  IADD3 RZ, P6, R11, R2, RZ ;  /* 0x000000020bff7210 */ /* 0x000fe20007fde0ff */
[----:B------:R-:W-:Y:S01]  /*2f2e0*/  IMAD R11, R240, 0x103, RZ ;  /* 0x00000103f00b7824 */ /* 0x000fe200078e02ff */
[----:B------:R1:W-:Y:S01]  /*2f2f0*/  STL [R1+0xa04], R117 ;  /* 0x000a047501007387 */ /* 0x0003e20000100800 */
[----:B0-----:R-:W-:-:S04]  /*2f300*/  IMAD R5, R14, 0x104, RZ ;  /* 0x000001040e057824 */ /* 0x001fc800078e02ff */
[----:B------:R-:W0:Y:S01]  /*2f310*/  LDC R232, c[0x0][0x278] ;  /* 0x00009e00ffe87b82 */ /* 0x000e220000000800 */
[----:B------:R-:W-:Y:S02]  /*2f320*/  IMAD R14, R239, 0x20a, RZ ;  /* 0x0000020aef0e7824 */ /* 0x000fe400078e02ff */
[----:B--2---:R-:W-:Y:S01]  /*2f330*/  IMAD R15, R249, 0x208, RZ ;  /* 0x00000208f90f7824 */ /* 0x004fe200078e02ff */
[-C--:B------:R-:W-:Y:S01]  /*2f340*/  LEA.HI.X.SX32 R119, R4, R3.reuse, 0x1, P5 ;  /* 0x0000000304777211 */ /* 0x080fe200028f0eff */
[----:B------:R2:W-:Y:S01]  /*2f350*/  STL.64 [R1+0x988], R110 ;  /* 0x0009886e01007387 */ /* 0x0005e20000100a00 */
[-C--:B-1----:R-:W-:Y:S02]  /*2f360*/  LEA.HI.X.SX32 R117, R18, R3.reuse, 0x1, P4 ;  /* 0x0000000312757211 */ /* 0x082fe400020f0eff */
[----:B------:R-:W1:Y:S01]  /*2f370*/  LDC R231, c[0x0][0x278] ;  /* 0x00009e00ffe77b82 */ /* 0x000e620000000800 */
[----:B------:R-:W-:Y:S02]  /*2f380*/  LEA.HI.X.SX32 R11, R11, R3, 0x1, P6 ;  /* 0x000000030b0b7211 */ /* 0x000fe400030f0eff */
[----:B------:R-:W-:-:S02]  /*2f390*/  IADD3 RZ, P4, R14, R2, RZ ;  /* 0x000000020eff7210 */ /* 0x000fc40007f9e0ff */
[----:B------:R-:W-:-:S03]  /*2f3a0*/  IADD3 RZ, P6, R15, R2, RZ ;  /* 0x000000020fff7210 */ /* 0x000fc60007fde0ff */
[----:B------:R-:W1:Y:S01]  /*2f3b0*/  LDC R18, c[0x0][0x278] ;  /* 0x00009e00ff127b82 */ /* 0x000e620000000800 */
[----:B--2---:R-:W-:-:S04]  /*2f3c0*/  IADD3 R110, P5, R5, R2, RZ ;  /* 0x00000002056e7210 */ /* 0x004fc80007fbe0ff */
[----:B------:R-:W-:-:S03]  /*2f3d0*/  LEA.HI.X.SX32 R111, R6, R3, 0x1, P5 ;  /* 0x00000003066f7211 */ /* 0x000fc600028f0eff */
[----:B------:R-:W2:Y:S01]  /*2f3e0*/  LDC R14, c[0x0][0x278] ;  /* 0x00009e00ff0e7b82 */ /* 0x000ea20000000800 */
[----:B------:R-:W-:-:S07]  /*2f3f0*/  IMAD R6, R19, 0x105, RZ ;  /* 0x0000010513067824 */ /* 0x000fce00078e02ff */
[----:B------:R-:W2:Y:S08]  /*2f400*/  LDC R15, c[0x0][0x278] ;  /* 0x00009e00ff0f7b82 */ /* 0x000eb00000000800 */
[----:B------:R-:W2:Y:S01]  /*2f410*/  LDC R223, c[0x0][0x278] ;  /* 0x00009e00ffdf7b82 */ /* 0x000ea20000000800 */
[----:B---3--:R-:W-:-:S07]  /*2f420*/  IMAD R7, R247, 0x20c, RZ ;  /* 0x0000020cf7077824 */ /* 0x008fce00078e02ff */
[----:B------:R-:W3:Y:S01]  /*2f430*/  LDC R225, c[0x0][0x278] ;  /* 0x00009e00ffe17b82 */ /* 0x000ee20000000800 */
[----:B----4-:R-:W-:-:S07]  /*2f440*/  IMAD R4, R221, 0x106, RZ ;  /* 0x00000106dd047824 */ /* 0x010fce00078e02ff */
[----:B------:R-:W4:Y:S01]  /*2f450*/  LDC R19, c[0x0][0x278] ;  /* 0x00009e00ff137b82 */ /* 0x000f220000000800 */
[----:B------:R-:W-:Y:S01]  /*2f460*/  STL [R1+0xa24], R119 ;  /* 0x000a247701007387 */ /* 0x000fe20000100800 */
[----:B------:R-:W-:-:S03]  /*2f470*/  IADD3 RZ, P5, R7, R2, RZ ;  /* 0x0000000207ff7210 */ /* 0x000fc60007fbe0ff */
[----:B------:R1:W-:Y:S01]  /*2f480*/  STL [R1+0xa1c], R11 ;  /* 0x000a1c0b01007387 */ /* 0x0003e20000100800 */
[----:B------:R-:W-:Y:S02]  /*2f490*/  LEA.HI.X.SX32 R115, R5, R3, 0x1, P6 ;  /* 0x0000000305737211 */ /* 0x000fe400030f0eff */
[----:B------:R-:W4:Y:S01]  /*2f4a0*/  LDC R221, c[0x0][0x278] ;  /* 0x00009e00ffdd7b82 */ /* 0x000f220000000800 */
[----:B------:R-:W-:Y:S01]  /*2f4b0*/  STL.64 [R1+0x238], R116 ;  /* 0x0002387401007387 */ /* 0x000fe20000100a00 */
[----:B0-----:R-:W-:-:S03]  /*2f4c0*/  IMAD R7, R232, 0x210, RZ ;  /* 0x00000210e8077824 */ /* 0x001fc600078e02ff */
[----:B------:R0:W-:Y:S01]  /*2f4d0*/  STL.64 [R1+0x980], R110 ;  /* 0x0009806e01007387 */ /* 0x0001e20000100a00 */
[----:B-1----:R-:W-:Y:S02]  /*2f4e0*/  IMAD R11, R229, 0x83, RZ ;  /* 0x00000083e50b7824 */ /* 0x002fe400078e02ff */
[----:B------:R-:W1:Y:S01]  /*2f4f0*/  LDC R227, c[0x0][0x278] ;  /* 0x00009e00ffe37b82 */ /* 0x000e620000000800 */
[----:B------:R-:W-:Y:S01]  /*2f500*/  IMAD R10, R231, 0x20e, RZ ;  /* 0x0000020ee70a7824 */ /* 0x000fe200078e02ff */
[----:B------:R-:W-:-:S06]  /*2f510*/  LEA.HI.X.SX32 R113, R6, R3, 0x1, P4 ;  /* 0x0000000306717211 */ /* 0x000fcc00020f0eff */
[----:B------:R-:W1:Y:S01]  /*2f520*/  LDC R232, c[0x0][0x278] ;  /* 0x00009e00ffe87b82 */ /* 0x000e620000000800 */
[----:B0-----:R-:W-:-:S04]  /*2f530*/  IADD3 R110, P6, R4, R2, RZ ;  /* 0x00000002046e7210 */ /* 0x001fc80007fde0ff */
[----:B------:R-:W-:-:S03]  /*2f540*/  LEA.HI.X.SX32 R111, R11, R3, 0x1, P6 ;  /* 0x000000030b6f7211 */ /* 0x000fc600030f0eff */
[----:B------:R-:W0:Y:S01]  /*2f550*/  LDC R229, c[0x0][0x278] ;  /* 0x00009e00ffe57b82 */ /* 0x000e220000000800 */
[-C--:B------:R-:W-:Y:S01]  /*2f560*/  IADD3 RZ, P6, R7, R2.reuse, RZ ;  /* 0x0000000207ff7210 */ /* 0x080fe20007fde0ff */
[----:B------:R-:W-:Y:S01]  /*2f570*/  IMAD R7, R18, 0x42, RZ ;  /* 0x0000004212077824 */ /* 0x000fe200078e02ff */
[----:B------:R-:W-:Y:S01]  /*2f580*/  STL [R1+0xa34], R115 ;  /* 0x000a347301007387 */ /* 0x000fe20000100800 */
[----:B------:R-:W-:Y:S01]  /*2f590*/  IADD3 RZ, P4, R10, R2, RZ ;  /* 0x000000020aff7210 */ /* 0x000fe20007f9e0ff */
[----:B--2---:R-:W-:Y:S01]  /*2f5a0*/  IMAD R10, R14, 0x107, RZ ;  /* 0x000001070e0a7824 */ /* 0x004fe200078e02ff */
[----:B------:R-:W-:Y:S01]  /*2f5b0*/  LEA.HI.X.SX32 R91, R4, R3, 0x1, P5 ;  /* 0x00000003045b7211 */ /* 0x000fe200028f0eff */
[----:B------:R-:W-:Y:S01]  /*2f5c0*/  STL [R1+0xa2c], R113 ;  /* 0x000a2c7101007387 */ /* 0x000fe20000100800 */
[----:B------:R-:W2:Y:S01]  /*2f5d0*/  LDC R231, c[0x0][0x278] ;  /* 0x00009e00ffe77b82 */ /* 0x000ea20000000800 */
[----:B------:R-:W-:Y:S02]  /*2f5e0*/  IMAD R11, R15, 0x21, RZ ;  /* 0x000000210f0b7824 */ /* 0x000fe400078e02ff */
[----:B------:R4:W-:Y:S01]  /*2f5f0*/  STL.64 [R1+0x978], R110 ;  /* 0x0009786e01007387 */ /* 0x0009e20000100a00 */
[----:B------:R-:W-:-:S02]  /*2f600*/  IMAD R6, R223, 0x84, RZ ;  /* 0x00000084df067824 */ /* 0x000fc400078e02ff */
[----:B---3--:R-:W-:Y:S02]  /*2f610*/  IMAD R5, R225, 0x108, RZ ;  /* 0x00000108e1057824 */ /* 0x008fe400078e02ff */
[----:B------:R-:W3:Y:S01]  /*2f620*/  LDC R237, c[0x0][0x278] ;  /* 0x00009e00ffed7b82 */ /* 0x000ee20000000800 */
[----:B----4-:R-:W-:Y:S01]  /*2f630*/  IMAD R14, R19, 0x214, RZ ;  /* 0x00000214130e7824 */ /* 0x010fe200078e02ff */
[----:B------:R-:W-:Y:S02]  /*2f640*/  LEA.HI.X.SX32 R19, R10, R3, 0x1, P4 ;  /* 0x000000030a137211 */ /* 0x000fe400020f0eff */
[----:B------:R-:W-:-:S04]  /*2f650*/  IADD3 R110, P5, R7, R2, RZ ;  /* 0x00000002076e7210 */ /* 0x000fc80007fbe0ff */
[----:B------:R-:W4:Y:S01]  /*2f660*/  LDC R236, c[0x0][0x278] ;  /* 0x00009e00ffec7b82 */ /* 0x000f220000000800 */
[-C--:B------:R-:W-:Y:S02]  /*2f670*/  IADD3 R90, P4, R6, R2.reuse, RZ ;  /* 0x00000002065a7210 */ /* 0x080fe40007f9e0ff */
[----:B------:R-:W-:Y:S02]  /*2f680*/  LEA.HI.X.SX32 R111, R11, R3, 0x1, P5 ;  /* 0x000000030b6f7211 */ /* 0x000fe400028f0eff */
[----:B------:R-:W-:-:S03]  /*2f690*/  IADD3 R18, P5, R5, R2, RZ ;  /* 0x0000000205127210 */ /* 0x000fc60007fbe0ff */
[----:B------:R-:W4:Y:S01]  /*2f6a0*/  LDC R240, c[0x0][0x278] ;  /* 0x00009e00fff07b82 */ /* 0x000f220000000800 */
[----:B------:R1:W-:Y:S01]  /*2f6b0*/  STL [R1+0xa4c], R91 ;  /* 0x000a4c5b01007387 */ /* 0x0003e20000100800 */
[----:B------:R-:W-:-:S03]  /*2f6c0*/  IMAD R4, R221, 0x216, RZ ;  /* 0x00000216dd047824 */ /* 0x000fc600078e02ff */
[----:B------:R0:W-:Y:S03]  /*2f6d0*/  STL [R1+0xa44], R19 ;  /* 0x000a441301007387 */ /* 0x0001e60000100800 */
[----:B------:R-:W4:Y:S01]  /*2f6e0*/  LDC R235, c[0x0][0x278] ;  /* 0x00009e00ffeb7b82 */ /* 0x000f220000000800 */
[-C--:B-1----:R-:W-:Y:S02]  /*2f6f0*/  LEA.HI.X.SX32 R91, R7, R3.reuse, 0x1, P4 ;  /* 0x00000003075b7211 */ /* 0x082fe400020f0eff */
[----:B------:R-:W-:-:S05]  /*2f700*/  LEA.HI.X.SX32 R7, R5, R3, 0x1, P6 ;  /* 0x0000000305077211 */ /* 0x000fca00030f0eff */
[----:B------:R-:W1:Y:S01]  /*2f710*/  LDC R239, c[0x0][0x278] ;  /* 0x00009e00ffef7b82 */ /* 0x000e620000000800 */
[----:B0-----:R-:W-:Y:S01]  /*2f720*/  LEA.HI.X.SX32 R19, R6, R3, 0x1, P5 ;  /* 0x0000000306137211 */ /* 0x001fe200028f0eff */
[----:B------:R-:W-:Y:S01]  /*2f730*/  IMAD R15, R227, 0x212, RZ ;  /* 0x00000212e30f7824 */ /* 0x000fe200078e02ff */
[----:B------:R-:W-:Y:S01]  /*2f740*/  STL.64 [R1+0x338], R110 ;  /* 0x0003386e01007387 */ /* 0x000fe20000100a00 */
[----:B------:R-:W-:-:S03]  /*2f750*/  IADD3 RZ, P6, R4, R2, RZ ;  /* 0x0000000204ff7210 */ /* 0x000fc60007fde0ff */
[----:B------:R-:W-:Y:S01]  /*2f760*/  STL.64 [R1+0x230], R90 ;  /* 0x0002305a01007387 */ /* 0x000fe20000100a00 */
[----:B------:R-:W0:Y:S03]  /*2f770*/  LDC R238, c[0x0][0x278] ;  /* 0x00009e00ffee7b82 */ /* 0x000e260000000800 */
[----:B------:R-:W-:Y:S01]  /*2f780*/  STL.64 [R1+0x970], R18 ;  /* 0x0009701201007387 */ /* 0x000fe20000100a00 */
[----:B------:R-:W-:Y:S01]  /*2f790*/  IADD3 RZ, P4, R15, R2, RZ ;  /* 0x000000020fff7210 */ /* 0x000fe20007f9e0ff */
[----:B------:R-:W-:Y:S02]  /*2f7a0*/  IMAD R4, R232, 0x10a, RZ ;  /* 0x0000010ae8047824 */ /* 0x000fe400078e02ff */
[----:B------:R3:W-:Y:S01]  /*2f7b0*/  STL [R1+0xa5c], R7 ;  /* 0x000a5c0701007387 */ /* 0x0007e20000100800 */
[----:B--2---:R-:W-:Y:S01]  /*2f7c0*/  IMAD R10, R231, 0x85, RZ ;  /* 0x00000085e70a7824 */ /* 0x004fe200078e02ff */
[----:B------:R-:W2:Y:S01]  /*2f7d0*/  LDC R247, c[0x0][0x278] ;  /* 0x00009e00fff77b82 */ /* 0x000ea20000000800 */
[----:B---3--:R-:W-:-:S02]  /*2f7e0*/  IMAD R6, R237, 0x86, RZ ;  /* 0x00000086ed067824 */ /* 0x008fc400078e02ff */
[----:B------:R-:W-:Y:S01]  /*2f7f0*/  IMAD R7, R229, 0x109, RZ ;  /* 0x00000109e5077824 */ /* 0x000fe200078e02ff */
[----:B------:R-:W-:-:S04]  /*2f800*/  IADD3 RZ, P5, R14, R2, RZ ;  /* 0x000000020eff7210 */ /* 0x000fc80007fbe0ff */
[----:B------:R-:W3:Y:S01]  /*2f810*/  LDC R227, c[0x0][0x278] ;  /* 0x00009e00ffe37b82 */ /* 0x000ee20000000800 */
[----:B------:R-:W-:Y:S02]  /*2f820*/  LEA.HI.X.SX32 R107, R7, R3, 0x1, P4 ;  /* 0x00000003076b7211 */ /* 0x000fe400020f0eff */
[----:B------:R-:W-:Y:S01]  /*2f830*/  IADD3 R90, P4, R4, R2, RZ ;  /* 0x00000002045a7210 */ /* 0x000fe20007f9e0ff */
[----:B----4-:R-:W-:-:S04]  /*2f840*/  IMAD R18, R236, 0x43, RZ ;  /* 0x00000043ec127824 */ /* 0x010fc800078e02ff */
[----:B------:R-:W4:Y:S01]  /*2f850*/  LDC R248, c[0x0][0x278] ;  /* 0x00009e00fff87b82 */ /* 0x000f220000000800 */
[----:B------:R-:W-:Y:S01]  /*2f860*/  LEA.HI.X.SX32 R91, R10, R3, 0x1, P4 ;  /* 0x000000030a5b7211 */ /* 0x000fe200020f0eff */
[----:B------:R-:W-:Y:S01]  /*2f870*/  IMAD R14, R240, 0x21a, RZ ;  /* 0x0000021af00e7824 */ /* 0x000fe200078e02ff */
[----:B------:R-:W-:Y:S01]  /*2f880*/  IADD3 R106, P4, R6, R2, RZ ;  /* 0x00000002066a7210 */ /* 0x000fe20007f9e0ff */
[----:B------:R-:W-:Y:S01]  /*2f890*/  IMAD R11, R235, 0x10b, RZ ;  /* 0x0000010beb0b7824 */ /* 0x000fe200078e02ff */
[----:B------:R0:W-:Y:S03]  /*2f8a0*/  STL [R1+0xa54], R107 ;  /* 0x000a546b01007387 */ /* 0x0001e60000100800 */
[----:B------:R-:W4:Y:S01]  /*2f8b0*/  LDC R242, c[0x0][0x278] ;  /* 0x00009e00fff27b82 */ /* 0x000f220000000800 */
[----:B-1----:R-:W-:-:S07]  /*2f8c0*/  IMAD R15, R239, 0x218, RZ ;  /* 0x00000218ef0f7824 */ /* 0x002fce00078e02ff */
[----:B------:R-:W1:Y:S01]  /*2f8d0*/  LDC R249, c[0x0][0x278] ;  /* 0x00009e00fff97b82 */ /* 0x000e620000000800 */
[-C--:B0-----:R-:W-:Y:S02]  /*2f8e0*/  LEA.HI.X.SX32 R107, R18, R3.reuse, 0x1, P4 ;  /* 0x00000003126b7211 */ /* 0x081fe400020f0eff */
[----:B------:R-:W-:Y:S02]  /*2f8f0*/  IADD3 RZ, P4, R14, R2, RZ ;  /* 0x000000020eff7210 */ /* 0x000fe40007f9e0ff */
[----:B------:R-:W-:-:S03]  /*2f900*/  LEA.HI.X.SX32 R11, R11, R3, 0x1, P6 ;  /* 0x000000030b0b7211 */ /* 0x000fc600030f0eff */
[----:B------:R-:W0:Y:S01]  /*2f910*/  LDC R14, c[0x0][0x278] ;  /* 0x00009e00ff0e7b82 */ /* 0x000e220000000800 */
[----:B------:R-:W-:Y:S01]  /*2f920*/  IADD3 RZ, P6, R15, R2, RZ ;  /* 0x000000020fff7210 */ /* 0x000fe20007fde0ff */
[----:B------:R-:W-:-:S06]  /*2f930*/  IMAD R5, R238, 0x10c, RZ ;  /* 0x0000010cee057824 */ /* 0x000fcc00078e02ff */
[----:B------:R-:W0:Y:S01]  /*2f940*/  LDC R18, c[0x0][0x278] ;  /* 0x00009e00ff127b82 */ /* 0x000e220000000800 */
[----:B------:R-:W-:-:S07]  /*2f950*/  LEA.HI.X.SX32 R109, R4, R3, 0x1, P5 ;  /* 0x00000003046d7211 */ /* 0x000fce00028f0eff */
[----:B------:R-:W0:Y:S01]  /*2f960*/  LDC R19, c[0x0][0x278] ;  /* 0x00009e00ff137b82 */ /* 0x000e220000000800 */
[----:B------:R2:W-:Y:S07]  /*2f970*/  STL.64 [R1+0x968], R90 ;  /* 0x0009685a01007387 */ /* 0x0005ee0000100a00 */
[----:B------:R-:W0:Y:S08]  /*2f980*/  LDC R250, c[0x0][0x278] ;  /* 0x00009e00fffa7b82 */ /* 0x000e300000000800 */
[----:B------:R-:W0:Y:S01]  /*2f990*/  LDC R15, c[0x0][0x278] ;  /* 0x00009e00ff0f7b82 */ /* 0x000e220000000800 */
[----:B--2---:R-:W-:Y:S01]  /*2f9a0*/  IADD3 R90, P5, R5, R2, RZ ;  /* 0x00000002055a7210 */ /* 0x004fe20007fbe0ff */
[----:B------:R-:W-:Y:S01]  /*2f9b0*/  IMAD R4, R247, 0x10e, RZ ;  /* 0x0000010ef7047824 */ /* 0x000fe200078e02ff */
[----:B------:R-:W-:Y:S02]  /*2f9c0*/  STL [R1+0xa3c], R109 ;  /* 0x000a3c6d01007387 */ /* 0x000fe40000100800 */
[----:B------:R-:W-:-:S03]  /*2f9d0*/  LEA.HI.X.SX32 R91, R6, R3, 0x1, P5 ;  /* 0x00000003065b7211 */ /* 0x000fc600028f0eff */
[----:B------:R-:W2:Y:S01]  /*2f9e0*/  LDC R221, c[0x0][0x278] ;  /* 0x00009e00ffdd7b82 */ /* 0x000ea20000000800 */
[----:B------:R4:W-:Y:S01]  /*2f9f0*/  STL [R1+0xa14], R11 ;  /* 0x000a140b01007387 */ /* 0x0009e20000100800 */
[----:B---3--:R-:W-:-:S06]  /*2fa00*/  IMAD R6, R227, 0x10d, RZ ;  /* 0x0000010de3067824 */ /* 0x008fcc00078e02ff */
[----:B------:R-:W3:Y:S01]  /*2fa10*/  LDC R223, c[0x0][0x278] ;  /* 0x00009e00ffdf7b82 */ /* 0x000ee20000000800 */
[----:B------:R-:W-:Y:S01]  /*2fa20*/  STL.64 [R1+0x228], R106 ;  /* 0x0002286a01007387 */ /* 0x000fe20000100a00 */
[-C--:B------:R-:W-:Y:S01]  /*2fa30*/  LEA.HI.X.SX32 R105, R5, R3.reuse, 0x1, P6 ;  /* 0x0000000305697211 */ /* 0x080fe200030f0eff */
[----:B----4-:R-:W-:Y:S02]  /*2fa40*/  IMAD R11, R248, 0x87, RZ ;  /* 0x00000087f80b7824 */ /* 0x010fe400078e02ff */
[----:B------:R4:W-:Y:S01]  /*2fa50*/  STL.64 [R1+0x960], R90 ;  /* 0x0009605a01007387 */ /* 0x0009e20000100a00 */
[----:B------:R-:W-:Y:S02]  /*2fa60*/  IMAD R7, R242, 0x21c, RZ ;  /* 0x0000021cf2077824 */ /* 0x000fe400078e02ff */
[----:B-1----:R-:W-:Y:S01]  /*2fa70*/  IMAD R10, R249, 0x21e, RZ ;  /* 0x0000021ef90a7824 */ /* 0x002fe200078e02ff */
[----:B------:R-:W-:Y:S01]  /*2fa80*/  LEA.HI.X.SX32 R103, R6, R3, 0x1, P4 ;  /* 0x0000000306677211 */ /* 0x000fe200020f0eff */
[----:B------:R-:W1:Y:S01]  /*2fa90*/  LDC R229, c[0x0][0x278] ;  /* 0x00009e00ffe57b82 */ /* 0x000e620000000800 */
[-C--:B------:R-:W-:Y:S01]  /*2faa0*/  IADD3 RZ, P5, R7, R2.reuse, RZ ;  /* 0x0000000207ff7210 */ /* 0x080fe20007fbe0ff */
[----:B0-----:R-:W-:Y:S01]  /*2fab0*/  IMAD R5, R18, 0x22, RZ ;  /* 0x0000002212057824 */ /* 0x001fe200078e02ff */
[----:B----4-:R-:W-:-:S05]  /*2fac0*/  IADD3 R90, P6, R4, R2, RZ ;  /* 0x00000002045a7210 */ /* 0x010fca0007fde0ff */
[----:B------:R-:W0:Y:S01]  /*2fad0*/  LDC R225, c[0x0][0x278] ;  /* 0x00009e00ffe17b82 */ /* 0x000e220000000800 */
[-C--:B------:R-:W-:Y:S02]  /*2fae0*/  IADD3 RZ, P4, R10, R2.reuse, RZ ;  /* 0x000000020aff7210 */ /* 0x080fe40007f9e0ff */
[-C--:B------:R-:W-:Y:S01]  /*2faf0*/  LEA.HI.X.SX32 R91, R11, R3.reuse, 0x1, P6 ;  /* 0x000000030b5b7211 */ /* 0x080fe200030f0eff */
[----:B------:R-:W-:Y:S01]  /*2fb00*/  IMAD R11, R14, 0x10f, RZ ;  /* 0x0000010f0e0b7824 */ /* 0x000fe200078e02ff */
[----:B------:R-:W-:Y:S01]  /*2fb10*/  STL [R1+0x9ec], R105 ;  /* 0x0009ec6901007387 */ /* 0x000fe20000100800 */
[----:B------:R-:W-:Y:S01]  /*2fb20*/  IMAD R10, R19, 0x44, RZ ;  /* 0x00000044130a7824 */ /* 0x000fe200078e02ff */
[-C--:B------:R-:W-:Y:S01]  /*2fb30*/  LEA.HI.X.SX32 R19, R4, R3.reuse, 0x1, P5 ;  /* 0x0000000304137211 */ /* 0x080fe200028f0eff */
[----:B------:R-:W4:Y:S01]  /*2fb40*/  LDC R231, c[0x0][0x278] ;  /* 0x00009e00ffe77b82 */ /* 0x000f220000000800 */
[----:B------:R-:W-:Y:S01]  /*2fb50*/  STL [R1+0x9cc], R103 ;  /* 0x0009cc6701007387 */ /* 0x000fe20000100800 */
[----:B------:R-:W-:Y:S01]  /*2fb60*/  IMAD R7, R250, 0x220, RZ ;  /* 0x00000220fa077824 */ /* 0x000fe200078e02ff */
[----:B------:R-:W-:Y:S01]  /*2fb70*/  LEA.HI.X.SX32 R101, R11, R3, 0x1, P4 ;  /* 0x000000030b657211 */ /* 0x000fe200020f0eff */
[----:B------:R-:W-:Y:S01]  /*2fb80*/  IMAD R14, R15, 0x11, RZ ;  /* 0x000000110f0e7824 */ /* 0x000fe200078e02ff */
[----:B------:R3:W-:Y:S01]  /*2fb90*/  STL.64 [R1+0x958], R90 ;  /* 0x0009585a01007387 */ /* 0x0007e20000100a00 */
[----:B------:R-:W-:-:S02]  /*2fba0*/  IADD3 R18, P4, R10, R2, RZ ;  /* 0x000000020a127210 */ /* 0x000fc40007f9e0ff */
[----:B------:R-:W4:Y:S01]  /*2fbb0*/  LDC R235, c[0x0][0x278] ;  /* 0x00009e00ffeb7b82 */ /* 0x000f220000000800 */
[----:B------:R-:W-:Y:S01]  /*2fbc0*/  IADD3 RZ, P6, R7, R2, RZ ;  /* 0x0000000207ff7210 */ /* 0x000fe20007fde0ff */
[----:B------:R3:W-:Y:S01]  /*2fbd0*/  STL [R1+0x5c4], R19 ;  /* 0x0005c41301007387 */ /* 0x0007e20000100800 */
[----:B--2---:R-:W-:-:S05]  /*2fbe0*/  IMAD R7, R221, 0x88, RZ ;  /* 0x00000088dd077824 */ /* 0x004fca00078e02ff */
[----:B------:R-:W2:Y:S01]  /*2fbf0*/  LDC R227, c[0x0][0x278] ;  /* 0x00009e00ffe37b82 */ /* 0x000ea20000000800 */
[----:B---3--:R-:W-:Y:S01]  /*2fc00*/  IADD3 R90, P5, R5, R2, RZ ;  /* 0x00000002055a7210 */ /* 0x008fe20007fbe0ff */
[----:B------:R-:W-:Y:S01]  /*2fc10*/  IMAD R6, R223, 0x110, RZ ;  /* 0x00000110df067824 */ /* 0x000fe200078e02ff */
[-C--:B------:R-:W-:Y:S02]  /*2fc20*/  LEA.HI.X.SX32 R19, R5, R3.reuse, 0x1, P4 ;  /* 0x0000000305137211 */ /* 0x080fe400020f0eff */
[----:B------:R-:W-:-:S03]  /*2fc30*/  LEA.HI.X.SX32 R91, R14, R3, 0x1, P5 ;  /* 0x000000030e5b7211 */ /* 0x000fc600028f0eff */
[----:B------:R-:W3:Y:S01]  /*2fc40*/  LDC R232, c[0x0][0x278] ;  /* 0x00009e00ffe87b82 */ /* 0x000ee20000000800 */
[----:B------:R-:W-:Y:S07]  /*2fc50*/  STL [R1+0x5bc], R101 ;  /* 0x0005bc6501007387 */ /* 0x000fee0000100800 */
[----:B------:R-:W3:Y:S01]  /*2fc60*/  LDC R238, c[0x0][0x278] ;  /* 0x00009e00ffee7b82 */ /* 0x000ee20000000800 */
[----:B------:R1:W-:Y:S04]  /*2fc70*/  STL.64 [R1+0x3b8], R90 ;  /* 0x0003b85a01007387 */ /* 0x0003e80000100a00 */
[----:B------:R0:W-:Y:S03]  /*2fc80*/  STL.64 [R1+0x330], R18 ;  /* 0x0003301201007387 */ /* 0x0001e60000100a00 */
[----:B------:R-:W3:Y:S01]  /*2fc90*/  LDC R237, c[0x0][0x278] ;  /* 0x00009e00ffed7b82 */ /* 0x000ee20000000800 */
[----:B-1----:R-:W-:-:S07]  /*2fca0*/  IADD3 R90, P5, R7, R2, RZ ;  /* 0x00000002075a7210 */ /* 0x002fce0007fbe0ff */
[----:B------:R-:W1:Y:S01]  /*2fcb0*/  LDC R236, c[0x0][0x278] ;  /* 0x00009e00ffec7b82 */ /* 0x000e620000000800 */
[----:B0-----:R-:W-:Y:S02]  /*2fcc0*/  IADD3 R18, P4, R6, R2, RZ ;  /* 0x0000000206127210 */ /* 0x001fe40007f9e0ff */
[----:B------:R-:W-:-:S05]  /*2fcd0*/  LEA.HI.X.SX32 R91, R10, R3, 0x1, P5 ;  /* 0x000000030a5b7211 */ /* 0x000fca00028f0eff */
[----:B------:R-:W0:Y:S01]  /*2fce0*/  LDC R247, c[0x0][0x278] ;  /* 0x00009e00fff77b82 */ /* 0x000e220000000800 */
[-C--:B------:R-:W-:Y:S01]  /*2fcf0*/  LEA.HI.X.SX32 R19, R7, R3.reuse, 0x1, P4 ;  /* 0x0000000307137211 */ /* 0x080fe200020f0eff */
[----:B------:R-:W-:Y:S01]  /*2fd00*/  IMAD R4, R229, 0x226, RZ ;  /* 0x00000226e5047824 */ /* 0x000fe200078e02ff */
[----:B------:R-:W-:-:S05]  /*2fd10*/  LEA.HI.X.SX32 R7, R6, R3, 0x1, P6 ;  /* 0x0000000306077211 */ /* 0x000fca00030f0eff */
[----:B------:R-:W1:Y:S01]  /*2fd20*/  LDC R240, c[0x0][0x278] ;  /* 0x00009e00fff07b82 */ /* 0x000e620000000800 */
[----:B------:R-:W-:Y:S01]  /*2fd30*/  IMAD R15, R225, 0x222, RZ ;  /* 0x00000222e10f7824 */ /* 0x000fe200078e02ff */
[----:B------:R-:W-:Y:S01]  /*2fd40*/  STL.64 [R1+0x220], R90 ;  /* 0x0002205a01007387 */ /* 0x000fe20000100a00 */
[----:B------:R-:W-:-:S05]  /*2fd50*/  IADD3 RZ, P6, R4, R2, RZ ;  /* 0x0000000204ff7210 */ /* 0x000fca0007fde0ff */
[----:B------:R-:W1:Y:S01]  /*2fd60*/  LDC R239, c[0x0][0x278] ;  /* 0x00009e00ffef7b82 */ /* 0x000e620000000800 */
[----:B------:R-:W-:Y:S01]  /*2fd70*/  STL.64 [R1+0x950], R18 ;  /* 0x0009501201007387 */ /* 0x000fe20000100a00 */
[----:B------:R-:W-:Y:S01]  /*2fd80*/  IADD3 RZ, P5, R15, R2, RZ ;  /* 0x000000020fff7210 */ /* 0x000fe20007fbe0ff */
[----:B----4-:R-:W-:Y:S02]  /*2fd90*/  IMAD R4, R235, 0x112, RZ ;  /* 0x00000112eb047824 */ /* 0x010fe400078e02ff */
[----:B------:R4:W-:Y:S01]  /*2fda0*/  STL [R1+0x5b4], R7 ;  /* 0x0005b40701007387 */ /* 0x0009e20000100800 */
[----:B--2---:R-:W-:Y:S02]  /*2fdb0*/  IMAD R11, R227, 0x224, RZ ;  /* 0x00000224e30b7824 */ /* 0x004fe400078e02ff */
[----:B------:R-:W2:Y:S01]  /*2fdc0*/  LDC R249, c[0x0][0x278] ;  /* 0x00009e00fff97b82 */ /* 0x000ea20000000800 */
[----:B---3--:R-:W-:Y:S02]  /*2fdd0*/  IMAD R10, R232, 0x89, RZ ;  /* 0x00000089e80a7824 */ /* 0x008fe400078e02ff */
[----:B----4-:R-:W-:-:S05]  /*2fde0*/  IMAD R7, R231, 0x111, RZ ;  /* 0x00000111e7077824 */ /* 0x010fca00078e02ff */
[----:B------:R-:W3:Y:S01]  /*2fdf0*/  LDC R227, c[0x0][0x278] ;  /* 0x00009e00ffe37b82 */ /* 0x000ee20000000800 */
[----:B------:R-:W-:Y:S01]  /*2fe00*/  IMAD R6, R238, 0x8a, RZ ;  /* 0x0000008aee067824 */ /* 0x000fe200078e02ff */
[----:B------:R-:W-:Y:S02]  /*2fe10*/  LEA.HI.X.SX32 R97, R7, R3, 0x1, P5 ;  /* 0x0000000307617211 */ /* 0x000fe400028f0eff */
[----:B------:R-:W-:Y:S01]  /*2fe20*/  IADD3 R90, P5, R4, R2, RZ ;  /* 0x00000002045a7210 */ /* 0x000fe20007fbe0ff */
[----:B------:R-:W-:-:S03]  /*2fe30*/  IMAD R18, R237, 0x45, RZ ;  /* 0x00000045ed127824 */ /* 0x000fc600078e02ff */
[----:B------:R-:W4:Y:S01]  /*2fe40*/  LDC R229, c[0x0][0x278] ;  /* 0x00009e00ffe57b82 */ /* 0x000f220000000800 */
[----:B------:R-:W-:Y:S02]  /*2fe50*/  LEA.HI.X.SX32 R91, R10, R3, 0x1, P5 ;  /* 0x000000030a5b7211 */ /* 0x000fe400028f0eff */
[-C--:B------:R-:W-:Y:S01]  /*2fe60*/  IADD3 R96, P5, R6, R2.reuse, RZ ;  /* 0x0000000206607210 */ /* 0x080fe20007fbe0ff */
[----:B0-----:R-:W-:Y:S01]  /*2fe70*/  IMAD R14, R247, 0x22a, RZ ;  /* 0x0000022af70e7824 */ /* 0x001fe200078e02ff */
[----:B------:R-:W-:-:S03]  /*2fe80*/  IADD3 RZ, P4, R11, R2, RZ ;  /* 0x000000020bff7210 */ /* 0x000fc60007f9e0ff */
[----:B------:R-:W0:Y:S01]  /*2fe90*/  LDC R248, c[0x0][0x278] ;  /* 0x00009e00fff87b82 */ /* 0x000e220000000800 */
[----:B-1----:R-:W-:Y:S01]  /*2fea0*/  IMAD R11, R236, 0x113, RZ ;  /* 0x00000113ec0b7824 */ /* 0x002fe200078e02ff */
[----:B------:R1:W-:Y:S01]  /*2feb0*/  STL [R1+0x5ac], R97 ;  /* 0x0005ac6101007387 */ /* 0x0003e20000100800 */
[----:B------:R-:W-:-:S05]  /*2fec0*/  IMAD R15, R240, 0x228, RZ ;  /* 0x00000228f00f7824 */ /* 0x000fca00078e02ff */
[----:B------:R-:W4:Y:S01]  /*2fed0*/  LDC R225, c[0x0][0x278] ;  /* 0x00009e00ffe17b82 */ /* 0x000f220000000800 */
[-C--:B------:R-:W-:Y:S02]  /*2fee0*/  LEA.HI.X.SX32 R11, R11, R3.reuse, 0x1, P6 ;  /* 0x000000030b0b7211 */ /* 0x080fe400030f0eff */
[----:B-1----:R-:W-:-:S05]  /*2fef0*/  LEA.HI.X.SX32 R97, R18, R3, 0x1, P5 ;  /* 0x0000000312617211 */ /* 0x002fca00028f0eff */
[----:B------:R-:W1:Y:S01]  /*2ff00*/  LDC R242, c[0x0][0x278] ;  /* 0x00009e00fff27b82 */ /* 0x000e620000000800 */
[-C--:B------:R-:W-:Y:S01]  /*2ff10*/  IADD3 RZ, P5, R14, R2.reuse, RZ ;  /* 0x000000020eff7210 */ /* 0x080fe20007fbe0ff */
[----:B------:R-:W-:Y:S01]  /*2ff20*/  IMAD R5, R239, 0x114, RZ ;  /* 0x00000114ef057824 */ /* 0x000fe200078e02ff */
[----:B------:R-:W-:-:S05]  /*2ff30*/  IADD3 RZ, P6, R15, R2, RZ ;  /* 0x000000020fff7210 */ /* 0x000fca0007fde0ff */
[----:B------:R-:W1:Y:S01]  /*2ff40*/  LDC R18, c[0x0][0x278] ;  /* 0x00009e00ff127b82 */ /* 0x000e620000000800 */
[----:B------:R-:W-:Y:S01]  /*2ff50*/  LEA.HI.X.SX32 R99, R4, R3, 0x1, P4 ;  /* 0x0000000304637211 */ /* 0x000fe200020f0eff */
[----:B------:R2:W-:Y:S06]  /*2ff60*/  STL.64 [R1+0x948], R90 ;  /* 0x0009485a01007387 */ /* 0x0005ec0000100a00 */
[----:B------:R-:W1:Y:S08]  /*2ff70*/  LDC R14, c[0x0][0x278] ;  /* 0x00009e00ff0e7b82 */ /* 0x000e700000000800 */
[----:B------:R-:W1:Y:S01]  /*2ff80*/  LDC R15, c[0x0][0x278] ;  /* 0x00009e00ff0f7b82 */ /* 0x000e620000000800 */
[----:B--2---:R-:W-:Y:S01]  /*2ff90*/  IADD3 R90, P4, R5, R2, RZ ;  /* 0x00000002055a7210 */ /* 0x004fe20007f9e0ff */
[----:B------:R-:W-:-:S06]  /*2ffa0*/  IMAD R7, R249, 0x22c, RZ ;  /* 0x0000022cf9077824 */ /* 0x000fcc00078e02ff */
[----:B------:R-:W2:Y:S01]  /*2ffb0*/  LDC R19, c[0x0][0x278] ;  /* 0x00009e00ff137b82 */ /* 0x000ea20000000800 */
[-C--:B------:R-:W-:Y:S01]  /*2ffc0*/  LEA.HI.X.SX32 R91, R6, R3.reuse, 0x1, P4 ;  /* 0x00000003065b7211 */ /* 0x080fe200020f0eff */
[----:B---3--:R-:W-:Y:S01]  /*2ffd0*/  IMAD R4, R227, 0x116, RZ ;  /* 0x00000116e3047824 */ /* 0x008fe200078e02ff */
[----:B------:R-:W-:Y:S05]  /*2ffe0*/  STL [R1+0x5a4], R99 ;  /* 0x0005a46301007387 */ /* 0x000fea0000100800 */
[----:B------:R-:W3:Y:S01]  /*2fff0*/  LDC R221, c[0x0][0x278] ;  /* 0x00009e00ffdd7b82 */ /* 0x000ee20000000800 */
[----:B------:R1:W-:Y:S01]  /*30000*/  STL [R1+0x59c], R11 ;  /* 0x00059c0b01007387 */ /* 0x0003e20000100800 */
[----:B------:R-:W-:Y:S01]  /*30010*/  IADD3 RZ, P4, R7, R2, RZ ;  /* 0x0000000207ff7210 */ /* 0x000fe20007f9e0ff */
[----:B0-----:R-:W-:Y:S01]  /*30020*/  IMAD R7, R248, 0x230, RZ ;  /* 0x00000230f8077824 */ /* 0x001fe200078e02ff */
[----:B------:R-:W-:Y:S01]  /*30030*/  LEA.HI.X.SX32 R95, R5, R3, 0x1, P6 ;  /* 0x00000003055f7211 */ /* 0x000fe200030f0eff */
[----:B------:R-:W-:Y:S01]  /*30040*/  STL.64 [R1+0x218], R96 ;  /* 0x0002186001007387 */ /* 0x000fe20000100a00 */
[----:B----4-:R-:W-:-:S02]  /*30050*/  IMAD R6, R225, 0x115, RZ ;  /* 0x00000115e1067824 */ /* 0x010fc400078e02ff */
[----:B-1----:R-:W-:Y:S01]  /*30060*/  IMAD R10, R242, 0x22e, RZ ;  /* 0x0000022ef20a7824 */ /* 0x002fe200078e02ff */
[----:B------:R0:W-:Y:S01]  /*30070*/  STL.64 [R1+0x940], R90 ;  /* 0x0009405a01007387 */ /* 0x0001e20000100a00 */
[----:B------:R-:W1:Y:S01]  /*30080*/  LDC R227, c[0x0][0x278] ;  /* 0x00009e00ffe37b82 */ /* 0x000e620000000800 */
[----:B------:R-:W-:Y:S01]  /*30090*/  IMAD R11, R229, 0x8b, RZ ;  /* 0x0000008be50b7824 */ /* 0x000fe200078e02ff */
[----:B------:R-:W-:-:S06]  /*300a0*/  LEA.HI.X.SX32 R93, R6, R3, 0x1, P5 ;  /* 0x00000003065d7211 */ /* 0x000fcc00028f0eff */
[----:B------:R-:W4:Y:S01]  /*300b0*/  LDC R223, c[0x0][0x278] ;  /* 0x00009e00ffdf7b82 */ /* 0x000f220000000800 */
[----:B0-----:R-:W-:-:S04]  /*300c0*/  IADD3 R90, P6, R4, R2, RZ ;  /* 0x00000002045a7210 */ /* 0x001fc80007fde0ff */
[----:B------:R-:W-:-:S03]  /*300d0*/  LEA.HI.X.SX32 R91, R11, R3, 0x1, P6 ;  /* 0x000000030b5b7211 */ /* 0x000fc600030f0eff */
[----:B------:R-:W0:Y:S01]  /*300e0*/  LDC R229, c[0x0][0x278] ;  /* 0x00009e00ffe57b82 */ /* 0x000e220000000800 */
[-C--:B------:R-:W-:Y:S01]  /*300f0*/  IADD3 RZ, P6, R7, R2.reuse, RZ ;  /* 0x0000000207ff7210 */ /* 0x080fe20007fde0ff */
[----:B------:R-:W-:Y:S01]  /*30100*/  IMAD R7, R18, 0x46, RZ ;  /* 0x0000004612077824 */ /* 0x000fe200078e02ff */
[-C--:B------:R-:W-:Y:S01]  /*30110*/  IADD3 RZ, P5, R10, R2.reuse, RZ ;  /* 0x000000020aff7210 */ /* 0x080fe20007fbe0ff */
[----:B------:R-:W-:Y:S01]  /*30120*/  IMAD R10, R14, 0x117, RZ ;  /* 0x000001170e0a7824 */ /* 0x000fe200078e02ff */
[-C--:B------:R-:W-:Y:S01]  /*30130*/  LEA.HI.X.SX32 R67, R4, R3.reuse, 0x1, P4 ;  /* 0x0000000304437211 */ /* 0x080fe200020f0eff */
[----:B------:R-:W-:Y:S02]  /*30140*/  IMAD R11, R15, 0x23, RZ ;  /* 0x000000230f0b7824 */ /* 0x000fe400078e02ff */
[----:B------:R-:W0:Y:S01]  /*30150*/  LDC R232, c[0x0][0x278] ;  /* 0x00009e00ffe87b82 */ /* 0x000e220000000800 */
[----:B------:R-:W-:Y:S01]  /*30160*/  IADD3 R18, P4, R7, R2, RZ ;  /* 0x0000000207127210 */ /* 0x000fe20007f9e0ff */
[----:B--2---:R-:W-:Y:S01]  /*30170*/  IMAD R6, R19, 0x8c, RZ ;  /* 0x0000008c13067824 */ /* 0x004fe200078e02ff */
[-C--:B------:R-:W-:Y:S01]  /*30180*/  LEA.HI.X.SX32 R89, R10, R3.reuse, 0x1, P5 ;  /* 0x000000030a597211 */ /* 0x080fe200028f0eff */
[----:B------:R-:W-:Y:S01]  /*30190*/  STL [R1+0x594], R95 ;  /* 0x0005945f01007387 */ /* 0x000fe20000100800 */
[----:B------:R-:W-:-:S03]  /*301a0*/  LEA.HI.X.SX32 R19, R11, R3, 0x1, P4 ;  /* 0x000000030b137211 */ /* 0x000fc600020f0eff */
[----:B------:R-:W2:Y:S01]  /*301b0*/  LDC R231, c[0x0][0x278] ;  /* 0x00009e00ffe77b82 */ /* 0x000ea20000000800 */
[----:B------:R-:W-:Y:S01]  /*301c0*/  STL [R1+0x58c], R93 ;  /* 0x00058c5d01007387 */ /* 0x000fe20000100800 */
[----:B---3--:R-:W-:-:S03]  /*301d0*/  IMAD R5, R221, 0x118, RZ ;  /* 0x00000118dd057824 */ /* 0x008fc600078e02ff */
[----:B------:R-:W-:Y:S03]  /*301e0*/  STL.64 [R1+0x938], R90 ;  /* 0x0009385a01007387 */ /* 0x000fe60000100a00 */
[----:B------:R-:W3:Y:S01]  /*301f0*/  LDC R237, c[0x0][0x278] ;  /* 0x00009e00ffed7b82 */ /* 0x000ee20000000800 */
[----:B------:R1:W-:Y:S01]  /*30200*/  STL [R1+0x584], R67 ;  /* 0x0005844301007387 */ /* 0x0003e20000100800 */
[----:B------:R-:W-:-:S06]  /*30210*/  IADD3 R66, P5, R6, R2, RZ ;  /* 0x0000000206427210 */ /* 0x000fcc0007fbe0ff */
[----:B------:R-:W3:Y:S01]  /*30220*/  LDC R225, c[0x0][0x278] ;  /* 0x00009e00ffe17b82 */ /* 0x000ee20000000800 */
[----:B------:R-:W-:Y:S04]  /*30230*/  STL [R1+0x57c], R89 ;  /* 0x00057c5901007387 */ /* 0x000fe80000100800 */
[----:B------:R4:W-:Y:S03]  /*30240*/  STL.64 [R1+0x328], R18 ;  /* 0x0003281201007387 */ /* 0x0009e60000100a00 */
[----:B------:R-:W3:Y:S01]  /*30250*/  LDC R236, c[0x0][0x278] ;  /* 0x00009e00ffec7b82 */ /* 0x000ee20000000800 */
[-C--:B-1----:R-:W-:Y:S01]  /*30260*/  LEA.HI.X.SX32 R67, R7, R3.reuse, 0x1, P5 ;  /* 0x0000000307437211 */ /* 0x082fe200028f0eff */
[----:B------:R-:W-:Y:S01]  /*30270*/  IMAD R4, R227, 0x236, RZ ;  /* 0x00000236e3047824 */ /* 0x000fe200078e02ff */
[----:B------:R-:W-:-:S05]  /*30280*/  LEA.HI.X.SX32 R7, R5, R3, 0x1, P6 ;  /* 0x0000000305077211 */ /* 0x000fca00030f0eff */
[----:B------:R-:W1:Y:S01]  /*30290*/  LDC R235, c[0x0][0x278] ;  /* 0x00009e00ffeb7b82 */ /* 0x000e620000000800 */
[----:B----4-:R-:W-:-:S07]  /*302a0*/  IADD3 R18, P4, R5, R2, RZ ;  /* 0x0000000205127210 */ /* 0x010fce0007f9e0ff */
[----:B------:R-:W4:Y:S01]  /*302b0*/  LDC R240, c[0x0][0x278] ;  /* 0x00009e00fff07b82 */ /* 0x000f220000000800 */
[----:B------:R-:W-:Y:S01]  /*302c0*/  LEA.HI.X.SX32 R19, R6, R3, 0x1, P4 ;  /* 0x0000000306137211 */ /* 0x000fe200020f0eff */
[----:B------:R-:W-:-:S06]  /*302d0*/  IMAD R15, R223, 0x232, RZ ;  /* 0x00000232df0f7824 */ /* 0x000fcc00078e02ff */
[----:B------:R-:W4:Y:S01]  /*302e0*/  LDC R239, c[0x0][0x278] ;  /* 0x00009e00ffef7b82 */ /* 0x000f220000000800 */
[----:B------:R-:W-:Y:S01]  /*302f0*/  STL.64 [R1+0x210], R66 ;  /* 0x0002104201007387 */ /* 0x000fe20000100a00 */
[----:B------:R-:W-:-:S03]  /*30300*/  IADD3 RZ, P6, R4, R2, RZ ;  /* 0x0000000204ff7210 */ /* 0x000fc60007fde0ff */
[----:B------:R-:W-:Y:S03]  /*30310*/  STL.64 [R1+0x930], R18 ;  /* 0x0009301201007387 */ /* 0x000fe60000100a00 */
[----:B------:R-:W4:Y:S01]  /*30320*/  LDC R238, c[0x0][0x278] ;  /* 0x00009e00ffee7b82 */ /* 0x000f220000000800 */
[----:B------:R3:W-:Y:S01]  /*30330*/  STL [R1+0x574], R7 ;  /* 0x0005740701007387 */ /* 0x0007e20000100800 */
[----:B------:R-:W-:Y:S01]  /*30340*/  IADD3 RZ, P5, R15, R2, RZ ;  /* 0x000000020fff7210 */ /* 0x000fe20007fbe0ff */
[----:B0-----:R-:W-:Y:S02]  /*30350*/  IMAD R4, R232, 0x11a, RZ ;  /* 0x0000011ae8047824 */ /* 0x001fe400078e02ff */
[----:B--2---:R-:W-:Y:S02]  /*30360*/  IMAD R10, R231, 0x8d, RZ ;  /* 0x0000008de70a7824 */ /* 0x004fe400078e02ff */
[----:B---3--:R-:W-:Y:S01]  /*30370*/  IMAD R6, R237, 0x8e, RZ ;  /* 0x0000008eed067824 */ /* 0x008fe200078e02ff */
[----:B------:R-:W0:Y:S01]  /*30380*/  LDC R247, c[0x0][0x278] ;  /* 0x00009e00fff77b82 */ /* 0x000e220000000800 */
[----:B------:R-:W-:-:S02]  /*30390*/  IMAD R7, R229, 0x119, RZ ;  /* 0x00000119e5077824 */ /* 0x000fc400078e02ff */
[----:B------:R-:W-:-:S03]  /*303a0*/  IMAD R14, R225, 0x234, RZ ;  /* 0x00000234e10e7824 */ /* 0x000fc600078e02ff */
[-C--:B------:R-:W-:Y:S02]  /*303b0*/  LEA.HI.X.SX32 R85, R7, R3.reuse, 0x1, P5 ;  /* 0x0000000307557211 */ /* 0x080fe400028f0eff */
[----:B------:R-:W2:Y:S01]  /*303c0*/  LDC R227, c[0x0][0x278] ;  /* 0x00009e00ffe37b82 */ /* 0x000ea20000000800 */
[-C--:B------:R-:W-:Y:S01]  /*303d0*/  IADD3 R66, P5, R4, R2.reuse, RZ ;  /* 0x0000000204427210 */ /* 0x080fe20007fbe0ff */
[----:B------:R-:W-:Y:S01]  /*303e0*/  IMAD R18, R236, 0x47, RZ ;  /* 0x00000047ec127824 */ /* 0x000fe200078e02ff */
[-C--:B------:R-:W-:Y:S02]  /*303f0*/  IADD3 RZ, P4, R14, R2.reuse, RZ ;  /* 0x000000020eff7210 */ /* 0x080fe40007f9e0ff */
[----:B------:R-:W-:Y:S02]  /*30400*/  LEA.HI.X.SX32 R67, R10, R3, 0x1, P5 ;  /* 0x000000030a437211 */ /* 0x000fe400028f0eff */
[----:B------:R-:W-:Y:S01]  /*30410*/  IADD3 R84, P5, R6, R2, RZ ;  /* 0x0000000206547210 */ /* 0x000fe20007fbe0ff */
[----:B------:R-:W3:Y:S01]  /*30420*/  LDC R248, c[0x0][0x278] ;  /* 0x00009e00fff87b82 */ /* 0x000ee20000000800 */
[----:B-1----:R-:W-:Y:S01]  /*30430*/  IMAD R11, R235, 0x11b, RZ ;  /* 0x0000011beb0b7824 */ /* 0x002fe200078e02ff */
[----:B------:R1:W-:Y:S01]  /*30440*/  STL [R1+0x56c], R85 ;  /* 0x00056c5501007387 */ /* 0x0003e20000100800 */
[----:B----4-:R-:W-:-:S02]  /*30450*/  IMAD R14, R240, 0x23a, RZ ;  /* 0x0000023af00e7824 */ /* 0x010fc400078e02ff */
[----:B------:R-:W-:-:S03]  /*30460*/  IMAD R15, R239, 0x238, RZ ;  /* 0x00000238ef0f7824 */ /* 0x000fc600078e02ff */
        /* <DEDUP_REMOVED lines=12> */
[----:B0-----:R-:W-:Y:S01]  /*30530*/  IADD3 R66, P4, R5, R2, RZ ;  /* 0x0000000205427210 */ /* 0x001fe20007f9e0ff */
[----:B------:R-:W-:-:S06]  /*30540*/  IMAD R4, R247, 0x11e, RZ ;  /* 0x0000011ef7047824 */ /* 0x000fcc00078e02ff */
[----:B------:R-:W0:Y:S01]  /*30550*/  LDC R19, c[0x0][0x278] ;  /* 0x00009e00ff137b82 */ /* 0x000e220000000800 */
[-C--:B------:R-:W-:Y:S01]  /*30560*/  LEA.HI.X.SX32 R67, R6, R3.reuse, 0x1, P4 ;  /* 0x0000000306437211 */ /* 0x080fe200020f0eff */
[----:B------:R-:W-:Y:S06]  /*30570*/  STL [R1+0x564], R87 ;  /* 0x0005645701007387 */ /* 0x000fec0000100800 */
[----:B------:R-:W0:Y:S01]  /*30580*/  LDC R221, c[0x0][0x278] ;  /* 0x00009e00ffdd7b82 */ /* 0x000e220000000800 */
[----:B------:R3:W-:Y:S01]  /*30590*/  STL [R1+0x55c], R11 ;  /* 0x00055c0b01007387 */ /* 0x0007e20000100800 */
[----:B--2---:R-:W-:Y:S01]  /*305a0*/  IMAD R6, R227, 0x11d, RZ ;  /* 0x0000011de3067824 */ /* 0x004fe200078e02ff */
[----:B------:R-:W-:-:S02]  /*305b0*/  LEA.HI.X.SX32 R83, R5, R3, 0x1, P6 ;  /* 0x0000000305537211 */ /* 0x000fc400030f0eff */
[----:B------:R-:W-:Y:S03]  /*305c0*/  STL.64 [R1+0x208], R84 ;  /* 0x0002085401007387 */ /* 0x000fe60000100a00 */
[----:B------:R-:W2:Y:S01]  /*305d0*/  LDC R250, c[0x0][0x278] ;  /* 0x00009e00fffa7b82 */ /* 0x000ea20000000800 */
[----:B------:R1:W-:Y:S01]  /*305e0*/  STL.64 [R1+0x920], R66 ;  /* 0x0009204201007387 */ /* 0x0003e20000100a00 */
[----:B----4-:R-:W-:Y:S02]  /*305f0*/  IMAD R7, R242, 0x23c, RZ ;  /* 0x0000023cf2077824 */ /* 0x010fe400078e02ff */
[----:B---3--:R-:W-:Y:S01]  /*30600*/  IMAD R11, R248, 0x8f, RZ ;  /* 0x0000008ff80b7824 */ /* 0x008fe200078e02ff */
[----:B------:R-:W-:-:S03]  /*30610*/  LEA.HI.X.SX32 R81, R6, R3, 0x1, P5 ;  /* 0x0000000306517211 */ /* 0x000fc600028f0eff */
[----:B------:R-:W3:Y:S01]  /*30620*/  LDC R223, c[0x0][0x278] ;  /* 0x00009e00ffdf7b82 */ /* 0x000ee20000000800 */
[----:B-1----:R-:W-:Y:S01]  /*30630*/  IMAD R10, R249, 0x23e, RZ ;  /* 0x0000023ef90a7824 */ /* 0x002fe200078e02ff */
[----:B------:R-:W-:-:S06]  /*30640*/  IADD3 R66, P6, R4, R2, RZ ;  /* 0x0000000204427210 */ /* 0x000fcc0007fde0ff */
[----:B------:R-:W1:Y:S01]  /*30650*/  LDC R225, c[0x0][0x278] ;  /* 0x00009e00ffe17b82 */ /* 0x000e620000000800 */
[-C--:B------:R-:W-:Y:S01]  /*30660*/  LEA.HI.X.SX32 R67, R11, R3.reuse, 0x1, P6 ;  /* 0x000000030b437211 */ /* 0x080fe200030f0eff */
[----:B------:R-:W-:Y:S01]  /*30670*/  IMAD R5, R18, 0x12, RZ ;  /* 0x0000001212057824 */ /* 0x000fe200078e02ff */
[-C--:B------:R-:W-:Y:S01]  /*30680*/  IADD3 RZ, P4, R7, R2.reuse, RZ ;  /* 0x0000000207ff7210 */ /* 0x080fe20007f9e0ff */
[----:B------:R-:W-:Y:S01]  /*30690*/  STL [R1+0x554], R83 ;  /* 0x0005545301007387 */ /* 0x000fe20000100800 */
[----:B------:R-:W-:Y:S01]  /*306a0*/  IMAD R14, R14, 0x11f, RZ ;  /* 0x0000011f0e0e7824 */ /* 0x000fe200078e02ff */
[----:B------:R-:W-:Y:S01]  /*306b0*/  IADD3 RZ, P5, R10, R2, RZ ;  /* 0x000000020aff7210 */ /* 0x000fe20007fbe0ff */
[----:B------:R-:W-:Y:S01]  /*306c0*/  IMAD R15, R15, 0x9, RZ ;  /* 0x000000090f0f7824 */ /* 0x000fe200078e02ff */
[----:B------:R-:W-:Y:S01]  /*306d0*/  STL [R1+0x54c], R81 ;  /* 0x00054c5101007387 */ /* 0x000fe20000100800 */
[-C--:B------:R-:W-:Y:S01]  /*306e0*/  LEA.HI.X.SX32 R77, R4, R3.reuse, 0x1, P4 ;  /* 0x00000003044d7211 */ /* 0x080fe200020f0eff */
[----:B------:R-:W4:Y:S02]  /*306f0*/  LDC R231, c[0x0][0x278] ;  /* 0x00009e00ffe77b82 */ /* 0x000f240000000800 */
[----:B------:R2:W-:Y:S01]  /*30700*/  STL.64 [R1+0x918], R66 ;  /* 0x0009184201007387 */ /* 0x0005e20000100a00 */
[----:B------:R-:W-:Y:S01]  /*30710*/  LEA.HI.X.SX32 R79, R14, R3, 0x1, P5 ;  /* 0x000000030e4f7211 */ /* 0x000fe200028f0eff */
[----:B0-----:R-:W-:-:S02]  /*30720*/  IMAD R6, R19, 0x24, RZ ;  /* 0x0000002413067824 */ /* 0x001fc400078e02ff */
[----:B------:R-:W-:Y:S02]  /*30730*/  IMAD R11, R221, 0x48, RZ ;  /* 0x00000048dd0b7824 */ /* 0x000fe400078e02ff */
[----:B------:R-:W0:Y:S01]  /*30740*/  LDC R227, c[0x0][0x278] ;  /* 0x00009e00ffe37b82 */ /* 0x000e220000000800 */
[-C--:B--2---:R-:W-:Y:S01]  /*30750*/  IADD3 R66, P4, R5, R2.reuse, RZ ;  /* 0x0000000205427210 */ /* 0x084fe20007f9e0ff */
[----:B------:R2:W-:Y:S06]  /*30760*/  STL [R1+0x544], R77 ;  /* 0x0005444d01007387 */ /* 0x0005ec0000100800 */
[----:B------:R-:W0:Y:S01]  /*30770*/  LDC R232, c[0x0][0x278] ;  /* 0x00009e00ffe87b82 */ /* 0x000e220000000800 */
[----:B------:R-:W-:Y:S01]  /*30780*/  LEA.HI.X.SX32 R67, R15, R3, 0x1, P4 ;  /* 0x000000030f437211 */ /* 0x000fe200020f0eff */
[----:B------:R-:W-:Y:S01]  /*30790*/  STL [R1+0x53c], R79 ;  /* 0x00053c4f01007387 */ /* 0x000fe20000100800 */
[----:B------:R-:W-:Y:S01]  /*307a0*/  IMAD R7, R250, 0x240, RZ ;  /* 0x00000240fa077824 */ /* 0x000fe200078e02ff */
[----:B------:R-:W-:-:S02]  /*307b0*/  IADD3 R76, P5, R6, R2, RZ ;  /* 0x00000002064c7210 */ /* 0x000fc40007fbe0ff */
[----:B------:R1:W-:Y:S02]  /*307c0*/  STL.64 [R1+0x3f8], R66 ;  /* 0x0003f84201007387 */ /* 0x0003e40000100a00 */
[----:B------:R-:W0:Y:S01]  /*307d0*/  LDC R236, c[0x0][0x278] ;  /* 0x00009e00ffec7b82 */ /* 0x000e220000000800 */
[----:B--2---:R-:W-:Y:S01]  /*307e0*/  LEA.HI.X.SX32 R77, R5, R3, 0x1, P5 ;  /* 0x00000003054d7211 */ /* 0x004fe200028f0eff */
[----:B---3--:R-:W-:Y:S01]  /*307f0*/  IMAD R10, R223, 0x90, RZ ;  /* 0x00000090df0a7824 */ /* 0x008fe200078e02ff */
[----:B------:R-:W-:Y:S01]  /*30800*/  IADD3 RZ, P6, R7, R2, RZ ;  /* 0x0000000207ff7210 */ /* 0x000fe20007fde0ff */
[----:B-1----:R-:W-:-:S04]  /*30810*/  IMAD R7, R225, 0x120, RZ ;  /* 0x00000120e1077824 */ /* 0x002fc800078e02ff */
[----:B------:R-:W1:Y:S01]  /*30820*/  LDC R235, c[0x0][0x278] ;  /* 0x00009e00ffeb7b82 */ /* 0x000e620000000800 */
[----:B------:R-:W-:-:S04]  /*30830*/  IADD3 R66, P4, R11, R2, RZ ;  /* 0x000000020b427210 */ /* 0x000fc80007f9e0ff */
[----:B------:R-:W-:-:S03]  /*30840*/  LEA.HI.X.SX32 R67, R6, R3, 0x1, P4 ;  /* 0x0000000306437211 */ /* 0x000fc600020f0eff */
[----:B------:R-:W2:Y:S01]  /*30850*/  LDC R239, c[0x0][0x278] ;  /* 0x00009e00ffef7b82 */ /* 0x000ea20000000800 */
[----:B------:R3:W-:Y:S07]  /*30860*/  STL.64 [R1+0x3b0], R76 ;  /* 0x0003b04c01007387 */ /* 0x0007ee0000100a00 */
[----:B------:R-:W2:Y:S01]  /*30870*/  LDC R229, c[0x0][0x278] ;  /* 0x00009e00ffe57b82 */ /* 0x000ea20000000800 */
[----:B------:R4:W-:Y:S01]  /*30880*/  STL.64 [R1+0x320], R66 ;  /* 0x0003204201007387 */ /* 0x0009e20000100a00 */
[----:B---3--:R-:W-:-:S06]  /*30890*/  IADD3 R76, P5, R10, R2, RZ ;  /* 0x000000020a4c7210 */ /* 0x008fcc0007fbe0ff */
[----:B------:R-:W3:Y:S01]  /*308a0*/  LDC R238, c[0x0][0x278] ;  /* 0x00009e00ffee7b82 */ /* 0x000ee20000000800 */
[----:B------:R-:W-:Y:S02]  /*308b0*/  LEA.HI.X.SX32 R77, R11, R3, 0x1, P5 ;  /* 0x000000030b4d7211 */ /* 0x000fe400028f0eff */
[----:B----4-:R-:W-:-:S05]  /*308c0*/  IADD3 R66, P4, R7, R2, RZ ;  /* 0x0000000207427210 */ /* 0x010fca0007f9e0ff */
[----:B------:R-:W4:Y:S01]  /*308d0*/  LDC R237, c[0x0][0x278] ;  /* 0x00009e00ffed7b82 */ /* 0x000f220000000800 */
[-C--:B------:R-:W-:Y:S01]  /*308e0*/  LEA.HI.X.SX32 R67, R10, R3.reuse, 0x1, P4 ;  /* 0x000000030a437211 */ /* 0x080fe200020f0eff */
[----:B------:R-:W-:Y:S01]  /*308f0*/  IMAD R4, R231, 0x246, RZ ;  /* 0x00000246e7047824 */ /* 0x000fe200078e02ff */
[----:B------:R-:W-:-:S05]  /*30900*/  LEA.HI.X.SX32 R7, R7, R3, 0x1, P6 ;  /* 0x0000000307077211 */ /* 0x000fca00030f0eff */
[----:B------:R-:W4:Y:S01]  /*30910*/  LDC R248, c[0x0][0x278] ;  /* 0x00009e00fff87b82 */ /* 0x000f220000000800 */
[----:B0-----:R-:W-:-:S07]  /*30920*/  IMAD R18, R227, 0x242, RZ ;  /* 0x00000242e3127824 */ /* 0x001fce00078e02ff */
[----:B------:R-:W0:Y:S01]  /*30930*/  LDC R247, c[0x0][0x278] ;  /* 0x00009e00fff77b82 */ /* 0x000e220000000800 */
[----:B------:R-:W-:Y:S01]  /*30940*/  STL.64 [R1+0x200], R76 ;  /* 0x0002004c01007387 */ /* 0x000fe20000100a00 */
[----:B------:R-:W-:-:S03]  /*30950*/  IADD3 RZ, P6, R4, R2, RZ ;  /* 0x0000000204ff7210 */ /* 0x000fc60007fde0ff */
[----:B------:R-:W-:Y:S03]  /*30960*/  STL.64 [R1+0x910], R66 ;  /* 0x0009104201007387 */ /* 0x000fe60000100a00 */
[----:B------:R-:W0:Y:S01]  /*30970*/  LDC R240, c[0x0][0x278] ;  /* 0x00009e00fff07b82 */ /* 0x000e220000000800 */
[----:B------:R2:W-:Y:S01]  /*30980*/  STL [R1+0x534], R7 ;  /* 0x0005340701007387 */ /* 0x0005e20000100800 */
[----:B------:R-:W-:Y:S01]  /*30990*/  IADD3 RZ, P5, R18, R2, RZ ;  /* 0x0000000212ff7210 */ /* 0x000fe20007fbe0ff */
[----:B------:R-:W-:Y:S02]  /*309a0*/  IMAD R4, R236, 0x122, RZ ;  /* 0x00000122ec047824 */ /* 0x000fe400078e02ff */
[----:B-1----:R-:W-:-:S03]  /*309b0*/  IMAD R10, R235, 0x91, RZ ;  /* 0x00000091eb0a7824 */ /* 0x002fc600078e02ff */
[----:B------:R-:W1:Y:S01]  /*309c0*/  LDC R249, c[0x0][0x278] ;  /* 0x00009e00fff97b82 */ /* 0x000e620000000800 */
[----:B--2---:R-:W-:Y:S02]  /*309d0*/  IMAD R7, R232, 0x121, RZ ;  /* 0x00000121e8077824 */ /* 0x004fe400078e02ff */
[----:B------:R-:W-:-:S05]  /*309e0*/  IMAD R6, R239, 0x92, RZ ;  /* 0x00000092ef067824 */ /* 0x000fca00078e02ff */
[----:B------:R-:W2:Y:S01]  /*309f0*/  LDC R227, c[0x0][0x278] ;  /* 0x00009e00ffe37b82 */ /* 0x000ea20000000800 */
[----:B------:R-:W-:Y:S01]  /*30a00*/  LEA.HI.X.SX32 R73, R7, R3, 0x1, P5 ;  /* 0x0000000307497211 */ /* 0x000fe200028f0eff */
[----:B------:R-:W-:Y:S01]  /*30a10*/  IMAD R14, R229, 0x244, RZ ;  /* 0x00000244e50e7824 */ /* 0x000fe200078e02ff */
[----:B------:R-:W-:Y:S01]  /*30a20*/  IADD3 R66, P5, R4, R2, RZ ;  /* 0x0000000204427210 */ /* 0x000fe20007fbe0ff */
[----:B---3--:R-:W-:-:S03]  /*30a30*/  IMAD R18, R238, 0x49, RZ ;  /* 0x00000049ee127824 */ /* 0x008fc600078e02ff */
[----:B------:R-:W-:Y:S01]  /*30a40*/  LEA.HI.X.SX32 R67, R10, R3, 0x1, P5 ;  /* 0x000000030a437211 */ /* 0x000fe200028f0eff */
[----:B------:R-:W3:Y:S01]  /*30a50*/  LDC R229, c[0x0][0x278] ;  /* 0x00009e00ffe57b82 */ /* 0x000ee20000000800 */
[-C--:B------:R-:W-:Y:S01]  /*30a60*/  IADD3 R72, P5, R6, R2.reuse, RZ ;  /* 0x0000000206487210 */ /* 0x080fe20007fbe0ff */
[----:B----4-:R-:W-:Y:S01]  /*30a70*/  IMAD R11, R237, 0x123, RZ ;  /* 0x00000123ed0b7824 */ /* 0x010fe200078e02ff */
[----:B------:R-:W-:Y:S01]  /*30a80*/  IADD3 RZ, P4, R14, R2, RZ ;  /* 0x000000020eff7210 */ /* 0x000fe20007f9e0ff */
[----:B------:R-:W-:-:S04]  /*30a90*/  IMAD R14, R248, 0x24a, RZ ;  /* 0x0000024af80e7824 */ /* 0x000fc800078e02ff */
[----:B------:R-:W4:Y:S01]  /*30aa0*/  LDC R242, c[0x0][0x278] ;  /* 0x00009e00fff27b82 */ /* 0x000f220000000800 */
[----:B0-----:R-:W-:Y:S01]  /*30ab0*/  IMAD R15, R247, 0x248, RZ ;  /* 0x00000248f70f7824 */ /* 0x001fe200078e02ff */
[----:B------:R0:W-:Y:S06]  /*30ac0*/  STL [R1+0x52c], R73 ;  /* 0x00052c4901007387 */ /* 0x0001ec0000100800 */
[----:B------:R-:W3:Y:S01]  /*30ad0*/  LDC R225, c[0x0][0x278] ;  /* 0x00009e00ffe17b82 */ /* 0x000ee20000000800 */
[-C--:B------:R-:W-:Y:S02]  /*30ae0*/  LEA.HI.X.SX32 R11, R11, R3.reuse, 0x1, P6 ;  /* 0x000000030b0b7211 */ /* 0x080fe400030f0eff */
[----:B0-----:R-:W-:-:S05]  /*30af0*/  LEA.HI.X.SX32 R73, R18, R3, 0x1, P5 ;  /* 0x0000000312497211 */ /* 0x001fca00028f0eff */
[----:B------:R-:W0:Y:S01]  /*30b00*/  LDC R231, c[0x0][0x278] ;  /* 0x00009e00ffe77b82 */ /* 0x000e220000000800 */
[-C--:B------:R-:W-:Y:S01]  /*30b10*/  IADD3 RZ, P5, R14, R2.reuse, RZ ;  /* 0x000000020eff7210 */ /* 0x080fe20007fbe0ff */
[----:B------:R-:W-:Y:S01]  /*30b20*/  IMAD R5, R240, 0x124, RZ ;  /* 0x00000124f0057824 */ /* 0x000fe200078e02ff */
[----:B------:R-:W-:-:S05]  /*30b30*/  IADD3 RZ, P6, R15, R2, RZ ;  /* 0x000000020fff7210 */ /* 0x000fca0007fde0ff */
[----:B------:R-:W0:Y:S01]  /*30b40*/  LDC R18, c[0x0][0x278] ;  /* 0x00009e00ff127b82 */ /* 0x000e220000000800 */
[----:B------:R-:W-:Y:S01]  /*30b50*/  LEA.HI.X.SX32 R75, R4, R3, 0x1, P4 ;  /* 0x00000003044b7211 */ /* 0x000fe200020f0eff */
[----:B------:R1:W-:Y:S06]  /*30b60*/  STL.64 [R1+0x908], R66 ;  /* 0x0009084201007387 */ /* 0x0003ec0000100a00 */
[----:B------:R-:W0:Y:S08]  /*30b70*/  LDC R14, c[0x0][0x278] ;  /* 0x00009e00ff0e7b82 */ /* 0x000e300000000800 */
[----:B------:R-:W0:Y:S01]  /*30b80*/  LDC R15, c[0x0][0x278] ;  /* 0x00009e00ff0f7b82 */ /* 0x000e220000000800 */
[----:B-1----:R-:W-:Y:S01]  /*30b90*/  IADD3 R66, P4, R5, R2, RZ ;  /* 0x0000000205427210 */ /* 0x002fe20007f9e0ff */
[----:B------:R-:W-:-:S06]  /*30ba0*/  IMAD R7, R249, 0x24c, RZ ;  /* 0x0000024cf9077824 */ /* 0x000fcc00078e02ff */
[----:B------:R-:W1:Y:S01]  /*30bb0*/  LDC R19, c[0x0][0x278] ;  /* 0x00009e00ff137b82 */ /* 0x000e620000000800 */
[-C--:B------:R-:W-:Y:S01]  /*30bc0*/  LEA.HI.X.SX32 R67, R6, R3.reuse, 0x1, P4 ;  /* 0x0000000306437211 */ /* 0x080fe200020f0eff */
[----:B--2---:R-:W-:Y:S01]  /*30bd0*/  IMAD R4, R227, 0x126, RZ ;  /* 0x00000126e3047824 */ /* 0x004fe200078e02ff */
[----:B------:R-:W-:Y:S05]  /*30be0*/  STL [R1+0x524], R75 ;  /* 0x0005244b01007387 */ /* 0x000fea0000100800 */
[----:B------:R-:W2:Y:S01]  /*30bf0*/  LDC R221, c[0x0][0x278] ;  /* 0x00009e00ffdd7b82 */ /* 0x000ea20000000800 */
[----:B------:R0:W-:Y:S01]  /*30c00*/  STL [R1+0x51c], R11 ;  /* 0x00051c0b01007387 */ /* 0x0001e20000100800 */
[----:B------:R-:W-:Y:S01]  /*30c10*/  IADD3 RZ, P4, R7, R2, RZ ;  /* 0x0000000207ff7210 */ /* 0x000fe20007f9e0ff */
[----:B----4-:R-:W-:Y:S01]  /*30c20*/  IMAD R7, R242, 0x250, RZ ;  /* 0x00000250f2077824 */ /* 0x010fe200078e02ff */
[----:B------:R-:W-:Y:S01]  /*30c30*/  LEA.HI.X.SX32 R71, R5, R3, 0x1, P6 ;  /* 0x0000000305477211 */ /* 0x000fe200030f0eff */
[----:B------:R-:W-:Y:S01]  /*30c40*/  STL.64 [R1+0x1f8], R72 ;  /* 0x0001f84801007387 */ /* 0x000fe20000100a00 */
[----:B---3--:R-:W-:-:S02]  /*30c50*/  IMAD R6, R225, 0x125, RZ ;  /* 0x00000125e1067824 */ /* 0x008fc400078e02ff */
[----:B0-----:R-:W-:Y:S01]  /*30c60*/  IMAD R10, R231, 0x24e, RZ ;  /* 0x0000024ee70a7824 */ /* 0x001fe200078e02ff */
[----:B------:R0:W-:Y:S01]  /*30c70*/  STL.64 [R1+0x900], R66 ;  /* 0x0009004201007387 */ /* 0x0001e20000100a00 */
[----:B------:R-:W3:Y:S01]  /*30c80*/  LDC R227, c[0x0][0x278] ;  /* 0x00009e00ffe37b82 */ /* 0x000ee20000000800 */
        /* <DEDUP_REMOVED lines=14> */
[----:B-1----:R-:W-:Y:S01]  /*30d70*/  IMAD R6, R19, 0x94, RZ ;  /* 0x0000009413067824 */ /* 0x002fe200078e02ff */
[-C--:B------:R-:W-:Y:S01]  /*30d80*/  LEA.HI.X.SX32 R65, R10, R3.reuse, 0x1, P5 ;  /* 0x000000030a417211 */ /* 0x080fe200028f0eff */
[----:B------:R-:W-:Y:S01]  /*30d90*/  STL [R1+0x514], R71 ;  /* 0x0005144701007387 */ /* 0x000fe20000100800 */
[----:B------:R-:W-:-:S03]  /*30da0*/  LEA.HI.X.SX32 R19, R11, R3, 0x1, P4 ;  /* 0x000000030b137211 */ /* 0x000fc600020f0eff */
[----:B------:R-:W1:Y:S01]  /*30db0*/  LDC R225, c[0x0][0x278] ;  /* 0x00009e00ffe17b82 */ /* 0x000e620000000800 */
[----:B------:R-:W-:Y:S01]  /*30dc0*/  STL [R1+0x50c], R69 ;  /* 0x00050c4501007387 */ /* 0x000fe20000100800 */
[----:B--2---:R-:W-:-:S06]  /*30dd0*/  IMAD R5, R221, 0x128, RZ ;  /* 0x00000128dd057824 */ /* 0x004fcc00078e02ff */
[----:B------:R-:W2:Y:S01]  /*30de0*/  LDC R231, c[0x0][0x278] ;  /* 0x00009e00ffe77b82 */ /* 0x000ea20000000800 */
[----:B------:R-:W-:Y:S01]  /*30df0*/  STL.64 [R1+0x8f8], R66 ;  /* 0x0008f84201007387 */ /* 0x000fe20000100a00 */
[----:B------:R-:W-:-:S06]  /*30e00*/  IADD3 R44, P5, R6, R2, RZ ;  /* 0x00000002062c7210 */ /* 0x000fcc0007fbe0ff */
[----:B------:R-:W2:Y:S01]  /*30e10*/  LDC R237, c[0x0][0x278] ;  /* 0x00009e00ffed7b82 */ /* 0x000ea20000000800 */
[----:B------:R3:W-:Y:S04]  /*30e20*/  STL [R1+0x504], R45 ;  /* 0x0005042d01007387 */ /* 0x0007e80000100800 */
[----:B------:R-:W-:Y:S03]  /*30e30*/  STL [R1+0x4fc], R65 ;  /* 0x0004fc4101007387 */ /* 0x000fe60000100800 */
[----:B------:R-:W2:Y:S01]  /*30e40*/  LDC R236, c[0x0][0x278] ;  /* 0x00009e00ffec7b82 */ /* 0x000ea20000000800 */
[----:B------:R4:W-:Y:S01]  /*30e50*/  STL.64 [R1+0x318], R18 ;  /* 0x0003181201007387 */ /* 0x0009e20000100a00 */
[----:B---3--:R-:W-:-:S06]  /*30e60*/  LEA.HI.X.SX32 R45, R7, R3, 0x1, P5 ;  /* 0x00000003072d7211 */ /* 0x008fcc00028f0eff */
[----:B------:R-:W3:Y:S01]  /*30e70*/  LDC R240, c[0x0][0x278] ;  /* 0x00009e00fff07b82 */ /* 0x000ee20000000800 */
[----:B----4-:R-:W-:-:S07]  /*30e80*/  IADD3 R18, P4, R5, R2, RZ ;  /* 0x0000000205127210 */ /* 0x010fce0007f9e0ff */
[----:B------:R-:W4:Y:S01]  /*30e90*/  LDC R235, c[0x0][0x278] ;  /* 0x00009e00ffeb7b82 */ /* 0x000f220000000800 */
[-C--:B------:R-:W-:Y:S01]  /*30ea0*/  LEA.HI.X.SX32 R19, R6, R3.reuse, 0x1, P4 ;  /* 0x0000000306137211 */ /* 0x080fe200020f0eff */
[----:B------:R-:W-:Y:S01]  /*30eb0*/  IMAD R4, R227, 0x256, RZ ;  /* 0x00000256e3047824 */ /* 0x000fe200078e02ff */
[----:B------:R-:W-:-:S05]  /*30ec0*/  LEA.HI.X.SX32 R7, R5, R3, 0x1, P6 ;  /* 0x0000000305077211 */ /* 0x000fca00030f0eff */
[----:B------:R-:W4:Y:S01]  /*30ed0*/  LDC R239, c[0x0][0x278] ;  /* 0x00009e00ffef7b82 */ /* 0x000f220000000800 */
[----:B------:R-:W-:Y:S01]  /*30ee0*/  IMAD R15, R223, 0x252, RZ ;  /* 0x00000252df0f7824 */ /* 0x000fe200078e02ff */
[----:B------:R-:W-:Y:S01]  /*30ef0*/  STL.64 [R1+0x1f0], R44 ;  /* 0x0001f02c01007387 */ /* 0x000fe20000100a00 */
[----:B------:R-:W-:-:S03]  /*30f00*/  IADD3 RZ, P6, R4, R2, RZ ;  /* 0x0000000204ff7210 */ /* 0x000fc60007fde0ff */
[----:B------:R-:W-:Y:S02]  /*30f10*/  STL.64 [R1+0x8f0], R18 ;  /* 0x0008f01201007387 */ /* 0x000fe40000100a00 */
[----:B------:R-:W4:Y:S02]  /*30f20*/  LDC R238, c[0x0][0x278] ;  /* 0x00009e00ffee7b82 */ /* 0x000f240000000800 */
[----:B------:R2:W-:Y:S01]  /*30f30*/  STL [R1+0x4f4], R7 ;  /* 0x0004f40701007387 */ /* 0x0005e20000100800 */
[----:B------:R-:W-:Y:S01]  /*30f40*/  IADD3 RZ, P5, R15, R2, RZ ;  /* 0x000000020fff7210 */ /* 0x000fe20007fbe0ff */
[----:B0-----:R-:W-:Y:S02]  /*30f50*/  IMAD R4, R232, 0x12a, RZ ;  /* 0x0000012ae8047824 */ /* 0x001fe400078e02ff */
[----:B-1----:R-:W-:Y:S02]  /*30f60*/  IMAD R14, R225, 0x254, RZ ;  /* 0x00000254e10e7824 */ /* 0x002fe400078e02ff */
[----:B--2---:R-:W-:Y:S01]  /*30f70*/  IMAD R10, R231, 0x95, RZ ;  /* 0x00000095e70a7824 */ /* 0x004fe200078e02ff */
[----:B------:R-:W0:Y:S01]  /*30f80*/  LDC R247, c[0x0][0x278] ;  /* 0x00009e00fff77b82 */ /* 0x000e220000000800 */
[----:B------:R-:W-:-:S02]  /*30f90*/  IMAD R7, R229, 0x129, RZ ;  /* 0x00000129e5077824 */ /* 0x000fc400078e02ff */
[----:B------:R-:W-:-:S03]  /*30fa0*/  IMAD R6, R237, 0x96, RZ ;  /* 0x00000096ed067824 */ /* 0x000fc600078e02ff */
[-C--:B------:R-:W-:Y:S02]  /*30fb0*/  LEA.HI.X.SX32 R61, R7, R3.reuse, 0x1, P5 ;  /* 0x00000003073d7211 */ /* 0x080fe400028f0eff */
[----:B------:R-:W1:Y:S01]  /*30fc0*/  LDC R227, c[0x0][0x278] ;  /* 0x00009e00ffe37b82 */ /* 0x000e620000000800 */
[-C--:B------:R-:W-:Y:S01]  /*30fd0*/  IADD3 R44, P5, R4, R2.reuse, RZ ;  /* 0x00000002042c7210 */ /* 0x080fe20007fbe0ff */
[----:B------:R-:W-:Y:S01]  /*30fe0*/  IMAD R18, R236, 0x4b, RZ ;  /* 0x0000004bec127824 */ /* 0x000fe200078e02ff */
[-C--:B------:R-:W-:Y:S01]  /*30ff0*/  IADD3 RZ, P4, R14, R2.reuse, RZ ;  /* 0x000000020eff7210 */ /* 0x080fe20007f9e0ff */
[----:B---3--:R-:W-:Y:S01]  /*31000*/  IMAD R14, R240, 0x25a, RZ ;  /* 0x0000025af00e7824 */ /* 0x008fe200078e02ff */
[----:B------:R-:W-:Y:S02]  /*31010*/  LEA.HI.X.SX32 R45, R10, R3, 0x1, P5 ;  /* 0x000000030a2d7211 */ /* 0x000fe400028f0eff */
[----:B------:R-:W-:Y:S01]  /*31020*/  IADD3 R60, P5, R6, R2, RZ ;  /* 0x00000002063c7210 */ /* 0x000fe20007fbe0ff */
[----:B------:R-:W2:Y:S01]  /*31030*/  LDC R248, c[0x0][0x278] ;  /* 0x00009e00fff87b82 */ /* 0x000ea20000000800 */
[----:B----4-:R-:W-:Y:S01]  /*31040*/  IMAD R11, R235, 0x12b, RZ ;  /* 0x0000012beb0b7824 */ /* 0x010fe200078e02ff */
[----:B------:R3:W-:Y:S01]  /*31050*/  STL [R1+0x4ec], R61 ;  /* 0x0004ec3d01007387 */ /* 0x0007e20000100800 */
[----:B------:R-:W-:-:S05]  /*31060*/  IMAD R15, R239, 0x258, RZ ;  /* 0x00000258ef0f7824 */ /* 0x000fca00078e02ff */
[----:B------:R-:W4:Y:S01]  /*31070*/  LDC R242, c[0x0][0x278] ;  /* 0x00009e00fff27b82 */ /* 0x000f220000000800 */
[----:B---3--:R-:W-:-:S07]  /*31080*/  LEA.HI.X.SX32 R61, R18, R3, 0x1, P5 ;  /* 0x00000003123d7211 */ /* 0x008fce00028f0eff */
[----:B------:R-:W3:Y:S01]  /*31090*/  LDC R249, c[0x0][0x278] ;  /* 0x00009e00fff97b82 */ /* 0x000ee20000000800 */
[-C--:B------:R-:W-:Y:S02]  /*310a0*/  IADD3 RZ, P5, R14, R2.reuse, RZ ;  /* 0x000000020eff7210 */ /* 0x080fe40007fbe0ff */
[----:B------:R-:W-:Y:S01]  /*310b0*/  LEA.HI.X.SX32 R11, R11, R3, 0x1, P6 ;  /* 0x000000030b0b7211 */ /* 0x000fe200030f0eff */
[----:B------:R-:W-:Y:S01]  /*310c0*/  IMAD R5, R238, 0x12c, RZ ;  /* 0x0000012cee057824 */ /* 0x000fe200078e02ff */
[----:B------:R-:W-:-:S03]  /*310d0*/  IADD3 RZ, P6, R15, R2, RZ ;  /* 0x000000020fff7210 */ /* 0x000fc60007fde0ff */
[----:B------:R-:W3:Y:S08]  /*310e0*/  LDC R14, c[0x0][0x278] ;  /* 0x00009e00ff0e7b82 */ /* 0x000ef00000000800 */
[----:B------:R-:W3:Y:S01]  /*310f0*/  LDC R18, c[0x0][0x278] ;  /* 0x00009e00ff127b82 */ /* 0x000ee20000000800 */
[----:B------:R-:W-:-:S07]  /*31100*/  LEA.HI.X.SX32 R63, R4, R3, 0x1, P4 ;  /* 0x00000003043f7211 */ /* 0x000fce00020f0eff */
[----:B------:R-:W3:Y:S01]  /*31110*/  LDC R19, c[0x0][0x278] ;  /* 0x00009e00ff137b82 */ /* 0x000ee20000000800 */
[----:B------:R0:W-:Y:S07]  /*31120*/  STL.64 [R1+0x8e8], R44 ;  /* 0x0008e82c01007387 */ /* 0x0001ee0000100a00 */
[----:B------:R-:W3:Y:S08]  /*31130*/  LDC R250, c[0x0][0x278] ;  /* 0x00009e00fffa7b82 */ /* 0x000ef00000000800 */
[----:B------:R-:W3:Y:S01]  /*31140*/  LDC R15, c[0x0][0x278] ;  /* 0x00009e00ff0f7b82 */ /* 0x000ee20000000800 */
[----:B0-----:R-:W-:Y:S01]  /*31150*/  IADD3 R44, P4, R5, R2, RZ ;  /* 0x00000002052c7210 */ /* 0x001fe20007f9e0ff */
[----:B------:R-:W-:Y:S01]  /*31160*/  IMAD R4, R247, 0x12e, RZ ;  /* 0x0000012ef7047824 */ /* 0x000fe200078e02ff */
[----:B------:R-:W-:Y:S02]  /*31170*/  STL [R1+0x4e4], R63 ;  /* 0x0004e43f01007387 */ /* 0x000fe40000100800 */
[----:B------:R-:W-:-:S03]  /*31180*/  LEA.HI.X.SX32 R45, R6, R3, 0x1, P4 ;  /* 0x00000003062d7211 */ /* 0x000fc600020f0eff */
[----:B------:R-:W0:Y:S01]  /*31190*/  LDC R221, c[0x0][0x278] ;  /* 0x00009e00ffdd7b82 */ /* 0x000e220000000800 */
[----:B------:R2:W-:Y:S01]  /*311a0*/  STL [R1+0x4dc], R11 ;  /* 0x0004dc0b01007387 */ /* 0x0005e20000100800 */
[----:B-1----:R-:W-:-:S06]  /*311b0*/  IMAD R6, R227, 0x12d, RZ ;  /* 0x0000012de3067824 */ /* 0x002fcc00078e02ff */
[----:B------:R-:W1:Y:S01]  /*311c0*/  LDC R223, c[0x0][0x278] ;  /* 0x00009e00ffdf7b82 */ /* 0x000e620000000800 */
[----:B------:R-:W-:Y:S01]  /*311d0*/  STL.64 [R1+0x1e8], R60 ;  /* 0x0001e83c01007387 */ /* 0x000fe20000100a00 */
[-C--:B------:R-:W-:Y:S01]  /*311e0*/  LEA.HI.X.SX32 R59, R5, R3.reuse, 0x1, P6 ;  /* 0x00000003053b7211 */ /* 0x080fe200030f0eff */
[----:B--2---:R-:W-:Y:S02]  /*311f0*/  IMAD R11, R248, 0x97, RZ ;  /* 0x00000097f80b7824 */ /* 0x004fe400078e02ff */
[----:B------:R2:W-:Y:S01]  /*31200*/  STL.64 [R1+0x8e0], R44 ;  /* 0x0008e02c01007387 */ /* 0x0005e20000100a00 */
[----:B----4-:R-:W-:Y:S02]  /*31210*/  IMAD R7, R242, 0x25c, RZ ;  /* 0x0000025cf2077824 */ /* 0x010fe400078e02ff */
[----:B---3--:R-:W-:Y:S01]  /*31220*/  IMAD R10, R249, 0x25e, RZ ;  /* 0x0000025ef90a7824 */ /* 0x008fe200078e02ff */
[----:B------:R-:W-:Y:S01]  /*31230*/  LEA.HI.X.SX32 R57, R6, R3, 0x1, P5 ;  /* 0x0000000306397211 */ /* 0x000fe200028f0eff */
[----:B------:R-:W3:Y:S01]  /*31240*/  LDC R229, c[0x0][0x278] ;  /* 0x00009e00ffe57b82 */ /* 0x000ee20000000800 */
[-C--:B------:R-:W-:Y:S01]  /*31250*/  IADD3 RZ, P4, R7, R2.reuse, RZ ;  /* 0x0000000207ff7210 */ /* 0x080fe20007f9e0ff */
[----:B------:R-:W-:Y:S01]  /*31260*/  IMAD R5, R18, 0x26, RZ ;  /* 0x0000002612057824 */ /* 0x000fe200078e02ff */
[----:B--2---:R-:W-:-:S05]  /*31270*/  IADD3 R44, P6, R4, R2, RZ ;  /* 0x00000002042c7210 */ /* 0x004fca0007fde0ff */
[----:B------:R-:W2:Y:S01]  /*31280*/  LDC R225, c[0x0][0x278] ;  /* 0x00009e00ffe17b82 */ /* 0x000ea20000000800 */
        /* <DEDUP_REMOVED lines=16> */
[----:B0-----:R-:W-:-:S05]  /*31390*/  IMAD R7, R221, 0x98, RZ ;  /* 0x00000098dd077824 */ /* 0x001fca00078e02ff */
[----:B------:R-:W0:Y:S01]  /*313a0*/  LDC R227, c[0x0][0x278] ;  /* 0x00009e00ffe37b82 */ /* 0x000e220000000800 */
[----:B-1----:R-:W-:Y:S01]  /*313b0*/  IADD3 R44, P4, R5, R2, RZ ;  /* 0x00000002052c7210 */ /* 0x002fe20007f9e0ff */
[----:B------:R-:W-:Y:S01]  /*313c0*/  IMAD R6, R223, 0x130, RZ ;  /* 0x00000130df067824 */ /* 0x000fe200078e02ff */
[-C--:B------:R-:W-:Y:S02]  /*313d0*/  LEA.HI.X.SX32 R19, R5, R3.reuse, 0x1, P5 ;  /* 0x0000000305137211 */ /* 0x080fe400028f0eff */
[----:B------:R-:W-:-:S03]  /*313e0*/  LEA.HI.X.SX32 R45, R14, R3, 0x1, P4 ;  /* 0x000000030e2d7211 */ /* 0x000fc600020f0eff */
[----:B------:R-:W1:Y:S01]  /*313f0*/  LDC R232, c[0x0][0x278] ;  /* 0x00009e00ffe87b82 */ /* 0x000e620000000800 */
[----:B------:R-:W-:Y:S07]  /*31400*/  STL [R1+0x45c], R55 ;  /* 0x00045c3701007387 */ /* 0x000fee0000100800 */
[----:B------:R-:W1:Y:S01]  /*31410*/  LDC R238, c[0x0][0x278] ;  /* 0x00009e00ffee7b82 */ /* 0x000e620000000800 */
[----:B------:R3:W-:Y:S04]  /*31420*/  STL.64 [R1+0x3a8], R44 ;  /* 0x0003a82c01007387 */ /* 0x0007e80000100a00 */
[----:B------:R2:W-:Y:S03]  /*31430*/  STL.64 [R1+0x310], R18 ;  /* 0x0003101201007387 */ /* 0x0005e60000100a00 */
[----:B------:R-:W1:Y:S01]  /*31440*/  LDC R237, c[0x0][0x278] ;  /* 0x00009e00ffed7b82 */ /* 0x000e620000000800 */
[----:B---3--:R-:W-:-:S07]  /*31450*/  IADD3 R44, P4, R7, R2, RZ ;  /* 0x00000002072c7210 */ /* 0x008fce0007f9e0ff */
[----:B------:R-:W3:Y:S01]  /*31460*/  LDC R236, c[0x0][0x278] ;  /* 0x00009e00ffec7b82 */ /* 0x000ee20000000800 */
[----:B--2---:R-:W-:Y:S02]  /*31470*/  IADD3 R18, P5, R6, R2, RZ ;  /* 0x0000000206127210 */ /* 0x004fe40007fbe0ff */
[----:B------:R-:W-:-:S05]  /*31480*/  LEA.HI.X.SX32 R45, R10, R3, 0x1, P4 ;  /* 0x000000030a2d7211 */ /* 0x000fca00020f0eff */
[----:B------:R-:W2:Y:S01]  /*31490*/  LDC R247, c[0x0][0x278] ;  /* 0x00009e00fff77b82 */ /* 0x000ea20000000800 */
[-C--:B------:R-:W-:Y:S01]  /*314a0*/  LEA.HI.X.SX32 R19, R7, R3.reuse, 0x1, P5 ;  /* 0x0000000307137211 */ /* 0x080fe200028f0eff */
[----:B------:R-:W-:Y:S01]  /*314b0*/  IMAD R4, R229, 0x266, RZ ;  /* 0x00000266e5047824 */ /* 0x000fe200078e02ff */
[----:B------:R-:W-:-:S05]  /*314c0*/  LEA.HI.X.SX32 R7, R6, R3, 0x1, P6 ;  /* 0x0000000306077211 */ /* 0x000fca00030f0eff */
[----:B------:R-:W3:Y:S01]  /*314d0*/  LDC R240, c[0x0][0x278] ;  /* 0x00009e00fff07b82 */ /* 0x000ee20000000800 */
[----:B------:R-:W-:Y:S01]  /*314e0*/  IMAD R15, R225, 0x262, RZ ;  /* 0x00000262e10f7824 */ /* 0x000fe200078e02ff */
[----:B------:R-:W-:Y:S01]  /*314f0*/  STL.64 [R1+0x1e0], R44 ;  /* 0x0001e02c01007387 */ /* 0x000fe20000100a00 */
[----:B------:R-:W-:-:S05]  /*31500*/  IADD3 RZ, P6, R4, R2, RZ ;  /* 0x0000000204ff7210 */ /* 0x000fca0007fde0ff */
[----:B------:R-:W3:Y:S01]  /*31510*/  LDC R239, c[0x0][0x278] ;  /* 0x00009e00ffef7b82 */ /* 0x000ee20000000800 */
[----:B------:R-:W-:Y:S01]  /*31520*/  STL.64 [R1+0x8d0], R18 ;  /* 0x0008d01201007387 */ /* 0x000fe20000100a00 */
[----:B------:R-:W-:Y:S01]  /*31530*/  IADD3 RZ, P4, R15, R2, RZ ;  /* 0x000000020fff7210 */ /* 0x000fe20007f9e0ff */
[----:B----4-:R-:W-:Y:S02]  /*31540*/  IMAD R4, R235, 0x132, RZ ;  /* 0x00000132eb047824 */ /* 0x010fe400078e02ff */
[----:B------:R4:W-:Y:S01]  /*31550*/  STL [R1+0x454], R7 ;  /* 0x0004540701007387 */ /* 0x0009e20000100800 */
[----:B0-----:R-:W-:Y:S02]  /*31560*/  IMAD R11, R227, 0x264, RZ ;  /* 0x00000264e30b7824 */ /* 0x001fe400078e02ff */
[----:B------:R-:W0:Y:S01]  /*31570*/  LDC R249, c[0x0][0x278] ;  /* 0x00009e00fff97b82 */ /* 0x000e220000000800 */
[----:B-1----:R-:W-:Y:S02]  /*31580*/  IMAD R10, R232, 0x99, RZ ;  /* 0x00000099e80a7824 */ /* 0x002fe400078e02ff */
[----:B----4-:R-:W-:-:S05]  /*31590*/  IMAD R7, R231, 0x131, RZ ;  /* 0x00000131e7077824 */ /* 0x010fca00078e02ff */
[----:B------:R-:W1:Y:S01]  /*315a0*/  LDC R227, c[0x0][0x278] ;  /* 0x00009e00ffe37b82 */ /* 0x000e620000000800 */
[----:B------:R-:W-:Y:S01]  /*315b0*/  IMAD R6, R238, 0x9a, RZ ;  /* 0x0000009aee067824 */ /* 0x000fe200078e02ff */
[----:B------:R-:W-:Y:S02]  /*315c0*/  LEA.HI.X.SX32 R51, R7, R3, 0x1, P4 ;  /* 0x0000000307337211 */ /* 0x000fe400020f0eff */
[----:B------:R-:W-:Y:S01]  /*315d0*/  IADD3 R44, P4, R4, R2, RZ ;  /* 0x00000002042c7210 */ /* 0x000fe20007f9e0ff */
[----:B------:R-:W-:-:S03]  /*315e0*/  IMAD R18, R237, 0x4d, RZ ;  /* 0x0000004ded127824 */ /* 0x000fc600078e02ff */
[----:B------:R-:W4:Y:S01]  /*315f0*/  LDC R229, c[0x0][0x278] ;  /* 0x00009e00ffe57b82 */ /* 0x000f220000000800 */
[----:B------:R-:W-:Y:S02]  /*31600*/  LEA.HI.X.SX32 R45, R10, R3, 0x1, P4 ;  /* 0x000000030a2d7211 */ /* 0x000fe400020f0eff */
[-C--:B------:R-:W-:Y:S01]  /*31610*/  IADD3 R50, P4, R6, R2.reuse, RZ ;  /* 0x0000000206327210 */ /* 0x080fe20007f9e0ff */
[----:B--2---:R-:W-:Y:S01]  /*31620*/  IMAD R14, R247, 0x26a, RZ ;  /* 0x0000026af70e7824 */ /* 0x004fe200078e02ff */
[----:B------:R-:W-:-:S03]  /*31630*/  IADD3 RZ, P5, R11, R2, RZ ;  /* 0x000000020bff7210 */ /* 0x000fc60007fbe0ff */
[----:B------:R-:W2:Y:S01]  /*31640*/  LDC R248, c[0x0][0x278] ;  /* 0x00009e00fff87b82 */ /* 0x000ea20000000800 */
[----:B---3--:R-:W-:Y:S01]  /*31650*/  IMAD R11, R236, 0x133, RZ ;  /* 0x00000133ec0b7824 */ /* 0x008fe200078e02ff */
[----:B------:R3:W-:Y:S01]  /*31660*/  STL [R1+0x44c], R51 ;  /* 0x00044c3301007387 */ /* 0x0007e20000100800 */
[----:B------:R-:W-:-:S05]  /*31670*/  IMAD R15, R240, 0x268, RZ ;  /* 0x00000268f00f7824 */ /* 0x000fca00078e02ff */
[----:B------:R-:W4:Y:S01]  /*31680*/  LDC R225, c[0x0][0x278] ;  /* 0x00009e00ffe17b82 */ /* 0x000f220000000800 */
[-C--:B------:R-:W-:Y:S02]  /*31690*/  LEA.HI.X.SX32 R11, R11, R3.reuse, 0x1, P6 ;  /* 0x000000030b0b7211 */ /* 0x080fe400030f0eff */
[----:B---3--:R-:W-:-:S05]  /*316a0*/  LEA.HI.X.SX32 R51, R18, R3, 0x1, P4 ;  /* 0x0000000312337211 */ /* 0x008fca00020f0eff */
[----:B------:R-:W3:Y:S01]  /*316b0*/  LDC R242, c[0x0][0x278] ;  /* 0x00009e00fff27b82 */ /* 0x000ee20000000800 */
[-C--:B------:R-:W-:Y:S01]  /*316c0*/  IADD3 RZ, P4, R14, R2.reuse, RZ ;  /* 0x000000020eff7210 */ /* 0x080fe20007f9e0ff */
[----:B------:R-:W-:Y:S01]  /*316d0*/  IMAD R5, R239, 0x134, RZ ;  /* 0x00000134ef057824 */ /* 0x000fe200078e02ff */
[----:B------:R-:W-:-:S05]  /*316e0*/  IADD3 RZ, P6, R15, R2, RZ ;  /* 0x000000020fff7210 */ /* 0x000fca0007fde0ff */
[----:B------:R-:W3:Y:S01]  /*316f0*/  LDC R18, c[0x0][0x278] ;  /* 0x00009e00ff127b82 */ /* 0x000ee20000000800 */
[----:B------:R-:W-:Y:S01]  /*31700*/  LEA.HI.X.SX32 R53, R4, R3, 0x1, P5 ;  /* 0x0000000304357211 */ /* 0x000fe200028f0eff */
[----:B------:R0:W-:Y:S06]  /*31710*/  STL.64 [R1+0x8c8], R44 ;  /* 0x0008c82c01007387 */ /* 0x0001ec0000100a00 */
[----:B------:R-:W3:Y:S08]  /*31720*/  LDC R14, c[0x0][0x278] ;  /* 0x00009e00ff0e7b82 */ /* 0x000ef00000000800 */
[----:B------:R-:W3:Y:S01]  /*31730*/  LDC R15, c[0x0][0x278] ;  /* 0x00009e00ff0f7b82 */ /* 0x000ee20000000800 */
[----:B0-----:R-:W-:Y:S01]  /*31740*/  IADD3 R44, P5, R5, R2, RZ ;  /* 0x00000002052c7210 */ /* 0x001fe20007fbe0ff */
[----:B------:R-:W-:-:S06]  /*31750*/  IMAD R7, R249, 0x26c, RZ ;  /* 0x0000026cf9077824 */ /* 0x000fcc00078e02ff */
[----:B------:R-:W0:Y:S01]  /*31760*/  LDC R19, c[0x0][0x278] ;  /* 0x00009e00ff137b82 */ /* 0x000e220000000800 */
[-C--:B------:R-:W-:Y:S01]  /*31770*/  LEA.HI.X.SX32 R45, R6, R3.reuse, 0x1, P5 ;  /* 0x00000003062d7211 */ /* 0x080fe200028f0eff */
[----:B-1----:R-:W-:Y:S01]  /*31780*/  IMAD R4, R227, 0x136, RZ ;  /* 0x00000136e3047824 */ /* 0x002fe200078e02ff */
[----:B------:R-:W-:Y:S05]  /*31790*/  STL [R1+0x444], R53 ;  /* 0x0004443501007387 */ /* 0x000fea0000100800 */
[----:B------:R-:W1:Y:S01]  /*317a0*/  LDC R221, c[0x0][0x278] ;  /* 0x00009e00ffdd7b82 */ /* 0x000e620000000800 */
[----:B------:R3:W-:Y:S01]  /*317b0*/  STL [R1+0xbc], R11 ;  /* 0x0000bc0b01007387 */ /* 0x0007e20000100800 */
[----:B------:R-:W-:Y:S01]  /*317c0*/  IADD3 RZ, P5, R7, R2, RZ ;  /* 0x0000000207ff7210 */ /* 0x000fe20007fbe0ff */
[----:B--2---:R-:W-:Y:S01]  /*317d0*/  IMAD R7, R248, 0x270, RZ ;  /* 0x00000270f8077824 */ /* 0x004fe200078e02ff */
[----:B------:R-:W-:Y:S01]  /*317e0*/  LEA.HI.X.SX32 R49, R5, R3, 0x1, P6 ;  /* 0x0000000305317211 */ /* 0x000fe200030f0eff */
[----:B------:R-:W-:Y:S01]  /*317f0*/  STL.64 [R1+0x1d8], R50 ;  /* 0x0001d83201007387 */ /* 0x000fe20000100a00 */
[----:B----4-:R-:W-:-:S02]  /*31800*/  IMAD R6, R225, 0x135, RZ ;  /* 0x00000135e1067824 */ /* 0x010fc400078e02ff */
[----:B---3--:R-:W-:Y:S01]  /*31810*/  IMAD R10, R242, 0x26e, RZ ;  /* 0x0000026ef20a7824 */ /* 0x008fe200078e02ff */
[----:B------:R2:W-:Y:S01]  /*31820*/  STL.64 [R1+0x8c0], R44 ;  /* 0x0008c02c01007387 */ /* 0x0005e20000100a00 */
[----:B------:R-:W3:Y:S01]  /*31830*/  LDC R227, c[0x0][0x278] ;  /* 0x00009e00ffe37b82 */ /* 0x000ee20000000800 */
[----:B------:R-:W-:Y:S01]  /*31840*/  IMAD R11, R229, 0x9b, RZ ;  /* 0x0000009be50b7824 */ /* 0x000fe200078e02ff */
[----:B------:R-:W-:-:S06]  /*31850*/  LEA.HI.X.SX32 R47, R6, R3, 0x1, P4 ;  /* 0x00000003062f7211 */ /* 0x000fcc00020f0eff */
[----:B------:R-:W4:Y:S01]  /*31860*/  LDC R223, c[0x0][0x278] ;  /* 0x00009e00ffdf7b82 */ /* 0x000f220000000800 */
[----:B--2---:R-:W-:-:S04]  /*31870*/  IADD3 R44, P6, R4, R2, RZ ;  /* 0x00000002042c7210 */ /* 0x004fc80007fde0ff */
[----:B------:R-:W-:-:S03]  /*31880*/  LEA.HI.X.SX32 R45, R11, R3, 0x1, P6 ;  /* 0x000000030b2d7211 */ /* 0x000fc600030f0eff */
[----:B------:R-:W2:Y:S01]  /*31890*/  LDC R229, c[0x0][0x278] ;  /* 0x00009e00ffe57b82 */ /* 0x000ea20000000800 */
[-C--:B------:R-:W-:Y:S01]  /*318a0*/  IADD3 RZ, P6, R7, R2.reuse, RZ ;  /* 0x0000000207ff7210 */ /* 0x080fe20007fde0ff */
[----:B------:R-:W-:Y:S01]  /*318b0*/  IMAD R7, R18, 0x4e, RZ ;  /* 0x0000004e12077824 */ /* 0x000fe200078e02ff */
[-C--:B------:R-:W-:Y:S01]  /*318c0*/  IADD3 RZ, P4, R10, R2.reuse, RZ ;  /* 0x000000020aff7210 */ /* 0x080fe20007f9e0ff */
[----:B------:R-:W-:Y:S01]  /*318d0*/  IMAD R10, R14, 0x137, RZ ;  /* 0x000001370e0a7824 */ /* 0x000fe200078e02ff */
[-C--:B------:R-:W-:Y:S01]  /*318e0*/  LEA.HI.X.SX32 R21, R4, R3.reuse, 0x1, P5 ;  /* 0x0000000304157211 */ /* 0x080fe200028f0eff */
[----:B------:R-:W-:Y:S02]  /*318f0*/  IMAD R11, R15, 0x27, RZ ;  /* 0x000000270f0b7824 */ /* 0x000fe400078e02ff */
[----:B------:R-:W2:Y:S01]  /*31900*/  LDC R232, c[0x0][0x278] ;  /* 0x00009e00ffe87b82 */ /* 0x000ea20000000800 */
[----:B------:R-:W-:Y:S01]  /*31910*/  IADD3 R18, P5, R7, R2, RZ ;  /* 0x0000000207127210 */ /* 0x000fe20007fbe0ff */
[----:B0-----:R-:W-:Y:S01]  /*31920*/  IMAD R6, R19, 0x9c, RZ ;  /* 0x0000009c13067824 */ /* 0x001fe200078e02ff */
[-C--:B------:R-:W-:Y:S01]  /*31930*/  LEA.HI.X.SX32 R43, R10, R3.reuse, 0x1, P4 ;  /* 0x000000030a2b7211 */ /* 0x080fe200020f0eff */
[----:B------:R-:W-:Y:S01]  /*31940*/  STL [R1+0xb4], R49 ;  /* 0x0000b43101007387 */ /* 0x000fe20000100800 */
[----:B------:R-:W-:-:S03]  /*31950*/  LEA.HI.X.SX32 R19, R11, R3, 0x1, P5 ;  /* 0x000000030b137211 */ /* 0x000fc600028f0eff */
[----:B------:R-:W0:Y:S01]  /*31960*/  LDC R225, c[0x0][0x278] ;  /* 0x00009e00ffe17b82 */ /* 0x000e220000000800 */
[----:B------:R-:W-:Y:S01]  /*31970*/  STL [R1+0xac], R47 ;  /* 0x0000ac2f01007387 */ /* 0x000fe20000100800 */
[----:B-1----:R-:W-:-:S06]  /*31980*/  IMAD R5, R221, 0x138, RZ ;  /* 0x00000138dd057824 */ /* 0x002fcc00078e02ff */
[----:B------:R-:W1:Y:S01]  /*31990*/  LDC R231, c[0x0][0x278] ;  /* 0x00009e00ffe77b82 */ /* 0x000e620000000800 */
[----:B------:R-:W-:Y:S01]  /*319a0*/  STL.64 [R1+0x8b8], R44 ;  /* 0x0008b82c01007387 */ /* 0x000fe20000100a00 */
[----:B------:R-:W-:-:S06]  /*319b0*/  IADD3 R20, P4, R6, R2, RZ ;  /* 0x0000000206147210 */ /* 0x000fcc0007f9e0ff */
[----:B------:R-:W1:Y:S01]  /*319c0*/  LDC R237, c[0x0][0x278] ;  /* 0x00009e00ffed7b82 */ /* 0x000e620000000800 */
[----:B------:R3:W-:Y:S04]  /*319d0*/  STL [R1+0xa4], R21 ;  /* 0x0000a41501007387 */ /* 0x0007e80000100800 */
[----:B------:R-:W-:Y:S03]  /*319e0*/  STL [R1+0x9c], R43 ;  /* 0x00009c2b01007387 */ /* 0x000fe60000100800 */
[----:B------:R-:W1:Y:S01]  /*319f0*/  LDC R236, c[0x0][0x278] ;  /* 0x00009e00ffec7b82 */ /* 0x000e620000000800 */
[----:B------:R4:W-:Y:S01]  /*31a00*/  STL.64 [R1+0x308], R18 ;  /* 0x0003081201007387 */ /* 0x0009e20000100a00 */
[----:B---3--:R-:W-:-:S06]  /*31a10*/  LEA.HI.X.SX32 R21, R7, R3, 0x1, P4 ;  /* 0x0000000307157211 */ /* 0x008fcc00020f0eff */
[----:B------:R-:W3:Y:S01]  /*31a20*/  LDC R235, c[0x0][0x278] ;  /* 0x00009e00ffeb7b82 */ /* 0x000ee20000000800 */
[----:B----4-:R-:W-:-:S07]  /*31a30*/  IADD3 R18, P5, R5, R2, RZ ;  /* 0x0000000205127210 */ /* 0x010fce0007fbe0ff */
[----:B------:R-:W4:Y:S01]  /*31a40*/  LDC R240, c[0x0][0x278] ;  /* 0x00009e00fff07b82 */ /* 0x000f220000000800 */
[----:B------:R-:W-:-:S07]  /*31a50*/  LEA.HI.X.SX32 R19, R6, R3, 0x1, P5 ;  /* 0x0000000306137211 */ /* 0x000fce00028f0eff */
[----:B------:R-:W4:Y:S01]  /*31a60*/  LDC R239, c[0x0][0x278] ;  /* 0x00009e00ffef7b82 */ /* 0x000f220000000800 */
[----:B------:R-:W-:Y:S01]  /*31a70*/  LEA.HI.X.SX32 R7, R5, R3, 0x1, P6 ;  /* 0x0000000305077211 */ /* 0x000fe200030f0eff */
[----:B------:R-:W-:Y:S01]  /*31a80*/  IMAD R4, R227, 0x276, RZ ;  /* 0x00000276e3047824 */ /* 0x000fe200078e02ff */
[----:B------:R-:W-:Y:S01]  /*31a90*/  STL.64 [R1+0x1d0], R20 ;  /* 0x0001d01401007387 */ /* 0x000fe20000100a00 */
[----:B------:R-:W-:-:S04]  /*31aa0*/  IMAD R15, R223, 0x272, RZ ;  /* 0x00000272df0f7824 */ /* 0x000fc800078e02ff */
[----:B------:R-:W4:Y:S01]  /*31ab0*/  LDC R238, c[0x0][0x278] ;  /* 0x00009e00ffee7b82 */ /* 0x000f220000000800 */
[----:B------:R-:W-:Y:S01]  /*31ac0*/  STL.64 [R1+0x8b0], R18 ;  /* 0x0008b01201007387 */ /* 0x000fe20000100a00 */
[-C--:B------:R-:W-:Y:S01]  /*31ad0*/  IADD3 RZ, P6, R4, R2.reuse, RZ ;  /* 0x0000000204ff7210 */ /* 0x080fe20007fde0ff */
[----:B--2---:R-:W-:Y:S02]  /*31ae0*/  IMAD R4, R232, 0x13a, RZ ;  /* 0x0000013ae8047824 */ /* 0x004fe400078e02ff */
[----:B------:R2:W-:Y:S01]  /*31af0*/  STL [R1+0x94], R7 ;  /* 0x0000940701007387 */ /* 0x0005e20000100800 */
[----:B------:R-:W-:Y:S01]  /*31b00*/  IADD3 RZ, P4, R15, R2, RZ ;  /* 0x000000020fff7210 */ /* 0x000fe20007f9e0ff */
[----:B0-----:R-:W-:Y:S01]  /*31b10*/  IMAD R14, R225, 0x274, RZ ;  /* 0x00000274e10e7824 */ /* 0x001fe200078e02ff */
[----:B------:R-:W0:Y:S01]  /*31b20*/  LDC R247, c[0x0][0x278] ;  /* 0x00009e00fff77b82 */ /* 0x000e220000000800 */
[----:B-1----:R-:W-:Y:S02]  /*31b30*/  IMAD R10, R231, 0x9d, RZ ;  /* 0x0000009de70a7824 */ /* 0x002fe400078e02ff */
[----:B--2---:R-:W-:-:S05]  /*31b40*/  IMAD R7, R229, 0x139, RZ ;  /* 0x00000139e5077824 */ /* 0x004fca00078e02ff */
[----:B------:R-:W1:Y:S01]  /*31b50*/  LDC R221, c[0x0][0x278] ;  /* 0x00009e00ffdd7b82 */ /* 0x000e620000000800 */
[----:B------:R-:W-:Y:S01]  /*31b60*/  IMAD R6, R237, 0x9e, RZ ;  /* 0x0000009eed067824 */ /* 0x000fe200078e02ff */
[----:B------:R-:W-:Y:S02]  /*31b70*/  LEA.HI.X.SX32 R37, R7, R3, 0x1, P4 ;  /* 0x0000000307257211 */ /* 0x000fe400020f0eff */
[----:B------:R-:W-:Y:S01]  /*31b80*/  IADD3 R20, P4, R4, R2, RZ ;  /* 0x0000000204147210 */ /* 0x000fe20007f9e0ff */
[----:B------:R-:W-:-:S03]  /*31b90*/  IMAD R18, R236, 0x4f, RZ ;  /* 0x0000004fec127824 */ /* 0x000fc600078e02ff */
[----:B------:R-:W2:Y:S01]  /*31ba0*/  LDC R19, c[0x0][0x278] ;  /* 0x00009e00ff137b82 */ /* 0x000ea20000000800 */
[-C--:B------:R-:W-:Y:S01]  /*31bb0*/  IADD3 RZ, P5, R14, R2.reuse, RZ ;  /* 0x000000020eff7210 */ /* 0x080fe20007fbe0ff */
[----:B---3--:R-:W-:Y:S01]  /*31bc0*/  IMAD R11, R235, 0x13b, RZ ;  /* 0x0000013beb0b7824 */ /* 0x008fe200078e02ff */
[-C--:B------:R-:W-:Y:S01]  /*31bd0*/  LEA.HI.X.SX32 R21, R10, R3.reuse, 0x1, P4 ;  /* 0x000000030a157211 */ /* 0x080fe200020f0eff */
[----:B----4-:R-:W-:Y:S01]  /*31be0*/  IMAD R14, R240, 0x27a, RZ ;  /* 0x0000027af00e7824 */ /* 0x010fe200078e02ff */
[----:B------:R-:W-:Y:S01]  /*31bf0*/  IADD3 R36, P4, R6, R2, RZ ;  /* 0x0000000206247210 */ /* 0x000fe20007f9e0ff */
[----:B------:R-:W-:Y:S02]  /*31c00*/  IMAD R15, R239, 0x278, RZ ;  /* 0x00000278ef0f7824 */ /* 0x000fe400078e02ff */
[----:B------:R-:W3:Y:S01]  /*31c10*/  LDC R225, c[0x0][0x278] ;  /* 0x00009e00ffe17b82 */ /* 0x000ee20000000800 */
[----:B------:R4:W-:Y:S01]  /*31c20*/  STL [R1+0x8c], R37 ;  /* 0x00008c2501007387 */ /* 0x0009e20000100800 */
[----:B------:R-:W-:-:S06]  /*31c30*/  LEA.HI.X.SX32 R11, R11, R3, 0x1, P6 ;  /* 0x000000030b0b7211 */ /* 0x000fcc00030f0eff */
[----:B------:R-:W3:Y:S01]  /*31c40*/  LDC R227, c[0x0][0x278] ;  /* 0x00009e00ffe37b82 */ /* 0x000ee20000000800 */
[-C--:B------:R-:W-:Y:S02]  /*31c50*/  IADD3 RZ, P6, R15, R2.reuse, RZ ;  /* 0x000000020fff7210 */ /* 0x080fe40007fde0ff */
[----:B----4-:R-:W-:Y:S02]  /*31c60*/  LEA.HI.X.SX32 R37, R18, R3, 0x1, P4 ;  /* 0x0000000312257211 */ /* 0x010fe400020f0eff */
[----:B------:R-:W-:-:S03]  /*31c70*/  IADD3 RZ, P4, R14, R2, RZ ;  /* 0x000000020eff7210 */ /* 0x000fc60007f9e0ff */
[----:B------:R-:W4:Y:S01]  /*31c80*/  LDC R14, c[0x0][0x278] ;  /* 0x00009e00ff0e7b82 */ /* 0x000f220000000800 */
[----:B------:R-:W-:Y:S01]  /*31c90*/  IMAD R5, R238, 0x13c, RZ ;  /* 0x0000013cee057824 */ /* 0x000fe200078e02ff */
[----:B------:R-:W-:-:S06]  /*31ca0*/  LEA.HI.X.SX32 R39, R4, R3, 0x1, P5 ;  /* 0x0000000304277211 */ /* 0x000fcc00028f0eff */
[----:B------:R-:W4:Y:S01]  /*31cb0*/  LDC R15, c[0x0][0x278] ;  /* 0x00009e00ff0f7b82 */ /* 0x000f220000000800 */
[----:B------:R1:W-:Y:S01]  /*31cc0*/  STL.64 [R1+0x8a8], R20 ;  /* 0x0008a81401007387 */ /* 0x0003e20000100a00 */
[----:B0-----:R-:W-:-:S06]  /*31cd0*/  IMAD R7, R247, 0x27c, RZ ;  /* 0x0000027cf7077824 */ /* 0x001fcc00078e02ff */
[----:B------:R-:W0:Y:S01]  /*31ce0*/  LDC R248, c[0x0][0x278] ;  /* 0x00009e00fff87b82 */ /* 0x000e220000000800 */
[----:B-1----:R-:W-:-:S07]  /*31cf0*/  IADD3 R20, P5, R5, R2, RZ ;  /* 0x0000000205147210 */ /* 0x002fce0007fbe0ff */
[----:B------:R-:W1:Y:S01]  /*31d00*/  LDC R18, c[0x0][0x278] ;  /* 0x00009e00ff127b82 */ /* 0x000e620000000800 */
[----:B------:R-:W-:Y:S01]  /*31d10*/  LEA.HI.X.SX32 R21, R6, R3, 0x1, P5 ;  /* 0x0000000306157211 */ /* 0x000fe200028f0eff */
[----:B------:R-:W-:Y:S01]  /*31d20*/  IMAD R4, R221, 0x13e, RZ ;  /* 0x0000013edd047824 */ /* 0x000fe200078e02ff */
[----:B------:R-:W-:Y:S05]  /*31d30*/  STL [R1+0x84], R39 ;  /* 0x0000842701007387 */ /* 0x000fea0000100800 */
[----:B------:R-:W1:Y:S01]  /*31d40*/  LDC R242, c[0x0][0x278] ;  /* 0x00009e00fff27b82 */ /* 0x000e620000000800 */
[----:B------:R3:W-:Y:S01]  /*31d50*/  STL [R1+0x7c], R11 ;  /* 0x00007c0b01007387 */ /* 0x0007e20000100800 */
[----:B------:R-:W-:Y:S01]  /*31d60*/  IADD3 RZ, P5, R7, R2, RZ ;  /* 0x0000000207ff7210 */ /* 0x000fe20007fbe0ff */
[----:B--2---:R-:W-:-:S05]  /*31d70*/  IMAD R6, R19, 0x13d, RZ ;  /* 0x0000013d13067824 */ /* 0x004fca00078e02ff */
[----:B------:R-:W2:Y:S01]  /*31d80*/  LDC R223, c[0x0][0x278] ;  /* 0x00009e00ffdf7b82 */ /* 0x000ea20000000800 */
[----:B------:R-:W-:Y:S01]  /*31d90*/  STL.64 [R1+0x1c8], R36 ;  /* 0x0001c82401007387 */ /* 0x000fe20000100a00 */
[----:B---3--:R-:W-:Y:S01]  /*31da0*/  IMAD R7, R227, 0x27e, RZ ;  /* 0x0000027ee3077824 */ /* 0x008fe200078e02ff */
[-C--:B------:R-:W-:Y:S01]  /*31db0*/  LEA.HI.X.SX32 R35, R5, R3.reuse, 0x1, P6 ;  /* 0x0000000305237211 */ /* 0x080fe200030f0eff */
[----:B------:R-:W-:Y:S01]  /*31dc0*/  IMAD R11, R225, 0x9f, RZ ;  /* 0x0000009fe10b7824 */ /* 0x000fe200078e02ff */
[----:B------:R3:W-:Y:S01]  /*31dd0*/  STL.64 [R1+0x8a0], R20 ;  /* 0x0008a01401007387 */ /* 0x0007e20000100a00 */
[-C--:B------:R-:W-:Y:S02]  /*31de0*/  LEA.HI.X.SX32 R33, R6, R3.reuse, 0x1, P4 ;  /* 0x0000000306217211 */ /* 0x080fe400020f0eff */
[----:B------:R-:W2:Y:S01]  /*31df0*/  LDC R229, c[0x0][0x278] ;  /* 0x00009e00ffe57b82 */ /* 0x000ea20000000800 */
[----:B------:R-:W-:Y:S01]  /*31e00*/  IADD3 RZ, P4, R7, R2, RZ ;  /* 0x0000000207ff7210 */ /* 0x000fe20007f9e0ff */
[----:B----4-:R-:W-:Y:S01]  /*31e10*/  IMAD R6, R14, 0x13f, RZ ;  /* 0x0000013f0e067824 */ /* 0x010fe200078e02ff */
[----:B------:R-:W-:Y:S01]  /*31e20*/  LEA.HI.X.SX32 R7, R4, R3, 0x1, P5 ;  /* 0x0000000304077211 */ /* 0x000fe200028f0eff */
[----:B0-----:R-:W-:-:S04]  /*31e30*/  IMAD R5, R248, 0x282, RZ ;  /* 0x00000282f8057824 */ /* 0x001fc800078e02ff */
[----:B------:R-:W0:Y:S01]  /*31e40*/  LDC R19, c[0x0][0x278] ;  /* 0x00009e00ff137b82 */ /* 0x000e220000000800 */
[-C--:B---3--:R-:W-:Y:S01]  /*31e50*/  IADD3 R20, P6, R4, R2.reuse, RZ ;  /* 0x0000000204147210 */ /* 0x088fe20007fde0ff */
[----:B------:R-:W-:Y:S03]  /*31e60*/  STL [R1+0x74], R35 ;  /* 0x0000742301007387 */ /* 0x000fe60000100800 */
[-C--:B------:R-:W-:Y:S01]  /*31e70*/  LEA.HI.X.SX32 R21, R11, R3.reuse, 0x1, P6 ;  /* 0x000000030b157211 */ /* 0x080fe200030f0eff */
[----:B------:R-:W-:Y:S01]  /*31e80*/  IMAD R4, R15, 0xa, RZ ;  /* 0x0000000a0f047824 */ /* 0x000fe200078e02ff */
[----:B------:R-:W-:Y:S01]  /*31e90*/  STL [R1+0x6c], R33 ;  /* 0x00006c2101007387 */ /* 0x000fe20000100800 */
[----:B------:R-:W-:Y:S01]  /*31ea0*/  LEA.HI.X.SX32 R27, R6, R3, 0x1, P4 ;  /* 0x00000003061b7211 */ /* 0x000fe200020f0eff */
[----:B-1----:R-:W-:Y:S01]  /*31eb0*/  IMAD R10, R242, 0x280, RZ ;  /* 0x00000280f20a7824 */ /* 0x002fe200078e02ff */
[----:B------:R-:W-:Y:S01]  /*31ec0*/  IADD3 RZ, P5, R5, R2, RZ ;  /* 0x0000000205ff7210 */ /* 0x000fe20007fbe0ff */
[----:B------:R1:W-:Y:S01]  /*31ed0*/  STL.64 [R1+0x898], R20 ;  /* 0x0008981401007387 */ /* 0x0003e20000100a00 */
[----:B------:R-:W3:Y:S03]  /*31ee0*/  LDC R11, c[0x0][0x278] ;  /* 0x00009e00ff0b7b82 */ /* 0x000ee60000000800 */
[----:B------:R4:W-:Y:S01]  /*31ef0*/  STL [R1+0x64], R7 ;  /* 0x0000640701007387 */ /* 0x0009e20000100800 */
[----:B--2---:R-:W-:-:S02]  /*31f00*/  IMAD R5, R223, 0x14, RZ ;  /* 0x00000014df057824 */ /* 0x004fc400078e02ff */
[----:B------:R-:W-:Y:S02]  /*31f10*/  IMAD R6, R229, 0x28, RZ ;  /* 0x00000028e5067824 */ /* 0x000fe400078e02ff */
[----:B------:R-:W2:Y:S01]  /*31f20*/  LDC R221, c[0x0][0x278] ;  /* 0x00009e00ffdd7b82 */ /* 0x000ea20000000800 */
[-C--:B-1----:R-:W-:Y:S01]  /*31f30*/  IADD3 R20, P4, R4, R2.reuse, RZ ;  /* 0x0000000204147210 */ /* 0x082fe20007f9e0ff */
[----:B----4-:R-:W-:Y:S01]  /*31f40*/  IMAD R7, R18, 0x5, RZ ;  /* 0x0000000512077824 */ /* 0x010fe200078e02ff */
[----:B------:R-:W-:Y:S01]  /*31f50*/  STL [R1+0x5c], R27 ;  /* 0x00005c1b01007387 */ /* 0x000fe20000100800 */
[----:B------:R-:W-:-:S04]  /*31f60*/  IADD3 RZ, P6, R10, R2, RZ ;  /* 0x000000020aff7210 */ /* 0x000fc80007fde0ff */
[----:B------:R-:W1:Y:S01]  /*31f70*/  LDC R227, c[0x0][0x278] ;  /* 0x00009e00ffe37b82 */ /* 0x000e620000000800 */
[----:B------:R-:W-:-:S05]  /*31f80*/  LEA.HI.X.SX32 R21, R7, R3, 0x1, P4 ;  /* 0x0000000307157211 */ /* 0x000fca00020f0eff */
[----:B------:R4:W-:Y:S02]  /*31f90*/  STL.64 [R1+0x418], R20 ;  /* 0x0004181401007387 */ /* 0x0009e40000100a00 */
[----:B------:R-:W3:Y:S08]  /*31fa0*/  LDC R10, c[0x0][0x278] ;  /* 0x00009e00ff0a7b82 */ /* 0x000ef00000000800 */
[----:B------:R-:W1:Y:S01]  /*31fb0*/  LDC R225, c[0x0][0x278] ;  /* 0x00009e00ffe17b82 */ /* 0x000e620000000800 */
[----:B----4-:R-:W-:-:S04]  /*31fc0*/  IADD3 R20, P4, R5, R2, RZ ;  /* 0x0000000205147210 */ /* 0x010fc80007f9e0ff */
[----:B------:R-:W-:-:S03]  /*31fd0*/  LEA.HI.X.SX32 R21, R4, R3, 0x1, P4 ;  /* 0x0000000304157211 */ /* 0x000fc600020f0eff */
[----:B------:R-:W4:Y:S02]  /*31fe0*/  LDC R231, c[0x0][0x278] ;  /* 0x00009e00ffe77b82 */ /* 0x000f240000000800 */
[----:B------:R2:W-:Y:S01]  /*31ff0*/  STL.64 [R1+0x3f0], R20 ;  /* 0x0003f01401007387 */ /* 0x0005e20000100a00 */
[----:B0-----:R-:W-:Y:S02]  /*32000*/  IMAD R7, R19, 0x50, RZ ;  /* 0x0000005013077824 */ /* 0x001fe400078e02ff */
[----:B---3--:R-:W-:-:S03]  /*32010*/  IMAD R4, R10, 0xa0, RZ ;  /* 0x000000a00a047824 */ /* 0x008fc600078e02ff */
[----:B------:R-:W0:Y:S01]  /*32020*/  LDC R14, c[0x0][0x278] ;  /* 0x00009e00ff0e7b82 */ /* 0x000e220000000800 */
[----:B--2---:R-:W-:-:S07]  /*32030*/  IADD3 R20, P4, R6, R2, RZ ;  /* 0x0000000206147210 */ /* 0x004fce0007f9e0ff */
[----:B------:R-:W2:Y:S01]  /*32040*/  LDC R18, c[0x0][0x278] ;  /* 0x00009e00ff127b82 */ /* 0x000ea20000000800 */
[----:B------:R-:W-:-:S05]  /*32050*/  LEA.HI.X.SX32 R21, R5, R3, 0x1, P4 ;  /* 0x0000000305157211 */ /* 0x000fca00020f0eff */
[----:B------:R3:W-:Y:S02]  /*32060*/  STL.64 [R1+0x3a0], R20 ;  /* 0x0003a01401007387 */ /* 0x0007e40000100a00 */
[----:B------:R-:W2:Y:S08]  /*32070*/  LDC R236, c[0x0][0x278] ;  /* 0x00009e00ffec7b82 */ /* 0x000eb00000000800 */
[----:B------:R-:W2:Y:S01]  /*32080*/  LDC R19, c[0x0][0x278] ;  /* 0x00009e00ff137b82 */ /* 0x000ea20000000800 */
[----:B---3--:R-:W-:-:S04]  /*32090*/  IADD3 R20, P4, R7, R2, RZ ;  /* 0x0000000207147210 */ /* 0x008fc80007f9e0ff */
[----:B------:R-:W-:-:S03]  /*320a0*/  LEA.HI.X.SX32 R21, R6, R3, 0x1, P4 ;  /* 0x0000000306157211 */ /* 0x000fc600020f0eff */
[----:B------:R-:W3:Y:S02]  /*320b0*/  LDC R229, c[0x0][0x278] ;  /* 0x00009e00ffe57b82 */ /* 0x000ee40000000800 */
[----:B------:R1:W-:Y:S01]  /*320c0*/  STL.64 [R1+0x300], R20 ;  /* 0x0003001401007387 */ /* 0x0003e20000100a00 */
[----:B------:R-:W-:-:S05]  /*320d0*/  IMAD R5, R11, 0x140, RZ ;  /* 0x000001400b057824 */ /* 0x000fca00078e02ff */
[----:B------:R-:W3:Y:S01]  /*320e0*/  LDC R235, c[0x0][0x278] ;  /* 0x00009e00ffeb7b82 */ /* 0x000ee20000000800 */
[----:B-1----:R-:W-:-:S07]  /*320f0*/  IADD3 R20, P4, R4, R2, RZ ;  /* 0x0000000204147210 */ /* 0x002fce0007f9e0ff */
[----:B------:R-:W1:Y:S01]  /*32100*/  LDC R232, c[0x0][0x278] ;  /* 0x00009e00ffe87b82 */ /* 0x000e620000000800 */
[----:B------:R-:W-:-:S07]  /*32110*/  LEA.HI.X.SX32 R21, R7, R3, 0x1, P4 ;  /* 0x0000000307157211 */ /* 0x000fce00020f0eff */
[----:B------:R-:W3:Y:S01]  /*32120*/  LDC R223, c[0x0][0x278] ;  /* 0x00009e00ffdf7b82 */ /* 0x000ee20000000800 */
[----:B------:R4:W-:Y:S01]  /*32130*/  STL.64 [R1+0x1c0], R20 ;  /* 0x0001c01401007387 */ /* 0x0009e20000100a00 */
[----:B------:R-:W-:-:S06]  /*32140*/  IMAD R10, R221, 0x141, RZ ;  /* 0x00000141dd0a7824 */ /* 0x000fcc00078e02ff */
[----:B------:R-:W1:Y:S01]  /*32150*/  LDC R237, c[0x0][0x278] ;  /* 0x00009e00ffed7b82 */ /* 0x000e620000000800 */
[-C--:B----4-:R-:W-:Y:S01]  /*32160*/  IADD3 R20, P4, R5, R2.reuse, RZ ;  /* 0x0000000205147210 */ /* 0x090fe20007f9e0ff */
[----:B------:R-:W-:Y:S01]  /*32170*/  IMAD R6, R227, 0x142, RZ ;  /* 0x00000142e3067824 */ /* 0x000fe200078e02ff */
[-C--:B------:R-:W-:Y:S01]  /*32180*/  LEA.HI.X.SX32 R25, R5, R3.reuse, 0x1, P6 ;  /* 0x0000000305197211 */ /* 0x080fe200030f0eff */
[----:B------:R-:W-:Y:S01]  /*32190*/  IMAD R15, R225, 0xa1, RZ ;  /* 0x000000a1e10f7824 */ /* 0x000fe200078e02ff */
[-C--:B------:R-:W-:Y:S01]  /*321a0*/  LEA.HI.X.SX32 R21, R4, R3.reuse, 0x1, P4 ;  /* 0x0000000304157211 */ /* 0x080fe200020f0eff */
[----:B------:R-:W-:Y:S01]  /*321b0*/  IMAD R7, R231, 0x284, RZ ;  /* 0x00000284e7077824 */ /* 0x000fe200078e02ff */
[----:B------:R-:W-:Y:S01]  /*321c0*/  LEA.HI.X.SX32 R5, R10, R3, 0x1, P5 ;  /* 0x000000030a057211 */ /* 0x000fe200028f0eff */
[----:B0-----:R-:W-:Y:S01]  /*321d0*/  IMAD R14, R14, 0x286, RZ ;  /* 0x000002860e0e7824 */ /* 0x001fe200078e02ff */
[----:B------:R-:W0:Y:S01]  /*321e0*/  LDC R225, c[0x0][0x278] ;  /* 0x00009e00ffe17b82 */ /* 0x000e220000000800 */
[----:B------:R4:W-:Y:S01]  /*321f0*/  STL.64 [R1+0x890], R20 ;  /* 0x0008901401007387 */ /* 0x0009e20000100a00 */
[----:B--2---:R-:W-:Y:S01]  /*32200*/  IMAD R11, R18, 0x288, RZ ;  /* 0x00000288120b7824 */ /* 0x004fe200078e02ff */
[----:B------:R-:W-:-:S02]  /*32210*/  IADD3 RZ, P6, R7, R2, RZ ;  /* 0x0000000207ff7210 */ /* 0x000fc40007fde0ff */
[----:B------:R-:W-:Y:S01]  /*32220*/  STL [R1+0x54], R25 ;  /* 0x0000541901007387 */ /* 0x000fe20000100800 */
[----:B---3--:R-:W-:Y:S02]  /*32230*/  IMAD R4, R223, 0x144, RZ ;  /* 0x00000144df047824 */ /* 0x008fe400078e02ff */
[----:B------:R-:W2:Y:S01]  /*32240*/  LDC R239, c[0x0][0x278] ;  /* 0x00009e00ffef7b82 */ /* 0x000ea20000000800 */
[----:B------:R3:W-:Y:S01]  /*32250*/  STL [R1+0x4c], R5 ;  /* 0x00004c0501007387 */ /* 0x0007e20000100800 */
[-C--:B----4-:R-:W-:Y:S01]  /*32260*/  IADD3 R20, P4, R6, R2.reuse, RZ ;  /* 0x0000000206147210 */ /* 0x090fe20007f9e0ff */
[----:B------:R-:W-:Y:S01]  /*32270*/  IMAD R10, R19, 0x28c, RZ ;  /* 0x0000028c130a7824 */ /* 0x000fe200078e02ff */
[-C--:B------:R-:W-:Y:S01]  /*32280*/  IADD3 RZ, P5, R14, R2.reuse, RZ ;  /* 0x000000020eff7210 */ /* 0x080fe20007fbe0ff */
[----:B------:R-:W-:Y:S01]  /*32290*/  IMAD R7, R235, 0x143, RZ ;  /* 0x00000143eb077824 */ /* 0x000fe200078e02ff */
[-C--:B------:R-:W-:Y:S02]  /*322a0*/  LEA.HI.X.SX32 R21, R15, R3.reuse, 0x1, P4 ;  /* 0x000000030f157211 */ /* 0x080fe400020f0eff */
[----:B------:R-:W4:Y:S01]  /*322b0*/  LDC R223, c[0x0][0x278] ;  /* 0x00009e00ffdf7b82 */ /* 0x000f220000000800 */
[----:B---3--:R-:W-:Y:S01]  /*322c0*/  IMAD R5, R236, 0xa2, RZ ;  /* 0x000000a2ec057824 */ /* 0x008fe200078e02ff */
[----:B------:R-:W-:Y:S01]  /*322d0*/  IADD3 RZ, P4, R11, R2, RZ ;  /* 0x000000020bff7210 */ /* 0x000fe20007f9e0ff */
[----:B------:R-:W-:Y:S01]  /*322e0*/  IMAD R14, R229, 0x51, RZ ;  /* 0x00000051e50e7824 */ /* 0x000fe200078e02ff */
[----:B------:R3:W-:Y:S01]  /*322f0*/  STL.64 [R1+0x888], R20 ;  /* 0x0008881401007387 */ /* 0x0007e20000100a00 */
[----:B------:R-:W-:Y:S01]  /*32300*/  LEA.HI.X.SX32 R19, R6, R3, 0x1, P6 ;  /* 0x0000000306137211 */ /* 0x000fe200030f0eff */
[----:B-1----:R-:W-:-:S02]  /*32310*/  IMAD R11, R232, 0x28a, RZ ;  /* 0x0000028ae80b7824 */ /* 0x002fc400078e02ff */
[----:B------:R-:W-:Y:S01]  /*32320*/  IMAD R6, R237, 0x28e, RZ ;  /* 0x0000028eed067824 */ /* 0x000fe200078e02ff */
[-C--:B------:R-:W-:Y:S01]  /*32330*/  LEA.HI.X.SX32 R23, R7, R3.reuse, 0x1, P5 ;  /* 0x0000000307177211 */ /* 0x080fe200028f0eff */
[----:B0-----:R-:W-:Y:S01]  /*32340*/  IMAD R152, R225, 0x14c, RZ ;  /* 0x0000014ce1987824 */ /* 0x001fe200078e02ff */
[----:B------:R-:W0:Y:S01]  /*32350*/  LDC R235, c[0x0][0x278] ;  /* 0x00009e00ffeb7b82 */ /* 0x000e220000000800 */
[-C--:B---3--:R-:W-:Y:S02]  /*32360*/  IADD3 R20, P6, R5, R2.reuse, RZ ;  /* 0x0000000205147210 */ /* 0x088fe40007fde0ff */
[----:B------:R-:W-:Y:S01]  /*32370*/  IADD3 R18, P5, R4, R2, RZ ;  /* 0x0000000204127210 */ /* 0x000fe20007fbe0ff */
[----:B------:R1:W-:Y:S01]  /*32380*/  STL [R1+0x44], R19 ;  /* 0x0000441301007387 */ /* 0x0003e20000100800 */
[----:B------:R-:W-:-:S03]  /*32390*/  LEA.HI.X.SX32 R21, R14, R3, 0x1, P6 ;  /* 0x000000030e157211 */ /* 0x000fc600030f0eff */
[----:B------:R-:W3:Y:S01]  /*323a0*/  LDC R232, c[0x0][0x278] ;  /* 0x00009e00ffe87b82 */ /* 0x000ee20000000800 */
[-C--:B------:R-:W-:Y:S02]  /*323b0*/  IADD3 RZ, P6, R11, R2.reuse, RZ ;  /* 0x000000020bff7210 */ /* 0x080fe40007fde0ff */
[----:B------:R-:W-:Y:S02]  /*323c0*/  LEA.HI.X.SX32 R11, R4, R3, 0x1, P4 ;  /* 0x00000003040b7211 */ /* 0x000fe400020f0eff */
[----:B------:R-:W-:-:S03]  /*323d0*/  IADD3 RZ, P4, R6, R2, RZ ;  /* 0x0000000206ff7210 */ /* 0x000fc60007f9e0ff */
[----:B------:R-:W2:Y:S01]  /*323e0*/  LDC R4, c[0x0][0x278] ;  /* 0x00009e00ff047b82 */ /* 0x000ea20000000800 */
[----:B-1----:R-:W-:-:S07]  /*323f0*/  LEA.HI.X.SX32 R19, R5, R3, 0x1, P5 ;  /* 0x0000000305137211 */ /* 0x002fce00028f0eff */
[----:B------:R-:W1:Y:S08]  /*32400*/  LDC R6, c[0x0][0x278] ;  /* 0x00009e00ff067b82 */ /* 0x000e700000000800 */
[----:B------:R-:W4:Y:S01]  /*32410*/  LDC R5, c[0x0][0x278] ;  /* 0x00009e00ff057b82 */ /* 0x000f220000000800 */
[----:B------:R-:W-:Y:S01]  /*32420*/  STL [R1+0x3c], R23 ;  /* 0x00003c1701007387 */ /* 0x000fe20000100800 */
[----:B--2---:R-:W-:-:S03]  /*32430*/  IMAD R159, R4, 0x145, RZ ;  /* 0x00000145049f7824 */ /* 0x004fc600078e02ff */
[----:B------:R-:W-:Y:S01]  /*32440*/  STL.64 [R1+0x1b8], R20 ;  /* 0x0001b81401007387 */ /* 0x000fe20000100a00 */
[-C--:B------:R-:W-:Y:S02]  /*32450*/  IADD3 RZ, P5, R10, R2.reuse, RZ ;  /* 0x000000020aff7210 */ /* 0x080fe40007fbe0ff */
[----:B------:R-:W2:Y:S01]  /*32460*/  LDC R14, c[0x0][0x278] ;  /* 0x00009e00ff0e7b82 */ /* 0x000ea20000000800 */
[----:B------:R-:W-:Y:S01]  /*32470*/  LEA.HI.X.SX32 R159, R159, R3, 0x1, P6 ;  /* 0x000000039f9f7211 */ /* 0x000fe200030f0eff */
[----:B-1----:R-:W-:Y:S01]  /*32480*/  IMAD R4, R6, 0x146, RZ ;  /* 0x0000014606047824 */ /* 0x002fe200078e02ff */
[----:B------:R-:W-:Y:S05]  /*32490*/  STL.64 [R1+0x880], R18 ;  /* 0x0008801201007387 */ /* 0x000fea0000100a00 */
[----:B------:R-:W1:Y:S01]  /*324a0*/  LDC R10, c[0x0][0x278] ;  /* 0x00009e00ff0a7b82 */ /* 0x000e620000000800 */
[----:B------:R-:W-:Y:S01]  /*324b0*/  IADD3 R158, P6, R4, R2, RZ ;  /* 0x00000002049e7210 */ /* 0x000fe20007fde0ff */
[----:B----4-:R-:W-:Y:S01]  /*324c0*/  IMAD R163, R5, 0xa3, RZ ;  /* 0x000000a305a37824 */ /* 0x010fe200078e02ff */
[----:B------:R4:W-:Y:S01]  /*324d0*/  STL [R1+0x34], R11 ;  /* 0x0000340b01007387 */ /* 0x0009e20000100800 */
[----:B------:R-:W-:-:S04]  /*324e0*/  IMAD R7, R223, 0xa6, RZ ;  /* 0x000000a6df077824 */ /* 0x000fc800078e02ff */
[----:B------:R-:W0:Y:S01]  /*324f0*/  LDC R236, c[0x0][0x278] ;  /* 0x00009e00ffec7b82 */ /* 0x000e220000000800 */
[----:B------:R3:W-:Y:S07]  /*32500*/  STL [R1+0x2c], R159 ;  /* 0x00002c9f01007387 */ /* 0x0007ee0000100800 */
[----:B----4-:R-:W4:Y:S01]  /*32510*/  LDC R11, c[0x0][0x278] ;  /* 0x00009e00ff0b7b82 */ /* 0x010f220000000800 */
[----:B---3--:R-:W-:-:S07]  /*32520*/  LEA.HI.X.SX32 R159, R163, R3, 0x1, P6 ;  /* 0x00000003a39f7211 */ /* 0x008fce00030f0eff */
[----:B------:R-:W3:Y:S01]  /*32530*/  LDC R19, c[0x0][0x278] ;  /* 0x00009e00ff137b82 */ /* 0x000ee20000000800 */
[----:B------:R2:W-:Y:S07]  /*32540*/  STL.64 [R1+0x878], R158 ;  /* 0x0008789e01007387 */ /* 0x0005ee0000100a00 */
[----:B------:R-:W0:Y:S08]  /*32550*/  LDC R18, c[0x0][0x278] ;  /* 0x00009e00ff127b82 */ /* 0x000e300000000800 */
[----:B--2---:R-:W2:Y:S01]  /*32560*/  LDC R159, c[0x0][0x278] ;  /* 0x00009e00ff9f7b82 */ /* 0x004ea20000000800 */
[----:B-1----:R-:W-:Y:S01]  /*32570*/  IMAD R5, R10, 0x52, RZ ;  /* 0x000000520a057824 */ /* 0x002fe200078e02ff */
[----:B------:R-:W-:Y:S01]  /*32580*/  LEA.HI.X.SX32 R163, R4, R3, 0x1, P5 ;  /* 0x0000000304a37211 */ /* 0x000fe200028f0eff */
[----:B----4-:R-:W-:-:S03]  /*32590*/  IMAD R6, R11, 0xa4, RZ ;  /* 0x000000a40b067824 */ /* 0x010fc600078e02ff */
[-C--:B------:R-:W-:Y:S01]  /*325a0*/  IADD3 R158, P6, R5, R2.reuse, RZ ;  /* 0x00000002059e7210 */ /* 0x080fe20007fde0ff */
[----:B------:R-:W-:Y:S01]  /*325b0*/  IMAD R157, R14, 0x148, RZ ;  /* 0x000001480e9d7824 */ /* 0x000fe200078e02ff */
[----:B------:R-:W-:Y:S01]  /*325c0*/  IADD3 R162, P5, R6, R2, RZ ;  /* 0x0000000206a27210 */ /* 0x000fe20007fbe0ff */
[----:B---3--:R-:W-:Y:S01]  /*325d0*/  IMAD R156, R19, 0x14a, RZ ;  /* 0x0000014a139c7824 */ /* 0x008fe200078e02ff */
[----:B------:R1:W-:Y:S01]  /*325e0*/  STL [R1+0x24], R163 ;  /* 0x000024a301007387 */ /* 0x0003e20000100800 */
[----:B------:R-:W3:Y:S08]  /*325f0*/  LDC R4, c[0x0][0x278] ;  /* 0x00009e00ff047b82 */ /* 0x000ef00000000800 */
[----:B------:R-:W4:Y:S01]  /*32600*/  LDC R237, c[0x0][0x278] ;  /* 0x00009e00ffed7b82 */ /* 0x000f220000000800 */
[----:B--2---:R-:W-:-:S02]  /*32610*/  IMAD R159, R159, 0x29, RZ ;  /* 0x000000299f9f7824 */ /* 0x004fc400078e02ff */
[----:B0-----:R-:W-:-:S05]  /*32620*/  IMAD R153, R18, 0xa5, RZ ;  /* 0x000000a512997824 */ /* 0x001fca00078e02ff */
[----:B------:R-:W0:Y:S01]  /*32630*/  LDC R242, c[0x0][0x278] ;  /* 0x00009e00fff27b82 */ /* 0x000e220000000800 */
[-C--:B------:R-:W-:Y:S02]  /*32640*/  LEA.HI.X.SX32 R159, R159, R3.reuse, 0x1, P6 ;  /* 0x000000039f9f7211 */ /* 0x080fe400030f0eff */
[----:B-1----:R-:W-:-:S03]  /*32650*/  LEA.HI.X.SX32 R163, R5, R3, 0x1, P5 ;  /* 0x0000000305a37211 */ /* 0x002fc600028f0eff */
[----:B------:R1:W-:Y:S01]  /*32660*/  STL.64 [R1+0x2f8], R158 ;  /* 0x0002f89e01007387 */ /* 0x0003e20000100a00 */
[-C--:B------:R-:W-:Y:S01]  /*32670*/  IADD3 R156, P5, R156, R2.reuse, RZ ;  /* 0x000000029c9c7210 */ /* 0x080fe20007fbe0ff */
[----:B------:R-:W-:Y:S01]  /*32680*/  IMAD R10, R232, 0x2a, RZ ;  /* 0x0000002ae80a7824 */ /* 0x000fe200078e02ff */
[----:B------:R-:W2:Y:S01]  /*32690*/  LDC R238, c[0x0][0x278] ;  /* 0x00009e00ffee7b82 */ /* 0x000ea20000000800 */
[----:B------:R1:W-:Y:S01]  /*326a0*/  STL.64 [R1+0x1b0], R162 ;  /* 0x0001b0a201007387 */ /* 0x0003e20000100a00 */
[----:B---3--:R-:W-:Y:S02]  /*326b0*/  IMAD R4, R4, 0x14e, RZ ;  /* 0x0000014e04047824 */ /* 0x008fe400078e02ff */
[----:B------:R-:W-:Y:S02]  /*326c0*/  IMAD R11, R235, 0x54, RZ ;  /* 0x00000054eb0b7824 */ /* 0x000fe400078e02ff */
[----:B------:R-:W-:Y:S02]  /*326d0*/  IMAD R14, R236, 0xa8, RZ ;  /* 0x000000a8ec0e7824 */ /* 0x000fe400078e02ff */
[----:B----4-:R-:W-:Y:S01]  /*326e0*/  IMAD R155, R237, 0x150, RZ ;  /* 0x00000150ed9b7824 */ /* 0x010fe200078e02ff */
[-C--:B-1----:R-:W-:Y:S01]  /*326f0*/  IADD3 R158, P6, R157, R2.reuse, RZ ;  /* 0x000000029d9e7210 */ /* 0x082fe20007fde0ff */
[----:B------:R-:W-:Y:S01]  /*32700*/  IMAD R154, R239, 0x152, RZ ;  /* 0x00000152ef9a7824 */ /* 0x000fe200078e02ff */
[-C--:B------:R-:W-:Y:S01]  /*32710*/  LEA.HI.X.SX32 R157, R153, R3.reuse, 0x1, P5 ;  /* 0x00000003999d7211 */ /* 0x080fe200028f0eff */
[----:B------:R-:W1:Y:S01]  /*32720*/  LDC R247, c[0x0][0x278] ;  /* 0x00009e00fff77b82 */ /* 0x000e620000000800 */
[----:B------:R-:W-:Y:S01]  /*32730*/  LEA.HI.X.SX32 R159, R6, R3, 0x1, P6 ;  /* 0x00000003069f7211 */ /* 0x000fe200030f0eff */
[----:B------:R-:W3:Y:S01]  /*32740*/  LDL.LU.64 R162, [R1+0x1090] ;  /* 0x0010900001a27983 */ /* 0x000ee20000300a00 */
[----:B------:R-:W-:-:S05]  /*32750*/  IADD3 R152, P5, R152, R2, RZ ;  /* 0x0000000298987210 */ /* 0x000fca0007fbe0ff */
[----:B------:R-:W4:Y:S01]  /*32760*/  LDC R6, c[0x0][0x278] ;  /* 0x00009e00ff067b82 */ /* 0x000f220000000800 */
[----:B------:R2:W-:Y:S01]  /*32770*/  STL.64 [R1+0x870], R158 ;  /* 0x0008709e01007387 */ /* 0x0005e20000100a00 */
[----:B------:R-:W-:Y:S01]  /*32780*/  LEA.HI.X.SX32 R153, R7, R3, 0x1, P5 ;  /* 0x0000000307997211 */ /* 0x000fe200028f0eff */
[----:B0-----:R-:W-:Y:S02]  /*32790*/  IMAD R15, R242, 0xaa, RZ ;  /* 0x000000aaf20f7824 */ /* 0x001fe400078e02ff */
[----:B--2---:R-:W-:-:S03]  /*327a0*/  IMAD R149, R238, 0xa9, RZ ;  /* 0x000000a9ee957824 */ /* 0x004fc600078e02ff */
[----:B------:R-:W0:Y:S01]  /*327b0*/  LDC R19, c[0x0][0x278] ;  /* 0x00009e00ff137b82 */ /* 0x000e220000000800 */
[----:B------:R-:W-:Y:S02]  /*327c0*/  IADD3 R158, P6, R7, R2, RZ ;  /* 0x00000002079e7210 */ /* 0x000fe40007fde0ff */
[----:B------:R-:W-:Y:S01]  /*327d0*/  MOV R7, R5 ;  /* 0x0000000500077202 */ /* 0x000fe20000000f00 */
[----:B------:R2:W-:Y:S04]  /*327e0*/  STL.64 [R1+0x868], R156 ;  /* 0x0008689c01007387 */ /* 0x0005e80000100a00 */
[----:B------:R-:W1:Y:S08]  /*327f0*/  LDC R5, c[0x0][0x278] ;  /* 0x00009e00ff057b82 */ /* 0x000e700000000800 */
[----:B------:R-:W0:Y:S01]  /*32800*/  LDC R7, c[0x0][0x278] ;  /* 0x00009e00ff077b82 */ /* 0x000e220000000800 */
[----:B----4-:R-:W-:Y:S01]  /*32810*/  IMAD R6, R6, 0x53, RZ ;  /* 0x0000005306067824 */ /* 0x010fe200078e02ff */
[----:B--2---:R-:W2:Y:S04]  /*32820*/  LDL.LU.64 R156, [R1+0x1088] ;  /* 0x00108800019c7983 */ /* 0x004ea80000300a00 */
[----:B------:R-:W-:-:S02]  /*32830*/  LEA.HI.X.SX32 R159, R6, R3, 0x1, P6 ;  /* 0x00000003069f7211 */ /* 0x000fc400030f0eff */
[----:B------:R-:W-:Y:S01]  /*32840*/  IADD3 R4, P6, R4, R2, RZ ;  /* 0x0000000204047210 */ /* 0x000fe20007fde0ff */
[----:B------:R-:W4:Y:S02]  /*32850*/  LDC R221, c[0x0][0x278] ;  /* 0x00009e00ffdd7b82 */ /* 0x000f240000000800 */
[----:B------:R1:W-:Y:S01]  /*32860*/  STL.64 [R1+0x1a8], R158 ;  /* 0x0001a89e01007387 */ /* 0x0003e20000100a00 */
[----:B------:R-:W-:Y:S01]  /*32870*/  MOV R6, R4 ;  /* 0x0000000400067202 */ /* 0x000fe20000000f00 */
[----:B-1----:R-:W-:-:S04]  /*32880*/  IMAD R5, R5, 0x15, RZ ;  /* 0x0000001505057824 */ /* 0x002fc800078e02ff */
[----:B------:R-:W1:Y:S01]  /*32890*/  LDC R225, c[0x0][0x278] ;  /* 0x00009e00ffe17b82 */ /* 0x000e620000000800 */
[----:B------:R-:W2:Y:S01]  /*328a0*/  LDL.LU.64 R158, [R1+0x1080] ;  /* 0x00108000019e7983 */ /* 0x000ea20000300a00 */
[----:B0-----:R-:W-:-:S06]  /*328b0*/  IMAD R7, R7, 0xa7, RZ ;  /* 0x000000a707077824 */ /* 0x001fcc00078e02ff */
[----:B------:R-:W0:Y:S01]  /*328c0*/  LDC R223, c[0x0][0x278] ;  /* 0x00009e00ffdf7b82 */ /* 0x000e220000000800 */
[----:B------:R4:W-:Y:S01]  /*328d0*/  STL.64 [R1+0x860], R152 ;  /* 0x0008609801007387 */ /* 0x0009e20000100a00 */
[----:B------:R-:W-:Y:S01]  /*328e0*/  LEA.HI.X.SX32 R7, R7, R3, 0x1, P6 ;  /* 0x0000000307077211 */ /* 0x000fe200030f0eff */
[----:B------:R-:W-:Y:S02]  /*328f0*/  IMAD R148, R247, 0x154, RZ ;  /* 0x00000154f7947824 */ /* 0x000fe400078e02ff */
[----:B------:R-:W-:-:S03]  /*32900*/  IMAD R18, R251, 0x56, RZ ;  /* 0x00000056fb127824 */ /* 0x000fc600078e02ff */
[----:B------:R-:W3:Y:S01]  /*32910*/  LDC R227, c[0x0][0x278] ;  /* 0x00009e00ffe37b82 */ /* 0x000ee20000000800 */
[----:B----4-:R-:W4:Y:S01]  /*32920*/  LDL.LU.64 R152, [R1+0x1078] ;  /* 0x0010780001987983 */ /* 0x010f220000300a00 */
[----:B------:R-:W-:Y:S01]  /*32930*/  IADD3 R6, P6, R11, R2, RZ ;  /* 0x000000020b067210 */ /* 0x000fe20007fde0ff */
[----:B------:R-:W-:-:S05]  /*32940*/  IMAD R19, R19, 0xac, RZ ;  /* 0x000000ac13137824 */ /* 0x000fca00078e02ff */
[----:B------:R-:W2:Y:S01]  /*32950*/  LDC R231, c[0x0][0x278] ;  /* 0x00009e00ffe77b82 */ /* 0x000ea20000000800 */
[----:B------:R0:W-:Y:S01]  /*32960*/  STL [R1+0x858], R4 ;  /* 0x0008580401007387 */ /* 0x0001e20000100800 */
[----:B------:R-:W-:Y:S02]  /*32970*/  IMAD R221, R221, 0x6, RZ ;  /* 0x00000006dddd7824 */ /* 0x000fe400078e02ff */
[----:B-1----:R-:W-:Y:S02]  /*32980*/  IMAD R225, R225, 0xe, RZ ;  /* 0x0000000ee1e17824 */ /* 0x002fe400078e02ff */
[----:B0-----:R-:W-:Y:S02]  /*32990*/  IMAD R223, R223, 0xc, RZ ;  /* 0x0000000cdfdf7824 */ /* 0x001fe400078e02ff */
[----:B------:R-:W0:Y:S01]  /*329a0*/  LDC R229, c[0x0][0x278] ;  /* 0x00009e00ffe57b82 */ /* 0x000e220000000800 */
[----:B------:R-:W-:-:S04]  /*329b0*/  IADD3 R4, P5, R10, R2, RZ ;  /* 0x000000020a047210 */ /* 0x000fc80007fbe0ff */
[-C--:B------:R-:W-:Y:S01]  /*329c0*/  LEA.HI.X.SX32 R5, R5, R3.reuse, 0x1, P5 ;  /* 0x0000000305057211 */ /* 0x080fe200028f0eff */
[----:B------:R1:W-:Y:S02]  /*329d0*/  STL [R1+0x85c], R7 ;  /* 0x00085c0701007387 */ /* 0x0003e40000100800 */
[----:B------:R-:W0:Y:S02]  /*329e0*/  LDC R235, c[0x0][0x278] ;  /* 0x00009e00ffeb7b82 */ /* 0x000e240000000800 */
[----:B------:R1:W-:Y:S06]  /*329f0*/  STL.64 [R1+0x398], R4 ;  /* 0x0003980401007387 */ /* 0x0003ec0000100a00 */
[----:B------:R-:W0:Y:S01]  /*32a00*/  LDC R232, c[0x0][0x278] ;  /* 0x00009e00ffe87b82 */ /* 0x000e220000000800 */
[----:B-1----:R-:W-:-:S02]  /*32a10*/  LEA.HI.X.SX32 R7, R10, R3, 0x1, P6 ;  /* 0x000000030a077211 */ /* 0x002fc400030f0eff */
[----:B------:R-:W-:-:S05]  /*32a20*/  IADD3 R4, P5, R14, R2, RZ ;  /* 0x000000020e047210 */ /* 0x000fca0007fbe0ff */
[----:B------:R-:W1:Y:S01]  /*32a30*/  LDC R236, c[0x0][0x278] ;  /* 0x00009e00ffec7b82 */ /* 0x000e620000000800 */
[----:B------:R-:W-:Y:S01]  /*32a40*/  LEA.HI.X.SX32 R5, R11, R3, 0x1, P5 ;  /* 0x000000030b057211 */ /* 0x000fe200028f0eff */
[----:B------:R-:W-:Y:S04]  /*32a50*/  STL.64 [R1+0x2f0], R6 ;  /* 0x0002f00601007387 */ /* 0x000fe80000100a00 */
[----:B------:R0:W-:Y:S02]  /*32a60*/  STL.64 [R1+0x1a0], R4 ;  /* 0x0001a00401007387 */ /* 0x0001e40000100a00 */
[----:B------:R-:W1:Y:S08]  /*32a70*/  LDC R11, c[0x0][0x278] ;  /* 0x00009e00ff0b7b82 */ /* 0x000e700000000800 */
[----:B------:R-:W2:Y:S08]  /*32a80*/  LDC R237, c[0x0][0x278] ;  /* 0x00009e00ffed7b82 */ /* 0x000eb00000000800 */
[----:B0-----:R-:W0:Y:S08]  /*32a90*/  LDC R5, c[0x0][0x278] ;  /* 0x00009e00ff057b82 */ /* 0x001e300000000800 */
[----:B------:R-:W1:Y:S01]  /*32aa0*/  LDC R4, c[0x0][0x278] ;  /* 0x00009e00ff047b82 */ /* 0x000e620000000800 */
[----:B------:R-:W-:-:S04]  /*32ab0*/  IADD3 R6, P6, R155, R2, RZ ;  /* 0x000000029b067210 */ /* 0x000fc80007fde0ff */
[-C--:B------:R-:W-:Y:S02]  /*32ac0*/  LEA.HI.X.SX32 R7, R14, R3.reuse, 0x1, P6 ;  /* 0x000000030e077211 */ /* 0x080fe400030f0eff */
[----:B------:R-:W-:Y:S01]  /*32ad0*/  IADD3 R154, P5, R154, R2, RZ ;  /* 0x000000029a9a7210 */ /* 0x000fe20007fbe0ff */
[----:B------:R-:W2:Y:S02]  /*32ae0*/  LDC R238, c[0x0][0x278] ;  /* 0x00009e00ffee7b82 */ /* 0x000ea40000000800 */
[----:B------:R0:W-:Y:S01]  /*32af0*/  STL.64 [R1+0x850], R6 ;  /* 0x0008500601007387 */ /* 0x0001e20000100a00 */
[----:B------:R-:W-:Y:S01]  /*32b00*/  LEA.HI.X.SX32 R155, R149, R3, 0x1, P5 ;  /* 0x00000003959b7211 */ /* 0x000fe200028f0eff */
[----:B0-----:R-:W-:-:S04]  /*32b10*/  IMAD R5, R5, 0x55, RZ ;  /* 0x0000005505057824 */ /* 0x001fc800078e02ff */
[----:B------:R-:W0:Y:S01]  /*32b20*/  LDC R239, c[0x0][0x278] ;  /* 0x00009e00ffef7b82 */ /* 0x000e220000000800 */
[----:B------:R-:W-:Y:S01]  /*32b30*/  IADD3 R6, P6, R15, R2, RZ ;  /* 0x000000020f067210 */ /* 0x000fe20007fde0ff */
[----:B-1----:R-:W-:-:S06]  /*32b40*/  IMAD R10, R4, 0x18e, RZ ;  /* 0x0000018e040a7824 */ /* 0x002fcc00078e02ff */
[----:B------:R-:W1:Y:S01]  /*32b50*/  LDC R240, c[0x0][0x278] ;  /* 0x00009e00fff07b82 */ /* 0x000e620000000800 */
[----:B------:R-:W-:Y:S01]  /*32b60*/  LEA.HI.X.SX32 R7, R5, R3, 0x1, P6 ;  /* 0x0000000305077211 */ /* 0x000fe200030f0eff */
[----:B------:R0:W-:Y:S06]  /*32b70*/  STL.64 [R1+0x848], R154 ;  /* 0x0008489a01007387 */ /* 0x0001ec0000100a00 */
[----:B------:R-:W1:Y:S01]  /*32b80*/  LDC R4, c[0x0][0x278] ;  /* 0x00009e00ff047b82 */ /* 0x000e620000000800 */
[----:B0-----:R-:W4:Y:S07]  /*32b90*/  LDL.LU.64 R154, [R1+0x1070] ;  /* 0x00107000019a7983 */ /* 0x001f2e0000300a00 */
[----:B------:R-:W0:Y:S01]  /*32ba0*/  LDC R242, c[0x0][0x278] ;  /* 0x00009e00fff27b82 */ /* 0x000e220000000800 */
[----:B------:R3:W-:Y:S07]  /*32bb0*/  STL.64 [R1+0x198], R6 ;  /* 0x0001980601007387 */ /* 0x0007ee0000100a00 */
[----:B------:R-:W0:Y:S08]  /*32bc0*/  LDC R247, c[0x0][0x278] ;  /* 0x00009e00fff77b82 */ /* 0x000e300000000800 */
[----:B---3--:R-:W3:Y:S01]  /*32bd0*/  LDC R6, c[0x0][0x278] ;  /* 0x00009e00ff067b82 */ /* 0x008ee20000000800 */
[----:B-1----:R-:W-:-:S05]  /*32be0*/  IMAD R4, R4, 0x156, RZ ;  /* 0x0000015604047824 */ /* 0x002fca00078e02ff */
[-C--:B------:R-:W-:Y:S02]  /*32bf0*/  IADD3 R4, P6, R4, R2.reuse, RZ ;  /* 0x0000000204047210 */ /* 0x080fe40007fde0ff */
[----:B------:R-:W1:Y:S01]  /*32c00*/  LDC R7, c[0x0][0x278] ;  /* 0x00009e00ff077b82 */ /* 0x000e620000000800 */
[----:B------:R-:W-:-:S07]  /*32c10*/  IADD3 R148, P5, R148, R2, RZ ;  /* 0x0000000294947210 */ /* 0x000fce0007fbe0ff */
[----:B------:R-:W0:Y:S01]  /*32c20*/  LDC R248, c[0x0][0x278] ;  /* 0x00009e00fff87b82 */ /* 0x000e220000000800 */
[----:B---3--:R-:W-:-:S07]  /*32c30*/  IMAD R6, R6, 0xab, RZ ;  /* 0x000000ab06067824 */ /* 0x008fce00078e02ff */
[----:B------:R-:W3:Y:S01]  /*32c40*/  LDC R249, c[0x0][0x278] ;  /* 0x00009e00fff97b82 */ /* 0x000ee20000000800 */
[----:B------:R-:W-:-:S07]  /*32c50*/  LEA.HI.X.SX32 R5, R6, R3, 0x1, P6 ;  /* 0x0000000306057211 */ /* 0x000fce00030f0eff */
[----:B------:R-:W0:Y:S01]  /*32c60*/  LDC R6, c[0x0][0x278] ;  /* 0x00009e00ff067b82 */ /* 0x000e220000000800 */
[----:B------:R-:W-:Y:S01]  /*32c70*/  LEA.HI.X.SX32 R149, R15, R3, 0x1, P5 ;  /* 0x000000030f957211 */ /* 0x000fe200028f0eff */
[----:B-1----:R-:W-:Y:S01]  /*32c80*/  IMAD R7, R7, 0x2b, RZ ;  /* 0x0000002b07077824 */ /* 0x002fe200078e02ff */
[----:B------:R-:W-:-:S03]  /*32c90*/  IADD3 R14, P5, R18, R2, RZ ;  /* 0x00000002120e7210 */ /* 0x000fc60007fbe0ff */
[----:B------:R1:W-:Y:S01]  /*32ca0*/  STL.64 [R1+0x840], R148 ;  /* 0x0008409401007387 */ /* 0x0003e20000100a00 */
[----:B------:R-:W-:Y:S01]  /*32cb0*/  LEA.HI.X.SX32 R15, R7, R3, 0x1, P5 ;  /* 0x00000003070f7211 */ /* 0x000fe200028f0eff */
[----:B------:R-:W3:Y:S08]  /*32cc0*/  LDC R250, c[0x0][0x278] ;  /* 0x00009e00fffa7b82 */ /* 0x000ef00000000800 */
[----:B------:R-:W3:Y:S01]  /*32cd0*/  LDC R151, c[0x0][0x278] ;  /* 0x00009e00ff977b82 */ /* 0x000ee20000000800 */
[----:B-1----:R-:W4:Y:S04]  /*32ce0*/  LDL.LU.64 R148, [R1+0x1068] ;  /* 0x0010680001947983 */ /* 0x002f280000300a00 */
[----:B------:R1:W-:Y:S01]  /*32cf0*/  STL.64 [R1+0x838], R4 ;  /* 0x0008380401007387 */ /* 0x0003e20000100a00 */
[----:B0-----:R-:W-:-:S02]  /*32d00*/  IMAD R6, R6, 0x158, RZ ;  /* 0x0000015806067824 */ /* 0x001fc400078e02ff */
[----:B------:R-:W0:Y:S01]  /*32d10*/  LDC R150, c[0x0][0x278] ;  /* 0x00009e00ff967b82 */ /* 0x000e220000000800 */
[----:B------:R-:W-:Y:S07]  /*32d20*/  STL.64 [R1+0x2e8], R14 ;  /* 0x0002e80e01007387 */ /* 0x000fee0000100a00 */
[----:B------:R-:W0:Y:S01]  /*32d30*/  LDC R147, c[0x0][0x278] ;  /* 0x00009e00ff937b82 */ /* 0x000e220000000800 */
[----:B-1----:R-:W-:-:S04]  /*32d40*/  IADD3 R4, P6, R19, R2, RZ ;  /* 0x0000000213047210 */ /* 0x002fc80007fde0ff */
[-C--:B------:R-:W-:Y:S01]  /*32d50*/  LEA.HI.X.SX32 R5, R18, R3.reuse, 0x1, P6 ;  /* 0x0000000312057211 */ /* 0x080fe200030f0eff */
[----:B------:R-:W-:Y:S01]  /*32d60*/  IMAD R11, R11, 0x3, RZ ;  /* 0x000000030b0b7824 */ /* 0x000fe200078e02ff */
[----:B------:R-:W-:Y:S01]  /*32d70*/  IADD3 R6, P5, R6, R2, RZ ;  /* 0x0000000206067210 */ /* 0x000fe20007fbe0ff */
[----:B------:R-:W-:Y:S01]  /*32d80*/  IMAD R227, R227, 0x16, RZ ;  /* 0x00000016e3e37824 */ /* 0x000fe200078e02ff */
[----:B------:R-:W1:Y:S01]  /*32d90*/  LDC R18, c[0x0][0x278] ;  /* 0x00009e00ff127b82 */ /* 0x000e620000000800 */
[----:B------:R2:W-:Y:S01]  /*32da0*/  STL.64 [R1+0x190], R4 ;  /* 0x0001900401007387 */ /* 0x0005e20000100a00 */
[----:B------:R-:W-:-:S06]  /*32db0*/  LEA.HI.X.SX32 R7, R19, R3, 0x1, P5 ;  /* 0x0000000313077211 */ /* 0x000fcc00028f0eff */
[----:B------:R-:W0:Y:S01]  /*32dc0*/  LDC R141, c[0x0][0x278] ;  /* 0x00009e00ff8d7b82 */ /* 0x000e220000000800 */
[----:B--2---:R-:W-:-:S07]  /*32dd0*/  IADD3 R4, P6, R221, R2, RZ ;  /* 0x00000002dd047210 */ /* 0x004fce0007fde0ff */
[----:B------:R-:W2:Y:S01]  /*32de0*/  LDC R145, c[0x0][0x278] ;  /* 0x00009e00ff917b82 */ /* 0x000ea20000000800 */
[----:B------:R-:W-:Y:S01]  /*32df0*/  LEA.HI.X.SX32 R5, R11, R3, 0x1, P6 ;  /* 0x000000030b057211 */ /* 0x000fe200030f0eff */
[----:B------:R-:W-:Y:S04]  /*32e00*/  STL.64 [R1+0x830], R6 ;  /* 0x0008300601007387 */ /* 0x000fe80000100a00 */
[----:B------:R3:W-:Y:S02]  /*32e10*/  STL.64 [R1+0x428], R4 ;  /* 0x0004280401007387 */ /* 0x0007e40000100a00 */
[----:B------:R-:W2:Y:S08]  /*32e20*/  LDC R140, c[0x0][0x278] ;  /* 0x00009e00ff8c7b82 */ /* 0x000eb00000000800 */
[----:B------:R-:W2:Y:S08]  /*32e30*/  LDC R144, c[0x0][0x278] ;  /* 0x00009e00ff907b82 */ /* 0x000eb00000000800 */
[----:B---3--:R-:W3:Y:S01]  /*32e40*/  LDC R4, c[0x0][0x278] ;  /* 0x00009e00ff047b82 */ /* 0x008ee20000000800 */
[----:B------:R-:W-:-:S07]  /*32e50*/  IADD3 R14, P6, R225, R2, RZ ;  /* 0x00000002e10e7210 */ /* 0x000fce0007fde0ff */
[----:B------:R-:W1:Y:S08]  /*32e60*/  LDC R5, c[0x0][0x278] ;  /* 0x00009e00ff057b82 */ /* 0x000e700000000800 */
[----:B------:R-:W2:Y:S01]  /*32e70*/  LDC R143, c[0x0][0x278] ;  /* 0x00009e00ff8f7b82 */ /* 0x000ea20000000800 */
[----:B---3--:R-:W-:-:S07]  /*32e80*/  IMAD R11, R4, 0x7, RZ ;  /* 0x00000007040b7824 */ /* 0x008fce00078e02ff */
[----:B------:R-:W3:Y:S08]  /*32e90*/  LDC R142, c[0x0][0x278] ;  /* 0x00009e00ff8e7b82 */ /* 0x000ef00000000800 */
[----:B------:R-:W0:Y:S01]  /*32ea0*/  LDC R4, c[0x0][0x278] ;  /* 0x00009e00ff047b82 */ /* 0x000e220000000800 */
[----:B------:R-:W-:Y:S02]  /*32eb0*/  LEA.HI.X.SX32 R15, R11, R3, 0x1, P6 ;  /* 0x000000030b0f7211 */ /* 0x000fe400030f0eff */
[----:B------:R-:W-:-:S04]  /*32ec0*/  IADD3 R6, P5, R223, R2, RZ ;  /* 0x00000002df067210 */ /* 0x000fc80007fbe0ff */
[----:B------:R-:W-:Y:S01]  /*32ed0*/  LEA.HI.X.SX32 R7, R221, R3, 0x1, P5 ;  /* 0x00000003dd077211 */ /* 0x000fe200028f0eff */
[----:B------:R-:W3:Y:S08]  /*32ee0*/  LDC R137, c[0x0][0x278] ;  /* 0x00009e00ff897b82 */ /* 0x000ef00000000800 */
[----:B------:R-:W4:Y:S01]  /*32ef0*/  LDC R146, c[0x0][0x278] ;  /* 0x00009e00ff927b82 */ /* 0x000f220000000800 */
[----:B0-----:R-:W-:-:S07]  /*32f00*/  IMAD R11, R4, 0xcb, RZ ;  /* 0x000000cb040b7824 */ /* 0x001fce00078e02ff */
[----:B------:R-:W0:Y:S08]  /*32f10*/  LDC R133, c[0x0][0x278] ;  /* 0x00009e00ff857b82 */ /* 0x000e300000000800 */
[----:B------:R-:W2:Y:S01]  /*32f20*/  LDC R4, c[0x0][0x278] ;  /* 0x00009e00ff047b82 */ /* 0x000ea20000000800 */
[----:B------:R3:W-:Y:S01]  /*32f30*/  STL.64 [R1+0x410], R6 ;  /* 0x0004100601007387 */ /* 0x0007e20000100a00 */
[----:B-1----:R-:W-:-:S06]  /*32f40*/  IMAD R5, R5, 0xb, RZ ;  /* 0x0000000b05057824 */ /* 0x002fcc00078e02ff */
[----:B------:R-:W1:Y:S01]  /*32f50*/  LDC R129, c[0x0][0x278] ;  /* 0x00009e00ff817b82 */ /* 0x000e620000000800 */
[----:B---3--:R-:W-:-:S07]  /*32f60*/  IADD3 R6, P5, R227, R2, RZ ;  /* 0x00000002e3067210 */ /* 0x008fce0007fbe0ff */
[----:B------:R-:W3:Y:S01]  /*32f70*/  LDC R125, c[0x0][0x278] ;  /* 0x00009e00ff7d7b82 */ /* 0x000ee20000000800 */
[----:B------:R-:W-:Y:S01]  /*32f80*/  LEA.HI.X.SX32 R7, R5, R3, 0x1, P5 ;  /* 0x0000000305077211 */ /* 0x000fe200028f0eff */
[----:B--2---:R-:W-:-:S06]  /*32f90*/  IMAD R5, R4, 0xd, RZ ;  /* 0x0000000d04057824 */ /* 0x004fcc00078e02ff */
[----:B------:R-:W2:Y:S08]  /*32fa0*/  LDC R121, c[0x0][0x278] ;  /* 0x00009e00ff797b82 */ /* 0x000eb00000000800 */
[----:B------:R-:W0:Y:S01]  /*32fb0*/  LDC R4, c[0x0][0x278] ;  /* 0x00009e00ff047b82 */ /* 0x000e220000000800 */
[----:B------:R-:W-:Y:S01]  /*32fc0*/  IMAD R231, R231, 0x1a, RZ ;  /* 0x0000001ae7e77824 */ /* 0x000fe200078e02ff */
[----:B------:R-:W-:Y:S04]  /*32fd0*/  STL.64 [R1+0x408], R14 ;  /* 0x0004080e01007387 */ /* 0x000fe80000100a00 */
[----:B------:R1:W-:Y:S01]  /*32fe0*/  STL.64 [R1+0x3e8], R6 ;  /* 0x0003e80601007387 */ /* 0x0003e20000100a00 */
[----:B------:R-:W-:Y:S01]  /*32ff0*/  IMAD R229, R229, 0x18, RZ ;  /* 0x00000018e5e57824 */ /* 0x000fe200078e02ff */
[----:B------:R-:W4:Y:S08]  /*33000*/  LDC R119, c[0x0][0x278] ;  /* 0x00009e00ff777b82 */ /* 0x000f300000000800 */
[----:B------:R-:W4:Y:S01]  /*33010*/  LDC R113, c[0x0][0x278] ;  /* 0x00009e00ff717b82 */ /* 0x000f220000000800 */
[----:B-1----:R-:W-:-:S04]  /*33020*/  IADD3 R6, P5, R231, R2, RZ ;  /* 0x00000002e7067210 */ /* 0x002fc80007fbe0ff */
[----:B------:R-:W-:Y:S01]  /*33030*/  LEA.HI.X.SX32 R7, R5, R3, 0x1, P5 ;  /* 0x0000000305077211 */ /* 0x000fe200028f0eff */
[----:B0-----:R-:W-:Y:S02]  /*33040*/  IMAD R5, R4, 0xf, RZ ;  /* 0x0000000f04057824 */ /* 0x001fe400078e02ff */
[----:B------:R-:W0:Y:S08]  /*33050*/  LDC R109, c[0x0][0x278] ;  /* 0x00009e00ff6d7b82 */ /* 0x000e300000000800 */
[----:B------:R-:W1:Y:S01]  /*33060*/  LDC R4, c[0x0][0x278] ;  /* 0x00009e00ff047b82 */ /* 0x000e620000000800 */
[----:B------:R-:W-:Y:S01]  /*33070*/  IADD3 R14, P6, R229, R2, RZ ;  /* 0x00000002e50e7210 */ /* 0x000fe20007fde0ff */
[----:B------:R-:W-:-:S03]  /*33080*/  IMAD R235, R235, 0x1e, RZ ;  /* 0x0000001eebeb7824 */ /* 0x000fc600078e02ff */
[----:B------:R-:W-:Y:S01]  /*33090*/  LEA.HI.X.SX32 R15, R223, R3, 0x1, P6 ;  /* 0x00000003df0f7211 */ /* 0x000fe200030f0eff */
[----:B------:R-:W-:Y:S02]  /*330a0*/  IMAD R232, R232, 0x1c, RZ ;  /* 0x0000001ce8e87824 */ /* 0x000fe400078e02ff */
[----:B------:R-:W0:Y:S02]  /*330b0*/  LDC R105, c[0x0][0x278] ;  /* 0x00009e00ff697b82 */ /* 0x000e240000000800 */
[----:B------:R3:W-:Y:S04]  /*330c0*/  STL.64 [R1+0x3e0], R14 ;  /* 0x0003e00e01007387 */ /* 0x0007e80000100a00 */
[----:B------:R2:W-:Y:S01]  /*330d0*/  STL.64 [R1+0x3d8], R6 ;  /* 0x0003d80601007387 */ /* 0x0005e20000100a00 */
[----:B------:R-:W-:Y:S01]  /*330e0*/  IMAD R236, R236, 0x2c, RZ ;  /* 0x0000002cecec7824 */ /* 0x000fe200078e02ff */
[----:B------:R-:W0:Y:S01]  /*330f0*/  LDC R101, c[0x0][0x278] ;  /* 0x00009e00ff657b82 */ /* 0x000e220000000800 */
[----:B---3--:R-:W-:-:S07]  /*33100*/  IADD3 R14, P6, R232, R2, RZ ;  /* 0x00000002e80e7210 */ /* 0x008fce0007fde0ff */
[----:B------:R-:W3:Y:S01]  /*33110*/  LDC R95, c[0x0][0x278] ;  /* 0x00009e00ff5f7b82 */ /* 0x000ee20000000800 */
[-C--:B--2---:R-:W-:Y:S02]  /*33120*/  IADD3 R6, P5, R235, R2.reuse, RZ ;  /* 0x00000002eb067210 */ /* 0x084fe40007fbe0ff */
[-C--:B------:R-:W-:Y:S02]  /*33130*/  LEA.HI.X.SX32 R15, R225, R3.reuse, 0x1, P6 ;  /* 0x00000003e10f7211 */ /* 0x080fe400030f0eff */
[----:B------:R-:W-:Y:S01]  /*33140*/  LEA.HI.X.SX32 R7, R5, R3, 0x1, P5 ;  /* 0x0000000305077211 */ /* 0x000fe200028f0eff */
[----:B-1----:R-:W-:Y:S02]  /*33150*/  IMAD R5, R4, 0x17, RZ ;  /* 0x0000001704057824 */ /* 0x002fe400078e02ff */
[----:B------:R-:W1:Y:S01]  /*33160*/  LDC R225, c[0x0][0x278] ;  /* 0x00009e00ffe17b82 */ /* 0x000e620000000800 */
[----:B------:R2:W-:Y:S07]  /*33170*/  STL.64 [R1+0x3d0], R14 ;  /* 0x0003d00e01007387 */ /* 0x0005ee0000100a00 */
[----:B------:R-:W4:Y:S01]  /*33180*/  LDC R4, c[0x0][0x278] ;  /* 0x00009e00ff047b82 */ /* 0x000f220000000800 */
[----:B------:R-:W-:Y:S01]  /*33190*/  IMAD R237, R237, 0x2e, RZ ;  /* 0x0000002eeded7824 */ /* 0x000fe200078e02ff */
[----:B--2---:R-:W-:Y:S01]  /*331a0*/  IADD3 R14, P6, R236, R2, RZ ;  /* 0x00000002ec0e7210 */ /* 0x004fe20007fde0ff */
[----:B------:R-:W-:-:S05]  /*331b0*/  IMAD R238, R238, 0x30, RZ ;  /* 0x00000030eeee7824 */ /* 0x000fca00078e02ff */
[----:B------:R-:W2:Y:S01]  /*331c0*/  LDC R97, c[0x0][0x278] ;  /* 0x00009e00ff617b82 */ /* 0x000ea20000000800 */
[----:B------:R-:W-:Y:S01]  /*331d0*/  LEA.HI.X.SX32 R15, R227, R3, 0x1, P6 ;  /* 0x00000003e30f7211 */ /* 0x000fe200030f0eff */
[----:B------:R0:W-:Y:S04]  /*331e0*/  STL.64 [R1+0x3c8], R6 ;  /* 0x0003c80601007387 */ /* 0x0001e80000100a00 */
[----:B------:R3:W-:Y:S01]  /*331f0*/  STL.64 [R1+0x390], R14 ;  /* 0x0003900e01007387 */ /* 0x0007e20000100a00 */
[----:B------:R-:W-:Y:S01]  /*33200*/  IMAD R239, R239, 0x32, RZ ;  /* 0x00000032efef7824 */ /* 0x000fe200078e02ff */
[----:B------:R-:W2:Y:S01]  /*33210*/  LDC R91, c[0x0][0x278] ;  /* 0x00009e00ff5b7b82 */ /* 0x000ea20000000800 */
[----:B0-----:R-:W-:-:S07]  /*33220*/  IADD3 R6, P5, R237, R2, RZ ;  /* 0x00000002ed067210 */ /* 0x001fce0007fbe0ff */
[----:B------:R-:W0:Y:S01]  /*33230*/  LDC R81, c[0x0][0x278] ;  /* 0x00009e00ff517b82 */ /* 0x000e220000000800 */
[-C--:B---3--:R-:W-:Y:S02]  /*33240*/  IADD3 R14, P6, R238, R2.reuse, RZ ;  /* 0x00000002ee0e7210 */ /* 0x088fe40007fde0ff */
[-C--:B------:R-:W-:Y:S01]  /*33250*/  LEA.HI.X.SX32 R7, R5, R3.reuse, 0x1, P5 ;  /* 0x0000000305077211 */ /* 0x080fe200028f0eff */
[----:B------:R-:W-:Y:S01]  /*33260*/  IMAD R240, R240, 0x34, RZ ;  /* 0x00000034f0f07824 */ /* 0x000fe200078e02ff */
[----:B------:R-:W-:Y:S01]  /*33270*/  LEA.HI.X.SX32 R15, R229, R3, 0x1, P6 ;  /* 0x00000003e50f7211 */ /* 0x000fe200030f0eff */
[----:B----4-:R-:W-:Y:S02]  /*33280*/  IMAD R5, R4, 0x19, RZ ;  /* 0x0000001904057824 */ /* 0x010fe400078e02ff */
[----:B------:R-:W3:Y:S01]  /*33290*/  LDC R85, c[0x0][0x278] ;  /* 0x00009e00ff557b82 */ /* 0x000ee20000000800 */
[----:B------:R4:W-:Y:S04]  /*332a0*/  STL.64 [R1+0x388], R6 ;  /* 0x0003880601007387 */ /* 0x0009e80000100a00 */
[----:B------:R1:W-:Y:S03]  /*332b0*/  STL.64 [R1+0x380], R14 ;  /* 0x0003800e01007387 */ /* 0x0003e60000100a00 */
[----:B------:R-:W2:Y:S01]  /*332c0*/  LDC R4, c[0x0][0x278] ;  /* 0x00009e00ff047b82 */ /* 0x000ea20000000800 */
[----:B----4-:R-:W-:-:S07]  /*332d0*/  IADD3 R6, P5, R239, R2, RZ ;  /* 0x00000002ef067210 */ /* 0x010fce0007fbe0ff */
[----:B------:R-:W4:Y:S01]  /*332e0*/  LDC R77, c[0x0][0x278] ;  /* 0x00009e00ff4d7b82 */ /* 0x000f220000000800 */
[----:B-1----:R-:W-:Y:S02]  /*332f0*/  IADD3 R14, P6, R240, R2, RZ ;  /* 0x00000002f00e7210 */ /* 0x002fe40007fde0ff */
[-C--:B------:R-:W-:Y:S02]  /*33300*/  LEA.HI.X.SX32 R7, R5, R3.reuse, 0x1, P5 ;  /* 0x0000000305077211 */ /* 0x080fe400028f0eff */
[----:B------:R-:W-:-:S03]  /*33310*/  LEA.HI.X.SX32 R15, R231, R3, 0x1, P6 ;  /* 0x00000003e70f7211 */ /* 0x000fc600030f0eff */
[----:B------:R-:W-:Y:S01]  /*33320*/  STL.64 [R1+0x378], R6 ;  /* 0x0003780601007387 */ /* 0x000fe20000100a00 */
[----:B------:R-:W1:Y:S03]  /*33330*/  LDC R73, c[0x0][0x278] ;  /* 0x00009e00ff497b82 */ /* 0x000e660000000800 */
[----:B------:R0:W-:Y:S01]  /*33340*/  STL.64 [R1+0x370], R14 ;  /* 0x0003700e01007387 */ /* 0x0001e20000100a00 */
[----:B------:R-:W-:-:S04]  /*33350*/  IMAD R242, R242, 0x36, RZ ;  /* 0x00000036f2f27824 */ /* 0x000fc800078e02ff */
[----:B------:R-:W1:Y:S08]  /*33360*/  LDC R69, c[0x0][0x278] ;  /* 0x00009e00ff457b82 */ /* 0x000e700000000800 */
[----:B0-----:R-:W0:Y:S01]  /*33370*/  LDC R14, c[0x0][0x278] ;  /* 0x00009e00ff0e7b82 */ /* 0x001e220000000800 */
[----:B--2---:R-:W-:Y:S01]  /*33380*/  IMAD R15, R4, 0x1b, RZ ;  /* 0x0000001b040f7824 */ /* 0x004fe200078e02ff */
[----:B------:R-:W-:Y:S01]  /*33390*/  IADD3 R6, P5, R242, R2, RZ ;  /* 0x00000002f2067210 */ /* 0x000fe20007fbe0ff */
[----:B------:R-:W-:-:S02]  /*333a0*/  IMAD R247, R247, 0x38, RZ ;  /* 0x00000038f7f77824 */ /* 0x000fc400078e02ff */
[----:B------:R-:W-:Y:S01]  /*333b0*/  IMAD R248, R248, 0x3a, RZ ;  /* 0x0000003af8f87824 */ /* 0x000fe200078e02ff */
[-C--:B------:R-:W-:Y:S02]  /*333c0*/  LEA.HI.X.SX32 R7, R15, R3.reuse, 0x1, P5 ;  /* 0x000000030f077211 */ /* 0x080fe400028f0eff */
[----:B------:R-:W-:Y:S01]  /*333d0*/  IADD3 R4, P6, R247, R2, RZ ;  /* 0x00000002f7047210 */ /* 0x000fe20007fde0ff */
[----:B------:R-:W2:Y:S02]  /*333e0*/  LDC R15, c[0x0][0x278] ;  /* 0x00009e00ff0f7b82 */ /* 0x000ea40000000800 */
[----:B------:R3:W-:Y:S01]  /*333f0*/  STL.64 [R1+0x368], R6 ;  /* 0x0003680601007387 */ /* 0x0007e20000100a00 */
[----:B------:R-:W-:-:S05]  /*33400*/  LEA.HI.X.SX32 R5, R232, R3, 0x1, P6 ;  /* 0x00000003e8057211 */ /* 0x000fca00030f0eff */
[----:B------:R-:W1:Y:S01]  /*33410*/  LDC R61, c[0x0][0x278] ;  /* 0x00009e00ff3d7b82 */ /* 0x000e620000000800 */
[----:B---3--:R-:W-:Y:S01]  /*33420*/  IADD3 R6, P5, R248, R2, RZ ;  /* 0x00000002f8067210 */ /* 0x008fe20007fbe0ff */
[----:B0-----:R-:W-:Y:S01]  /*33430*/  IMAD R14, R14, 0x1d, RZ ;  /* 0x0000001d0e0e7824 */ /* 0x001fe200078e02ff */
[----:B------:R-:W-:Y:S05]  /*33440*/  STL.64 [R1+0x360], R4 ;  /* 0x0003600401007387 */ /* 0x000fea0000100a00 */
[----:B------:R-:W0:Y:S01]  /*33450*/  LDC R65, c[0x0][0x278] ;  /* 0x00009e00ff417b82 */ /* 0x000e220000000800 */
[----:B------:R-:W-:-:S05]  /*33460*/  LEA.HI.X.SX32 R7, R14, R3, 0x1, P5 ;  /* 0x000000030e077211 */ /* 0x000fca00028f0eff */
[----:B------:R3:W-:Y:S02]  /*33470*/  STL.64 [R1+0x358], R6 ;  /* 0x0003580601007387 */ /* 0x0007e40000100a00 */
[----:B------:R-:W0:Y:S08]  /*33480*/  LDC R57, c[0x0][0x278] ;  /* 0x00009e00ff397b82 */ /* 0x000e300000000800 */
[----:B------:R-:W0:Y:S08]  /*33490*/  LDC R53, c[0x0][0x278] ;  /* 0x00009e00ff357b82 */ /* 0x000e300000000800 */
[----:B---3--:R-:W3:Y:S01]  /*334a0*/  LDC R7, c[0x0][0x278] ;  /* 0x00009e00ff077b82 */ /* 0x008ee20000000800 */
[----:B------:R-:W-:-:S02]  /*334b0*/  IMAD R249, R249, 0x3c, RZ ;  /* 0x0000003cf9f97824 */ /* 0x000fc400078e02ff */
[----:B------:R-:W-:-:S03]  /*334c0*/  IMAD R250, R250, 0x3e, RZ ;  /* 0x0000003efafa7824 */ /* 0x000fc600078e02ff */
[-C--:B------:R-:W-:Y:S02]  /*334d0*/  IADD3 R4, P6, R249, R2.reuse, RZ ;  /* 0x00000002f9047210 */ /* 0x080fe40007fde0ff */
[----:B------:R-:W-:Y:S01]  /*334e0*/  IADD3 R14, P5, R250, R2, RZ ;  /* 0x00000002fa0e7210 */ /* 0x000fe20007fbe0ff */
[----:B--2---:R-:W-:Y:S01]  /*334f0*/  IMAD R232, R15, 0xcf, RZ ;  /* 0x000000cf0fe87824 */ /* 0x004fe200078e02ff */
[----:B------:R-:W-:Y:S01]  /*33500*/  LEA.HI.X.SX32 R5, R235, R3, 0x1, P6 ;  /* 0x00000003eb057211 */ /* 0x000fe200030f0eff */
[----:B------:R-:W2:Y:S04]  /*33510*/  LDC R6, c[0x0][0x278] ;  /* 0x00009e00ff067b82 */ /* 0x000ea80000000800 */
[----:B------:R-:W-:Y:S04]  /*33520*/  STL.64 [R1+0x350], R4 ;  /* 0x0003500401007387 */ /* 0x000fe80000100a00 */
[----:B------:R-:W0:Y:S01]  /*33530*/  LDC R45, c[0x0][0x278] ;  /* 0x00009e00ff2d7b82 */ /* 0x000e220000000800 */
[----:B---3--:R-:W-:-:S07]  /*33540*/  IMAD R7, R7, 0x1f, RZ ;  /* 0x0000001f07077824 */ /* 0x008fce00078e02ff */
[----:B------:R-:W3:Y:S01]  /*33550*/  LDC R49, c[0x0][0x278] ;  /* 0x00009e00ff317b82 */ /* 0x000ee20000000800 */
[----:B------:R-:W-:-:S05]  /*33560*/  LEA.HI.X.SX32 R15, R7, R3, 0x1, P5 ;  /* 0x00000003070f7211 */ /* 0x000fca00028f0eff */
[----:B------:R4:W-:Y:S02]  /*33570*/  STL.64 [R1+0x348], R14 ;  /* 0x0003480e01007387 */ /* 0x0009e40000100a00 */
[----:B------:R-:W3:Y:S08]  /*33580*/  LDC R39, c[0x0][0x278] ;  /* 0x00009e00ff277b82 */ /* 0x000ef00000000800 */
[----:B------:R-:W3:Y:S08]  /*33590*/  LDC R35, c[0x0][0x278] ;  /* 0x00009e00ff237b82 */ /* 0x000ef00000000800 */
[----:B----4-:R-:W4:Y:S01]  /*335a0*/  LDC R14, c[0x0][0x278] ;  /* 0x00009e00ff0e7b82 */ /* 0x010f220000000800 */
[----:B------:R-:W-:-:S07]  /*335b0*/  IMAD R227, R18, 0x5c, RZ ;  /* 0x0000005c12e37824 */ /* 0x000fce00078e02ff */
[----:B------:R-:W1:Y:S01]  /*335c0*/  LDC R15, c[0x0][0x278] ;  /* 0x00009e00ff0f7b82 */ /* 0x000e620000000800 */
[----:B------:R-:W-:-:S07]  /*335d0*/  IMAD R251, R151, 0x58, RZ ;  /* 0x0000005897fb7824 */ /* 0x000fce00078e02ff */
[----:B------:R-:W0:Y:S01]  /*335e0*/  LDC R18, c[0x0][0x278] ;  /* 0x00009e00ff127b82 */ /* 0x000e220000000800 */
[----:B------:R-:W-:Y:S01]  /*335f0*/  IADD3 R4, P6, R251, R2, RZ ;  /* 0x00000002fb047210 */ /* 0x000fe20007fde0ff */
[----:B----4-:R-:W-:-:S06]  /*33600*/  IMAD R19, R14, 0x60, RZ ;  /* 0x000000600e137824 */ /* 0x010fcc00078e02ff */
[----:B------:R-:W4:Y:S08]  /*33610*/  LDC R25, c[0x0][0x278] ;  /* 0x00009e00ff197b82 */ /* 0x000f300000000800 */
[----:B------:R-:W3:Y:S01]  /*33620*/  LDC R14, c[0x0][0x278] ;  /* 0x00009e00ff0e7b82 */ /* 0x000ee20000000800 */
[----:B--2---:R-:W-:Y:S01]  /*33630*/  IMAD R6, R6, 0x5a, RZ ;  /* 0x0000005a06067824 */ /* 0x004fe200078e02ff */
[----:B------:R-:W-:Y:S01]  /*33640*/  LEA.HI.X.SX32 R5, R236, R3, 0x1, P6 ;  /* 0x00000003ec057211 */ /* 0x000fe200030f0eff */
[----:B-1----:R-:W-:-:S03]  /*33650*/  IMAD R15, R15, 0x2d, RZ ;  /* 0x0000002d0f0f7824 */ /* 0x002fc600078e02ff */
[----:B------:R-:W-:Y:S01]  /*33660*/  IADD3 R6, P5, R6, R2, RZ ;  /* 0x0000000206067210 */ /* 0x000fe20007fbe0ff */
[----:B------:R1:W-:Y:S01]  /*33670*/  STL.64 [R1+0x2e0], R4 ;  /* 0x0002e00401007387 */ /* 0x0003e20000100a00 */
[----:B0-----:R-:W-:Y:S01]  /*33680*/  IMAD R223, R18, 0x5e, RZ ;  /* 0x0000005e12df7824 */ /* 0x001fe200078e02ff */
[----:B------:R-:W0:Y:S01]  /*33690*/  LDC R245, c[0x0][0x278] ;  /* 0x00009e00fff57b82 */ /* 0x000e220000000800 */
[----:B------:R-:W-:-:S07]  /*336a0*/  LEA.HI.X.SX32 R7, R15, R3, 0x1, P5 ;  /* 0x000000030f077211 */ /* 0x000fce00028f0eff */
[----:B------:R-:W2:Y:S01]  /*336b0*/  LDC R136, c[0x0][0x278] ;  /* 0x00009e00ff887b82 */ /* 0x000ea20000000800 */
[----:B-1----:R-:W-:-:S04]  /*336c0*/  IADD3 R4, P6, R227, R2, RZ ;  /* 0x00000002e3047210 */ /* 0x002fc80007fde0ff */
[----:B------:R-:W-:Y:S01]  /*336d0*/  LEA.HI.X.SX32 R5, R237, R3, 0x1, P6 ;  /* 0x00000003ed057211 */ /* 0x000fe200030f0eff */
[----:B------:R1:W-:Y:S01]  /*336e0*/  STL.64 [R1+0x2d8], R6 ;  /* 0x0002d80601007387 */ /* 0x0003e20000100a00 */
[----:B---3--:R-:W-:Y:S01]  /*336f0*/  IMAD R14, R14, 0x2f, RZ ;  /* 0x0000002f0e0e7824 */ /* 0x008fe200078e02ff */
[----:B------:R-:W3:Y:S02]  /*33700*/  LDC R18, c[0x0][0x278] ;  /* 0x00009e00ff127b82 */ /* 0x000ee40000000800 */
[----:B------:R4:W-:Y:S01]  /*33710*/  STL.64 [R1+0x2d0], R4 ;  /* 0x0002d00401007387 */ /* 0x0009e20000100a00 */
[----:B------:R-:W-:Y:S02]  /*33720*/  IMAD R151, R150, 0x62, RZ ;  /* 0x0000006296977824 */ /* 0x000fe400078e02ff */
[----:B------:R-:W-:Y:S02]  /*33730*/  IMAD R141, R141, 0x35, RZ ;  /* 0x000000358d8d7824 */ /* 0x000fe400078e02ff */
[----:B------:R-:W-:Y:S01]  /*33740*/  IMAD R143, R143, 0x74, RZ ;  /* 0x000000748f8f7824 */ /* 0x000fe200078e02ff */
[----:B------:R-:W2:Y:S01]  /*33750*/  LDC R139, c[0x0][0x278] ;  /* 0x00009e00ff8b7b82 */ /* 0x000ea20000000800 */
[----:B-1----:R-:W-:-:S02]  /*33760*/  IADD3 R6, P5, R223, R2, RZ ;  /* 0x00000002df067210 */ /* 0x002fc40007fbe0ff */
[----:B----4-:R-:W-:Y:S02]  /*33770*/  IADD3 R4, P6, R19, R2, RZ ;  /* 0x0000000213047210 */ /* 0x010fe40007fde0ff */
[-C--:B------:R-:W-:Y:S01]  /*33780*/  LEA.HI.X.SX32 R7, R14, R3.reuse, 0x1, P5 ;  /* 0x000000030e077211 */ /* 0x080fe200028f0eff */
[----:B------:R-:W-:Y:S01]  /*33790*/  IMAD R137, R137, 0x7e, RZ ;  /* 0x0000007e89897824 */ /* 0x000fe200078e02ff */
[----:B------:R-:W-:Y:S01]  /*337a0*/  LEA.HI.X.SX32 R5, R238, R3, 0x1, P6 ;  /* 0x00000003ee057211 */ /* 0x000fe200030f0eff */
[----:B------:R-:W1:Y:S02]  /*337b0*/  LDC R14, c[0x0][0x278] ;  /* 0x00009e00ff0e7b82 */ /* 0x000e640000000800 */
[----:B------:R-:W-:Y:S04]  /*337c0*/  STL.64 [R1+0x2c8], R6 ;  /* 0x0002c80601007387 */ /* 0x000fe80000100a00 */
[----:B------:R4:W-:Y:S01]  /*337d0*/  STL.64 [R1+0x2c0], R4 ;  /* 0x0002c00401007387 */ /* 0x0009e20000100a00 */
[----:B------:R-:W-:Y:S01]  /*337e0*/  IMAD R229, R225, 0xd5, RZ ;  /* 0x000000d5e1e57824 */ /* 0x000fe200078e02ff */
[----:B------:R-:W2:Y:S01]  /*337f0*/  LDC R132, c[0x0][0x278] ;  /* 0x00009e00ff847b82 */ /* 0x000ea20000000800 */
[----:B------:R-:W-:-:S02]  /*33800*/  IMAD R133, R133, 0xae, RZ ;  /* 0x000000ae85857824 */ /* 0x000fc400078e02ff */
[----:B------:R-:W-:Y:S02]  /*33810*/  IMAD R129, R129, 0xb0, RZ ;  /* 0x000000b081817824 */ /* 0x000fe400078e02ff */
[----:B------:R-:W-:Y:S02]  /*33820*/  IMAD R125, R125, 0xb2, RZ ;  /* 0x000000b27d7d7824 */ /* 0x000fe400078e02ff */
[----:B------:R-:W-:Y:S01]  /*33830*/  IMAD R121, R121, 0xb4, RZ ;  /* 0x000000b479797824 */ /* 0x000fe200078e02ff */
[----:B------:R-:W2:Y:S08]  /*33840*/  LDC R138, c[0x0][0x278] ;  /* 0x00009e00ff8a7b82 */ /* 0x000eb00000000800 */
[----:B----4-:R-:W4:Y:S01]  /*33850*/  LDC R5, c[0x0][0x278] ;  /* 0x00009e00ff057b82 */ /* 0x010f220000000800 */
[----:B-1----:R-:W-:Y:S01]  /*33860*/  IMAD R221, R14, 0x68, RZ ;  /* 0x000000680edd7824 */ /* 0x002fe200078e02ff */
[----:B------:R-:W-:-:S06]  /*33870*/  IADD3 R6, P5, R151, R2, RZ ;  /* 0x0000000297067210 */ /* 0x000fcc0007fbe0ff */
[----:B------:R-:W1:Y:S08]  /*33880*/  LDC R4, c[0x0][0x278] ;  /* 0x00009e00ff047b82 */ /* 0x000e700000000800 */
[----:B------:R-:W0:Y:S01]  /*33890*/  LDC R14, c[0x0][0x278] ;  /* 0x00009e00ff0e7b82 */ /* 0x000e220000000800 */
[----:B----4-:R-:W-:-:S07]  /*338a0*/  IMAD R5, R5, 0x31, RZ ;  /* 0x0000003105057824 */ /* 0x010fce00078e02ff */
[----:B------:R-:W4:Y:S01]  /*338b0*/  LDC R135, c[0x0][0x278] ;  /* 0x00009e00ff877b82 */ /* 0x000f220000000800 */
[----:B------:R-:W-:-:S07]  /*338c0*/  LEA.HI.X.SX32 R7, R5, R3, 0x1, P5 ;  /* 0x0000000305077211 */ /* 0x000fce00028f0eff */
[----:B------:R-:W3:Y:S01]  /*338d0*/  LDC R5, c[0x0][0x278] ;  /* 0x00009e00ff057b82 */ /* 0x000ee20000000800 */
[----:B------:R-:W-:Y:S02]  /*338e0*/  IMAD R150, R147, 0x64, RZ ;  /* 0x0000006493967824 */ /* 0x000fe400078e02ff */
[----:B-1----:R-:W-:Y:S01]  /*338f0*/  IMAD R4, R4, 0x66, RZ ;  /* 0x0000006604047824 */ /* 0x002fe200078e02ff */
[----:B------:R1:W-:Y:S02]  /*33900*/  STL.64 [R1+0x2b8], R6 ;  /* 0x0002b80601007387 */ /* 0x0003e40000100a00 */
[----:B------:R-:W-:Y:S01]  /*33910*/  IADD3 R150, P6, R150, R2, RZ ;  /* 0x0000000296967210 */ /* 0x000fe20007fde0ff */
[----:B0-----:R-:W-:Y:S01]  /*33920*/  IMAD R14, R14, 0x33, RZ ;  /* 0x000000330e0e7824 */ /* 0x001fe200078e02ff */
[----:B------:R-:W0:Y:S02]  /*33930*/  LDC R128, c[0x0][0x278] ;  /* 0x00009e00ff807b82 */ /* 0x000e240000000800 */
[----:B------:R-:W-:-:S02]  /*33940*/  LEA.HI.X.SX32 R151, R239, R3, 0x1, P6 ;  /* 0x00000003ef977211 */ /* 0x000fc400030f0eff */
[----:B-1----:R-:W-:Y:S01]  /*33950*/  IADD3 R6, P5, R4, R2, RZ ;  /* 0x0000000204067210 */ /* 0x002fe20007fbe0ff */
[----:B------:R-:W-:-:S03]  /*33960*/  IMAD R119, R119, 0xb8, RZ ;  /* 0x000000b877777824 */ /* 0x000fc600078e02ff */
[----:B------:R-:W1:Y:S01]  /*33970*/  LDC R134, c[0x0][0x278] ;  /* 0x00009e00ff867b82 */ /* 0x000e620000000800 */
[----:B------:R-:W-:Y:S01]  /*33980*/  LEA.HI.X.SX32 R7, R14, R3, 0x1, P5 ;  /* 0x000000030e077211 */ /* 0x000fe200028f0eff */
[----:B------:R-:W-:Y:S01]  /*33990*/  STL.64 [R1+0x2b0], R150 ;  /* 0x0002b09601007387 */ /* 0x000fe20000100a00 */
[----:B---3--:R-:W-:-:S03]  /*339a0*/  IMAD R5, R5, 0x6a, RZ ;  /* 0x0000006a05057824 */ /* 0x008fc600078e02ff */
[----:B------:R3:W-:Y:S02]  /*339b0*/  STL.64 [R1+0x2a8], R6 ;  /* 0x0002a80601007387 */ /* 0x0007e40000100a00 */
[----:B------:R-:W2:Y:S01]  /*339c0*/  LDC R14, c[0x0][0x278] ;  /* 0x00009e00ff0e7b82 */ /* 0x000ea20000000800 */
[----:B------:R-:W-:Y:S02]  /*339d0*/  IMAD R113, R113, 0xba, RZ ;  /* 0x000000ba71717824 */ /* 0x000fe400078e02ff */
[----:B------:R-:W-:Y:S02]  /*339e0*/  IMAD R109, R109, 0xbc, RZ ;  /* 0x000000bc6d6d7824 */ /* 0x000fe400078e02ff */
[----:B------:R-:W-:Y:S02]  /*339f0*/  IMAD R105, R105, 0xbe, RZ ;  /* 0x000000be69697824 */ /* 0x000fe400078e02ff */
[----:B------:R-:W-:Y:S01]  /*33a00*/  IMAD R101, R101, 0xc0, RZ ;  /* 0x000000c065657824 */ /* 0x000fe200078e02ff */
[----:B------:R-:W1:Y:S01]  /*33a10*/  LDC R131, c[0x0][0x278] ;  /* 0x00009e00ff837b82 */ /* 0x000e620000000800 */
[----:B---3--:R-:W-:-:S07]  /*33a20*/  IADD3 R6, P5, R5, R2, RZ ;  /* 0x0000000205067210 */ /* 0x008fce0007fbe0ff */
[----:B------:R-:W3:Y:S01]  /*33a30*/  LDC R5, c[0x0][0x278] ;  /* 0x00009e00ff057b82 */ /* 0x000ee20000000800 */
[----:B------:R-:W-:Y:S02]  /*33a40*/  IADD3 R150, P6, R221, R2, RZ ;  /* 0x00000002dd967210 */ /* 0x000fe40007fde0ff */
[-C--:B------:R-:W-:Y:S02]  /*33a50*/  LEA.HI.X.SX32 R7, R141, R3.reuse, 0x1, P5 ;  /* 0x000000038d077211 */ /* 0x080fe400028f0eff */
[----:B------:R-:W-:Y:S01]  /*33a60*/  LEA.HI.X.SX32 R151, R240, R3, 0x1, P6 ;  /* 0x00000003f0977211 */ /* 0x000fe200030f0eff */
[----:B--2---:R-:W-:Y:S02]  /*33a70*/  IMAD R240, R14, 0x6e, RZ ;  /* 0x0000006e0ef07824 */ /* 0x004fe400078e02ff */
[----:B------:R-:W2:Y:S02]  /*33a80*/  LDC R124, c[0x0][0x278] ;  /* 0x00009e00ff7c7b82 */ /* 0x000ea40000000800 */
[----:B------:R-:W-:Y:S04]  /*33a90*/  STL.64 [R1+0x2a0], R150 ;  /* 0x0002a09601007387 */ /* 0x000fe80000100a00 */
[----:B------:R4:W-:Y:S01]  /*33aa0*/  STL.64 [R1+0x298], R6 ;  /* 0x0002980601007387 */ /* 0x0009e20000100a00 */
[----:B------:R-:W-:Y:S01]  /*33ab0*/  IMAD R237, R18, 0x6c, RZ ;  /* 0x0000006c12ed7824 */ /* 0x000fe200078e02ff */
[----:B------:R-:W0:Y:S01]  /*33ac0*/  LDC R14, c[0x0][0x278] ;  /* 0x00009e00ff0e7b82 */ /* 0x000e220000000800 */
[----:B---3--:R-:W-:-:S07]  /*33ad0*/  IMAD R231, R5, 0xd3, RZ ;  /* 0x000000d305e77824 */ /* 0x008fce00078e02ff */
[----:B------:R-:W3:Y:S01]  /*33ae0*/  LDC R18, c[0x0][0x278] ;  /* 0x00009e00ff127b82 */ /* 0x000ee20000000800 */
[----:B----4-:R-:W-:Y:S01]  /*33af0*/  IMAD R6, R140, 0x70, RZ ;  /* 0x000000708c067824 */ /* 0x010fe200078e02ff */
[----:B------:R-:W-:Y:S01]  /*33b00*/  IADD3 R140, P5, R240, R2, RZ ;  /* 0x00000002f08c7210 */ /* 0x000fe20007fbe0ff */
[----:B------:R-:W-:-:S05]  /*33b10*/  IMAD R5, R145, 0x37, RZ ;  /* 0x0000003791057824 */ /* 0x000fca00078e02ff */
[----:B------:R-:W-:Y:S01]  /*33b20*/  LEA.HI.X.SX32 R141, R5, R3, 0x1, P5 ;  /* 0x00000003058d7211 */ /* 0x000fe200028f0eff */
[----:B------:R-:W-:Y:S01]  /*33b30*/  IMAD R95, R95, 0xc4, RZ ;  /* 0x000000c45f5f7824 */ /* 0x000fe200078e02ff */
[----:B------:R-:W4:Y:S01]  /*33b40*/  LDC R5, c[0x0][0x278] ;  /* 0x00009e00ff057b82 */ /* 0x000f220000000800 */
[----:B------:R-:W-:Y:S01]  /*33b50*/  IADD3 R150, P6, R237, R2, RZ ;  /* 0x00000002ed967210 */ /* 0x000fe20007fde0ff */
[----:B------:R-:W-:-:S03]  /*33b60*/  IMAD R7, R144, 0x72, RZ ;  /* 0x0000007290077824 */ /* 0x000fc600078e02ff */
[----:B------:R-:W-:Y:S01]  /*33b70*/  LEA.HI.X.SX32 R151, R242, R3, 0x1, P6 ;  /* 0x00000003f2977211 */ /* 0x000fe200030f0eff */
[----:B0-----:R-:W-:Y:S02]  /*33b80*/  IMAD R235, R14, 0x78, RZ ;  /* 0x000000780eeb7824 */ /* 0x001fe400078e02ff */
[----:B------:R-:W0:Y:S02]  /*33b90*/  LDC R14, c[0x0][0x278] ;  /* 0x00009e00ff0e7b82 */ /* 0x000e240000000800 */
[----:B------:R1:W-:Y:S01]  /*33ba0*/  STL.64 [R1+0x290], R150 ;  /* 0x0002909601007387 */ /* 0x0003e20000100a00 */
[----:B---3--:R-:W-:Y:S02]  /*33bb0*/  IMAD R236, R18, 0x76, RZ ;  /* 0x0000007612ec7824 */ /* 0x008fe400078e02ff */
[----:B------:R-:W-:-:S03]  /*33bc0*/  IMAD R97, R97, 0xc2, RZ ;  /* 0x000000c261617824 */ /* 0x000fc600078e02ff */
[----:B------:R-:W3:Y:S01]  /*33bd0*/  LDC R130, c[0x0][0x278] ;  /* 0x00009e00ff827b82 */ /* 0x000ee20000000800 */
[----:B-1----:R-:W3:Y:S01]  /*33be0*/  LDL.LU.64 R150, [R1+0x1060] ;  /* 0x0010600001967983 */ /* 0x002ee20000300a00 */
[----:B----4-:R-:W-:Y:S01]  /*33bf0*/  IMAD R5, R5, 0x39, RZ ;  /* 0x0000003905057824 */ /* 0x010fe200078e02ff */
[----:B------:R-:W-:Y:S02]  /*33c00*/  IADD3 R144, P6, R6, R2, RZ ;  /* 0x0000000206907210 */ /* 0x000fe40007fde0ff */
[----:B------:R1:W-:Y:S03]  /*33c10*/  STL.64 [R1+0x288], R140 ;  /* 0x0002888c01007387 */ /* 0x0003e60000100a00 */
[----:B------:R-:W4:Y:S01]  /*33c20*/  LDC R18, c[0x0][0x278] ;  /* 0x00009e00ff127b82 */ /* 0x000f220000000800 */
[----:B------:R-:W-:-:S07]  /*33c30*/  IMAD R147, R142, 0x3d, RZ ;  /* 0x0000003d8e937824 */ /* 0x000fce00078e02ff */
[----:B------:R-:W2:Y:S01]  /*33c40*/  LDC R242, c[0x0][0x278] ;  /* 0x00009e00fff27b82 */ /* 0x000ea20000000800 */
[----:B-1----:R-:W-:-:S04]  /*33c50*/  IADD3 R140, P5, R7, R2, RZ ;  /* 0x00000002078c7210 */ /* 0x002fc80007fbe0ff */
[-C--:B------:R-:W-:Y:S01]  /*33c60*/  LEA.HI.X.SX32 R141, R5, R3.reuse, 0x1, P5 ;  /* 0x00000003058d7211 */ /* 0x080fe200028f0eff */
[----:B------:R-:W-:Y:S02]  /*33c70*/  IMAD R91, R91, 0xc6, RZ ;  /* 0x000000c65b5b7824 */ /* 0x000fe400078e02ff */
[----:B------:R-:W1:Y:S01]  /*33c80*/  LDC R5, c[0x0][0x278] ;  /* 0x00009e00ff057b82 */ /* 0x000e620000000800 */
[----:B------:R-:W-:-:S05]  /*33c90*/  LEA.HI.X.SX32 R145, R247, R3, 0x1, P6 ;  /* 0x00000003f7917211 */ /* 0x000fca00030f0eff */
[----:B------:R0:W-:Y:S01]  /*33ca0*/  STL.64 [R1+0x280], R144 ;  /* 0x0002809001007387 */ /* 0x0001e20000100a00 */
[----:B------:R-:W-:Y:S01]  /*33cb0*/  IMAD R81, R81, 0xcc, RZ ;  /* 0x000000cc51517824 */ /* 0x000fe200078e02ff */
[----:B------:R-:W3:Y:S02]  /*33cc0*/  LDC R127, c[0x0][0x278] ;  /* 0x00009e00ff7f7b82 */ /* 0x000ee40000000800 */
[----:B------:R4:W-:Y:S01]  /*33cd0*/  STL.64 [R1+0x278], R140 ;  /* 0x0002788c01007387 */ /* 0x0009e20000100a00 */
[----:B0-----:R-:W-:Y:S02]  /*33ce0*/  IMAD R14, R14, 0x7a, RZ ;  /* 0x0000007a0e0e7824 */ /* 0x001fe400078e02ff */
[----:B------:R-:W-:Y:S02]  /*33cf0*/  IMAD R85, R85, 0xca, RZ ;  /* 0x000000ca55557824 */ /* 0x000fe400078e02ff */
[----:B------:R-:W-:Y:S01]  /*33d00*/  IMAD R77, R77, 0xce, RZ ;  /* 0x000000ce4d4d7824 */ /* 0x000fe200078e02ff */
[----:B------:R-:W0:Y:S01]  /*33d10*/  LDC R120, c[0x0][0x278] ;  /* 0x00009e00ff787b82 */ /* 0x000e220000000800 */
[----:B------:R-:W-:-:S02]  /*33d20*/  IADD3 R144, P6, R143, R2, RZ ;  /* 0x000000028f907210 */ /* 0x000fc40007fde0ff */
[-C--:B----4-:R-:W-:Y:S01]  /*33d30*/  IADD3 R140, P5, R236, R2.reuse, RZ ;  /* 0x00000002ec8c7210 */ /* 0x090fe20007fbe0ff */
[----:B-1----:R-:W-:Y:S01]  /*33d40*/  IMAD R5, R5, 0x3b, RZ ;  /* 0x0000003b05057824 */ /* 0x002fe200078e02ff */
[-C--:B------:R-:W-:Y:S01]  /*33d50*/  LEA.HI.X.SX32 R145, R248, R3.reuse, 0x1, P6 ;  /* 0x00000003f8917211 */ /* 0x080fe200030f0eff */
[----:B------:R-:W-:Y:S02]  /*33d60*/  IMAD R73, R73, 0xd0, RZ ;  /* 0x000000d049497824 */ /* 0x000fe400078e02ff */
[----:B------:R-:W1:Y:S01]  /*33d70*/  LDC R126, c[0x0][0x278] ;  /* 0x00009e00ff7e7b82 */ /* 0x000e620000000800 */
[----:B------:R-:W-:Y:S01]  /*33d80*/  LEA.HI.X.SX32 R141, R5, R3, 0x1, P5 ;  /* 0x00000003058d7211 */ /* 0x000fe200028f0eff */
[----:B------:R4:W-:Y:S04]  /*33d90*/  STL.64 [R1+0x270], R144 ;  /* 0x0002709001007387 */ /* 0x0009e80000100a00 */
[----:B------:R2:W-:Y:S01]  /*33da0*/  STL.64 [R1+0x268], R140 ;  /* 0x0002688c01007387 */ /* 0x0005e20000100a00 */
[----:B------:R-:W-:Y:S01]  /*33db0*/  IMAD R248, R18, 0x7c, RZ ;  /* 0x0000007c12f87824 */ /* 0x000fe200078e02ff */
[----:B------:R-:W0:Y:S01]  /*33dc0*/  LDC R5, c[0x0][0x278] ;  /* 0x00009e00ff057b82 */ /* 0x000e220000000800 */
[----:B----4-:R-:W-:Y:S01]  /*33dd0*/  IADD3 R144, P6, R235, R2, RZ ;  /* 0x00000002eb907210 */ /* 0x010fe20007fde0ff */
[----:B------:R-:W-:-:S06]  /*33de0*/  IMAD R69, R69, 0xd2, RZ ;  /* 0x000000d245457824 */ /* 0x000fcc00078e02ff */
[----:B------:R-:W4:Y:S01]  /*33df0*/  LDC R123, c[0x0][0x278] ;  /* 0x00009e00ff7b7b82 */ /* 0x000f220000000800 */
[----:B--2---:R-:W-:Y:S02]  /*33e00*/  IADD3 R140, P5, R14, R2, RZ ;  /* 0x000000020e8c7210 */ /* 0x004fe40007fbe0ff */
[-C--:B------:R-:W-:Y:S02]  /*33e10*/  LEA.HI.X.SX32 R145, R249, R3.reuse, 0x1, P6 ;  /* 0x00000003f9917211 */ /* 0x080fe400030f0eff */
[----:B------:R-:W-:Y:S01]  /*33e20*/  LEA.HI.X.SX32 R141, R147, R3, 0x1, P5 ;  /* 0x00000003938d7211 */ /* 0x000fe200028f0eff */
[----:B------:R-:W-:Y:S02]  /*33e30*/  IMAD R18, R146, 0x3f, RZ ;  /* 0x0000003f92127824 */ /* 0x000fe400078e02ff */
[----:B------:R-:W2:Y:S01]  /*33e40*/  LDC R122, c[0x0][0x278] ;  /* 0x00009e00ff7a7b82 */ /* 0x000ea20000000800 */
[----:B------:R-:W-:Y:S04]  /*33e50*/  STL.64 [R1+0x260], R144 ;  /* 0x0002609001007387 */ /* 0x000fe80000100a00 */
[----:B------:R1:W-:Y:S01]  /*33e60*/  STL.64 [R1+0x258], R140 ;  /* 0x0002588c01007387 */ /* 0x0003e20000100a00 */
[----:B------:R-:W-:-:S02]  /*33e70*/  IMAD R61, R61, 0xd6, RZ ;  /* 0x000000d63d3d7824 */ /* 0x000fc400078e02ff */
[----:B------:R-:W-:Y:S01]  /*33e80*/  IMAD R65, R65, 0xd4, RZ ;  /* 0x000000d441417824 */ /* 0x000fe200078e02ff */
[----:B------:R-:W2:Y:S01]  /*33e90*/  LDC R117, c[0x0][0x278] ;  /* 0x00009e00ff757b82 */ /* 0x000ea20000000800 */
[----:B-1----:R-:W-:Y:S01]  /*33ea0*/  IADD3 R140, P5, R137, R2, RZ ;  /* 0x00000002898c7210 */ /* 0x002fe20007fbe0ff */
[----:B------:R-:W-:-:S06]  /*33eb0*/  IMAD R57, R57, 0xd8, RZ ;  /* 0x000000d839397824 */ /* 0x000fcc00078e02ff */
[----:B------:R-:W1:Y:S01]  /*33ec0*/  LDC R115, c[0x0][0x278] ;  /* 0x00009e00ff737b82 */ /* 0x000e620000000800 */
[----:B------:R-:W-:-:S07]  /*33ed0*/  LEA.HI.X.SX32 R141, R18, R3, 0x1, P5 ;  /* 0x00000003128d7211 */ /* 0x000fce00028f0eff */
[----:B------:R-:W4:Y:S01]  /*33ee0*/  LDC R18, c[0x0][0x278] ;  /* 0x00009e00ff127b82 */ /* 0x000f220000000800 */
[----:B------:R-:W-:Y:S01]  /*33ef0*/  IADD3 R144, P6, R248, R2, RZ ;  /* 0x00000002f8907210 */ /* 0x000fe20007fde0ff */
[----:B0-----:R-:W-:-:S03]  /*33f00*/  IMAD R5, R5, 0x57, RZ ;  /* 0x0000005705057824 */ /* 0x001fc600078e02ff */
[----:B------:R-:W-:Y:S02]  /*33f10*/  LEA.HI.X.SX32 R145, R250, R3, 0x1, P6 ;  /* 0x00000003fa917211 */ /* 0x000fe400030f0eff */
[----:B------:R-:W-:Y:S01]  /*33f20*/  IADD3 R146, P6, R133, R2, RZ ;  /* 0x0000000285927210 */ /* 0x000fe20007fde0ff */
[----:B------:R-:W-:Y:S01]  /*33f30*/  IMAD R53, R53, 0xda, RZ ;  /* 0x000000da35357824 */ /* 0x000fe200078e02ff */
[----:B------:R-:W0:Y:S01]  /*33f40*/  LDC R114, c[0x0][0x278] ;  /* 0x00009e00ff727b82 */ /* 0x000e220000000800 */
[----:B------:R-:W-:Y:S02]  /*33f50*/  IMAD R45, R45, 0xde, RZ ;  /* 0x000000de2d2d7824 */ /* 0x000fe400078e02ff */
[----:B------:R-:W-:Y:S02]  /*33f60*/  IMAD R49, R49, 0xdc, RZ ;  /* 0x000000dc31317824 */ /* 0x000fe400078e02ff */
[----:B------:R-:W-:-:S03]  /*33f70*/  IMAD R35, R35, 0xe4, RZ ;  /* 0x000000e423237824 */ /* 0x000fc600078e02ff */
[----:B------:R-:W0:Y:S01]  /*33f80*/  LDC R111, c[0x0][0x278] ;  /* 0x00009e00ff6f7b82 */ /* 0x000e220000000800 */
[----:B----4-:R-:W-:-:S07]  /*33f90*/  IMAD R225, R18, 0xd7, RZ ;  /* 0x000000d712e17824 */ /* 0x010fce00078e02ff */
[----:B------:R-:W4:Y:S08]  /*33fa0*/  LDC R110, c[0x0][0x278] ;  /* 0x00009e00ff6e7b82 */ /* 0x000f300000000800 */
[----:B------:R-:W2:Y:S01]  /*33fb0*/  LDC R18, c[0x0][0x278] ;  /* 0x00009e00ff127b82 */ /* 0x000ea20000000800 */
[----:B------:R-:W-:-:S07]  /*33fc0*/  LEA.HI.X.SX32 R147, R5, R3, 0x1, P6 ;  /* 0x0000000305937211 */ /* 0x000fce00030f0eff */
[----:B------:R-:W1:Y:S01]  /*33fd0*/  LDC R5, c[0x0][0x278] ;  /* 0x00009e00ff057b82 */ /* 0x000e620000000800 */
[----:B------:R0:W-:Y:S07]  /*33fe0*/  STL.64 [R1+0x250], R144 ;  /* 0x0002509001007387 */ /* 0x0001ee0000100a00 */
[----:B------:R-:W4:Y:S01]  /*33ff0*/  LDC R107, c[0x0][0x278] ;  /* 0x00009e00ff6b7b82 */ /* 0x000f220000000800 */
[----:B--2---:R-:W-:Y:S01]  /*34000*/  IMAD R247, R18, 0x59, RZ ;  /* 0x0000005912f77824 */ /* 0x004fe200078e02ff */
[----:B0-----:R-:W2:Y:S06]  /*34010*/  LDL.LU.64 R144, [R1+0x1058] ;  /* 0x0010580001907983 */ /* 0x001eac0000300a00 */
[----:B------:R-:W0:Y:S01]  /*34020*/  LDC R18, c[0x0][0x278] ;  /* 0x00009e00ff127b82 */ /* 0x000e220000000800 */
[----:B------:R4:W-:Y:S01]  /*34030*/  STL.64 [R1+0x248], R140 ;  /* 0x0002488c01007387 */ /* 0x0009e20000100a00 */
[----:B------:R-:W-:Y:S01]  /*34040*/  IADD3 R238, P6, R125, R2, RZ ;  /* 0x000000027dee7210 */ /* 0x000fe20007fde0ff */
[----:B-1----:R-:W-:-:S02]  /*34050*/  IMAD R5, R5, 0xb6, RZ ;  /* 0x000000b605057824 */ /* 0x002fc400078e02ff */
[----:B------:R1:W-:Y:S03]  /*34060*/  STL.64 [R1+0x188], R146 ;  /* 0x0001889201007387 */ /* 0x0003e60000100a00 */
[----:B------:R-:W3:Y:S01]  /*34070*/  LDC R116, c[0x0][0x278] ;  /* 0x00009e00ff747b82 */ /* 0x000ee20000000800 */
[----:B----4-:R-:W-:Y:S01]  /*34080*/  IADD3 R140, P5, R129, R2, RZ ;  /* 0x00000002818c7210 */ /* 0x010fe20007fbe0ff */
[----:B------:R-:W-:-:S06]  /*34090*/  IMAD.MOV.U32 R250, RZ, RZ, R238 ;  /* 0x000000fffffa7224 */ /* 0x000fcc00078e00ee */
[----:B------:R-:W4:Y:S01]  /*340a0*/  LDC R106, c[0x0][0x278] ;  /* 0x00009e00ff6a7b82 */ /* 0x000f220000000800 */
[----:B------:R-:W-:Y:S01]  /*340b0*/  LEA.HI.X.SX32 R141, R251, R3, 0x1, P5 ;  /* 0x00000003fb8d7211 */ /* 0x000fe200028f0eff */
[----:B-1----:R-:W2:Y:S01]  /*340c0*/  LDL.LU.64 R146, [R1+0x1050] ;  /* 0x0010500001927983 */ /* 0x002ea20000300a00 */
[----:B------:R-:W-:Y:S02]  /*340d0*/  MOV R251, R239 ;  /* 0x000000ef00fb7202 */ /* 0x000fe40000000f00 */
[-C--:B------:R-:W-:Y:S01]  /*340e0*/  LEA.HI.X.SX32 R251, R247, R3.reuse, 0x1, P6 ;  /* 0x00000003f7fb7211 */ /* 0x080fe200030f0eff */
[----:B0-----:R-:W-:Y:S01]  /*340f0*/  IMAD R18, R18, 0x5b, RZ ;  /* 0x0000005b12127824 */ /* 0x001fe200078e02ff */
[----:B------:R-:W-:Y:S01]  /*34100*/  STL [R1+0x178], R238 ;  /* 0x000178ee01007387 */ /* 0x000fe20000100800 */
[----:B------:R-:W-:Y:S01]  /*34110*/  IADD3 R250, P6, R5, R2, RZ ;  /* 0x0000000205fa7210 */ /* 0x000fe20007fde0ff */
[----:B------:R-:W-:Y:S01]  /*34120*/  IMAD R242, R242, 0x5a, RZ ;  /* 0x0000005af2f27824 */ /* 0x000fe200078e02ff */
[----:B------:R-:W0:Y:S01]  /*34130*/  LDC R247, c[0x0][0x278] ;  /* 0x00009e00fff77b82 */ /* 0x000e220000000800 */
[----:B------:R1:W-:Y:S07]  /*34140*/  STL.64 [R1+0x180], R140 ;  /* 0x0001808c01007387 */ /* 0x0003ee0000100a00 */
[----:B------:R-:W4:Y:S01]  /*34150*/  LDC R103, c[0x0][0x278] ;  /* 0x00009e00ff677b82 */ /* 0x000f220000000800 */
[----:B-1----:R-:W2:Y:S07]  /*34160*/  LDL.LU.64 R140, [R1+0x1048] ;  /* 0x00104800018c7983 */ /* 0x002eae0000300a00 */
[----:B------:R-:W1:Y:S01]  /*34170*/  LDC R118, c[0x0][0x278] ;  /* 0x00009e00ff767b82 */ /* 0x000e620000000800 */
[----:B------:R3:W-:Y:S07]  /*34180*/  STL [R1+0x17c], R251 ;  /* 0x00017cfb01007387 */ /* 0x0007ee0000100800 */
[----:B------:R-:W1:Y:S01]  /*34190*/  LDC R102, c[0x0][0x278] ;  /* 0x00009e00ff667b82 */ /* 0x000e620000000800 */
[----:B---3--:R-:W-:-:S07]  /*341a0*/  LEA.HI.X.SX32 R251, R18, R3, 0x1, P6 ;  /* 0x0000000312fb7211 */ /* 0x008fce00030f0eff */
[----:B------:R-:W3:Y:S01]  /*341b0*/  LDC R18, c[0x0][0x278] ;  /* 0x00009e00ff127b82 */ /* 0x000ee20000000800 */
[----:B------:R-:W-:-:S04]  /*341c0*/  IADD3 R238, P5, R121, R2, RZ ;  /* 0x0000000279ee7210 */ /* 0x000fc80007fbe0ff */
[----:B------:R-:W-:-:S03]  /*341d0*/  LEA.HI.X.SX32 R239, R242, R3, 0x1, P5 ;  /* 0x00000003f2ef7211 */ /* 0x000fc600028f0eff */
[----:B------:R-:W1:Y:S02]  /*341e0*/  LDC R99, c[0x0][0x278] ;  /* 0x00009e00ff637b82 */ /* 0x000e640000000800 */
[----:B------:R0:W-:Y:S06]  /*341f0*/  STL.64 [R1+0x170], R238 ;  /* 0x000170ee01007387 */ /* 0x0001ec0000100a00 */
[----:B------:R-:W1:Y:S01]  /*34200*/  LDC R112, c[0x0][0x278] ;  /* 0x00009e00ff707b82 */ /* 0x000e620000000800 */
[----:B---3--:R-:W-:-:S07]  /*34210*/  IMAD R242, R18, 0x5d, RZ ;  /* 0x0000005d12f27824 */ /* 0x008fce00078e02ff */
[----:B------:R-:W3:Y:S01]  /*34220*/  LDC R98, c[0x0][0x278] ;  /* 0x00009e00ff627b82 */ /* 0x000ee20000000800 */
[----:B0-----:R-:W-:-:S07]  /*34230*/  IADD3 R238, P5, R119, R2, RZ ;  /* 0x0000000277ee7210 */ /* 0x001fce0007fbe0ff */
[----:B------:R-:W0:Y:S01]  /*34240*/  LDC R18, c[0x0][0x278] ;  /* 0x00009e00ff127b82 */ /* 0x000e220000000800 */
[----:B------:R-:W-:Y:S01]  /*34250*/  LEA.HI.X.SX32 R239, R227, R3, 0x1, P5 ;  /* 0x00000003e3ef7211 */ /* 0x000fe200028f0eff */
[----:B------:R4:W-:Y:S04]  /*34260*/  STL.64 [R1+0x168], R250 ;  /* 0x000168fa01007387 */ /* 0x0009e80000100a00 */
[----:B------:R1:W-:Y:S01]  /*34270*/  STL.64 [R1+0x160], R238 ;  /* 0x000160ee01007387 */ /* 0x0003e20000100a00 */
[----:B------:R-:W-:Y:S01]  /*34280*/  IMAD R247, R247, 0x65, RZ ;  /* 0x00000065f7f77824 */ /* 0x000fe200078e02ff */
[----:B------:R-:W3:Y:S01]  /*34290*/  LDC R93, c[0x0][0x278] ;  /* 0x00009e00ff5d7b82 */ /* 0x000ee20000000800 */
[----:B----4-:R-:W-:Y:S01]  /*342a0*/  IADD3 R250, P6, R113, R2, RZ ;  /* 0x0000000271fa7210 */ /* 0x010fe20007fde0ff */
[----:B------:R-:W-:-:S06]  /*342b0*/  IMAD R142, R245, 0xec, RZ ;  /* 0x000000ecf58e7824 */ /* 0x000fcc00078e02ff */
[----:B------:R-:W4:Y:S01]  /*342c0*/  LDC R108, c[0x0][0x278] ;  /* 0x00009e00ff6c7b82 */ /* 0x000f220000000800 */
[----:B-1----:R-:W-:Y:S02]  /*342d0*/  IADD3 R238, P5, R109, R2, RZ ;  /* 0x000000026dee7210 */ /* 0x002fe40007fbe0ff */
[-C--:B------:R-:W-:Y:S02]  /*342e0*/  LEA.HI.X.SX32 R251, R242, R3.reuse, 0x1, P6 ;  /* 0x00000003f2fb7211 */ /* 0x080fe400030f0eff */
[----:B------:R-:W-:Y:S01]  /*342f0*/  LEA.HI.X.SX32 R239, R223, R3, 0x1, P5 ;  /* 0x00000003dfef7211 */ /* 0x000fe200028f0eff */
[----:B0-----:R-:W-:Y:S02]  /*34300*/  IMAD R18, R18, 0x5f, RZ ;  /* 0x0000005f12127824 */ /* 0x001fe400078e02ff */
[----:B------:R0:W-:Y:S01]  /*34310*/  STL.64 [R1+0x158], R250 ;  /* 0x000158fa01007387 */ /* 0x0001e20000100a00 */
[----:B------:R-:W1:Y:S03]  /*34320*/  LDC R223, c[0x0][0x278] ;  /* 0x00009e00ffdf7b82 */ /* 0x000e660000000800 */
[----:B------:R3:W-:Y:S01]  /*34330*/  STL.64 [R1+0x150], R238 ;  /* 0x000150ee01007387 */ /* 0x0007e20000100a00 */
[----:B------:R-:W-:-:S02]  /*34340*/  IMAD R136, R136, 0x15a, RZ ;  /* 0x0000015a88887824 */ /* 0x000fc400078e02ff */
[----:B------:R-:W-:Y:S02]  /*34350*/  IMAD R139, R139, 0xad, RZ ;  /* 0x000000ad8b8b7824 */ /* 0x000fe400078e02ff */
[----:B------:R-:W-:Y:S01]  /*34360*/  IMAD R132, R132, 0x160, RZ ;  /* 0x0000016084847824 */ /* 0x000fe200078e02ff */
[----:B------:R-:W4:Y:S01]  /*34370*/  LDC R92, c[0x0][0x278] ;  /* 0x00009e00ff5c7b82 */ /* 0x000f220000000800 */
[-C--:B0-----:R-:W-:Y:S02]  /*34380*/  IADD3 R250, P6, R105, R2.reuse, RZ ;  /* 0x0000000269fa7210 */ /* 0x081fe40007fde0ff */
[----:B---3--:R-:W-:Y:S02]  /*34390*/  IADD3 R238, P5, R101, R2, RZ ;  /* 0x0000000265ee7210 */ /* 0x008fe40007fbe0ff */
[-C--:B------:R-:W-:Y:S01]  /*343a0*/  LEA.HI.X.SX32 R251, R18, R3.reuse, 0x1, P6 ;  /* 0x0000000312fb7211 */ /* 0x080fe200030f0eff */
[----:B------:R-:W-:Y:S01]  /*343b0*/  IMAD R138, R138, 0x15e, RZ ;  /* 0x0000015e8a8a7824 */ /* 0x000fe200078e02ff */
[----:B------:R-:W-:Y:S01]  /*343c0*/  LEA.HI.X.SX32 R239, R19, R3, 0x1, P5 ;  /* 0x0000000313ef7211 */ /* 0x000fe200028f0eff */
[----:B------:R-:W0:Y:S02]  /*343d0*/  LDC R18, c[0x0][0x278] ;  /* 0x00009e00ff127b82 */ /* 0x000e240000000800 */
[----:B------:R-:W-:Y:S04]  /*343e0*/  STL.64 [R1+0x148], R250 ;  /* 0x000148fa01007387 */ /* 0x000fe80000100a00 */
[----:B------:R3:W-:Y:S01]  /*343f0*/  STL.64 [R1+0x140], R238 ;  /* 0x000140ee01007387 */ /* 0x0007e20000100a00 */
[----:B------:R-:W-:Y:S01]  /*34400*/  IMAD R135, R135, 0xaf, RZ ;  /* 0x000000af87877824 */ /* 0x000fe200078e02ff */
[----:B------:R-:W4:Y:S01]  /*34410*/  LDC R104, c[0x0][0x278] ;  /* 0x00009e00ff687b82 */ /* 0x000f220000000800 */
[----:B------:R-:W-:-:S02]  /*34420*/  IMAD R128, R128, 0x164, RZ ;  /* 0x0000016480807824 */ /* 0x000fc400078e02ff */
[----:B------:R-:W-:Y:S02]  /*34430*/  IMAD R134, R134, 0x162, RZ ;  /* 0x0000016286867824 */ /* 0x000fe400078e02ff */
[----:B------:R-:W-:Y:S02]  /*34440*/  IMAD R131, R131, 0xb1, RZ ;  /* 0x000000b183837824 */ /* 0x000fe400078e02ff */
[----:B------:R-:W-:Y:S01]  /*34450*/  IMAD R124, R124, 0x168, RZ ;  /* 0x000001687c7c7824 */ /* 0x000fe200078e02ff */
[----:B------:R-:W4:Y:S08]  /*34460*/  LDC R100, c[0x0][0x278] ;  /* 0x00009e00ff647b82 */ /* 0x000f300000000800 */
[----:B---3--:R-:W3:Y:S01]  /*34470*/  LDC R238, c[0x0][0x278] ;  /* 0x00009e00ffee7b82 */ /* 0x008ee20000000800 */
[----:B0-----:R-:W-:Y:S01]  /*34480*/  IMAD R239, R18, 0x61, RZ ;  /* 0x0000006112ef7824 */ /* 0x001fe200078e02ff */
[----:B------:R-:W-:Y:S01]  /*34490*/  IADD3 R18, P5, R95, R2, RZ ;  /* 0x000000025f127210 */ /* 0x000fe20007fbe0ff */
[----:B-1----:R-:W-:-:S05]  /*344a0*/  IMAD R249, R223, 0xc8, RZ ;  /* 0x000000c8dff97824 */ /* 0x002fca00078e02ff */
[----:B------:R-:W0:Y:S01]  /*344b0*/  LDC R223, c[0x0][0x278] ;  /* 0x00009e00ffdf7b82 */ /* 0x000e220000000800 */
[----:B------:R-:W-:Y:S02]  /*344c0*/  IMAD R130, R130, 0x166, RZ ;  /* 0x0000016682827824 */ /* 0x000fe400078e02ff */
[----:B------:R-:W-:Y:S02]  /*344d0*/  IMAD R127, R127, 0xb3, RZ ;  /* 0x000000b37f7f7824 */ /* 0x000fe400078e02ff */
[----:B------:R-:W-:Y:S02]  /*344e0*/  IMAD R120, R120, 0x16c, RZ ;  /* 0x0000016c78787824 */ /* 0x000fe400078e02ff */
[----:B------:R-:W-:Y:S01]  /*344f0*/  IMAD R126, R126, 0x16a, RZ ;  /* 0x0000016a7e7e7824 */ /* 0x000fe200078e02ff */
[----:B------:R-:W1:Y:S01]  /*34500*/  LDC R96, c[0x0][0x278] ;  /* 0x00009e00ff607b82 */ /* 0x000e620000000800 */
[----:B---3--:R-:W-:-:S07]  /*34510*/  IMAD R238, R238, 0x62, RZ ;  /* 0x00000062eeee7824 */ /* 0x008fce00078e02ff */
[----:B------:R-:W3:Y:S01]  /*34520*/  LDC R94, c[0x0][0x278] ;  /* 0x00009e00ff5e7b82 */ /* 0x000ee20000000800 */
[----:B------:R-:W-:-:S07]  /*34530*/  LEA.HI.X.SX32 R19, R238, R3, 0x1, P5 ;  /* 0x00000003ee137211 */ /* 0x000fce00028f0eff */
[----:B------:R-:W4:Y:S01]  /*34540*/  LDC R238, c[0x0][0x278] ;  /* 0x00009e00ffee7b82 */ /* 0x000f220000000800 */
[----:B------:R-:W-:-:S04]  /*34550*/  IADD3 R250, P6, R97, R2, RZ ;  /* 0x0000000261fa7210 */ /* 0x000fc80007fde0ff */
[----:B------:R-:W-:Y:S01]  /*34560*/  LEA.HI.X.SX32 R251, R239, R3, 0x1, P6 ;  /* 0x00000003effb7211 */ /* 0x000fe200030f0eff */
[----:B0-----:R-:W-:Y:S02]  /*34570*/  IMAD R223, R223, 0x63, RZ ;  /* 0x00000063dfdf7824 */ /* 0x001fe400078e02ff */
[----:B------:R-:W-:Y:S01]  /*34580*/  IMAD R123, R123, 0xb5, RZ ;  /* 0x000000b57b7b7824 */ /* 0x000fe200078e02ff */
[----:B------:R-:W0:Y:S01]  /*34590*/  LDC R90, c[0x0][0x278] ;  /* 0x00009e00ff5a7b82 */ /* 0x000e220000000800 */
[----:B------:R1:W-:Y:S04]  /*345a0*/  STL.64 [R1+0x138], R250 ;  /* 0x000138fa01007387 */ /* 0x0003e80000100a00 */
[----:B------:R4:W-:Y:S01]  /*345b0*/  STL.64 [R1+0x130], R18 ;  /* 0x0001301201007387 */ /* 0x0009e20000100a00 */
[----:B------:R-:W-:-:S02]  /*345c0*/  IMAD R122, R122, 0x16e, RZ ;  /* 0x0000016e7a7a7824 */ /* 0x000fc400078e02ff */
[----:B------:R-:W-:Y:S01]  /*345d0*/  IMAD R115, R115, 0xb9, RZ ;  /* 0x000000b973737824 */ /* 0x000fe200078e02ff */
[----:B------:R-:W2:Y:S01]  /*345e0*/  LDC R89, c[0x0][0x278] ;  /* 0x00009e00ff597b82 */ /* 0x000ea20000000800 */
[-C--:B-1----:R-:W-:Y:S01]  /*345f0*/  IADD3 R250, P6, R91, R2.reuse, RZ ;  /* 0x000000025bfa7210 */ /* 0x082fe20007fde0ff */
[----:B----4-:R-:W-:Y:S01]  /*34600*/  IMAD R242, R238, 0x64, RZ ;  /* 0x00000064eef27824 */ /* 0x010fe200078e02ff */
[----:B------:R-:W-:Y:S01]  /*34610*/  IADD3 R18, P5, R249, R2, RZ ;  /* 0x00000002f9127210 */ /* 0x000fe20007fbe0ff */
[----:B------:R-:W-:Y:S01]  /*34620*/  IMAD R114, R114, 0x176, RZ ;  /* 0x0000017672727824 */ /* 0x000fe200078e02ff */
[-C--:B------:R-:W-:Y:S01]  /*34630*/  LEA.HI.X.SX32 R251, R223, R3.reuse, 0x1, P6 ;  /* 0x00000003dffb7211 */ /* 0x080fe200030f0eff */
[----:B------:R-:W-:Y:S01]  /*34640*/  IMAD R111, R111, 0xbb, RZ ;  /* 0x000000bb6f6f7824 */ /* 0x000fe200078e02ff */
[----:B------:R-:W-:Y:S01]  /*34650*/  LEA.HI.X.SX32 R19, R242, R3, 0x1, P5 ;  /* 0x00000003f2137211 */ /* 0x000fe200028f0eff */
[----:B------:R-:W-:Y:S01]  /*34660*/  IMAD R110, R110, 0x17a, RZ ;  /* 0x0000017a6e6e7824 */ /* 0x000fe200078e02ff */
[----:B------:R-:W1:Y:S01]  /*34670*/  LDC R242, c[0x0][0x278] ;  /* 0x00009e00fff27b82 */ /* 0x000e620000000800 */
[----:B------:R-:W-:Y:S04]  /*34680*/  STL.64 [R1+0x128], R250 ;  /* 0x000128fa01007387 */ /* 0x000fe80000100a00 */
[----:B------:R4:W-:Y:S01]  /*34690*/  STL.64 [R1+0x120], R18 ;  /* 0x0001201201007387 */ /* 0x0009e20000100a00 */
[----:B------:R-:W-:-:S02]  /*346a0*/  IMAD R107, R107, 0xbd, RZ ;  /* 0x000000bd6b6b7824 */ /* 0x000fc400078e02ff */
[----:B------:R-:W-:Y:S01]  /*346b0*/  IMAD R116, R116, 0x170, RZ ;  /* 0x0000017074747824 */ /* 0x000fe200078e02ff */
[----:B------:R-:W2:Y:S01]  /*346c0*/  LDC R88, c[0x0][0x278] ;  /* 0x00009e00ff587b82 */ /* 0x000ea20000000800 */
[----:B----4-:R-:W-:Y:S01]  /*346d0*/  IADD3 R18, P5, R81, R2, RZ ;  /* 0x0000000251127210 */ /* 0x010fe20007fbe0ff */
[----:B------:R-:W-:-:S06]  /*346e0*/  IMAD R106, R106, 0x17e, RZ ;  /* 0x0000017e6a6a7824 */ /* 0x000fcc00078e02ff */
[----:B------:R-:W4:Y:S01]  /*346f0*/  LDC R87, c[0x0][0x278] ;  /* 0x00009e00ff577b82 */ /* 0x000f220000000800 */
[----:B------:R-:W-:-:S07]  /*34700*/  LEA.HI.X.SX32 R19, R4, R3, 0x1, P5 ;  /* 0x0000000304137211 */ /* 0x000fce00028f0eff */
[----:B------:R-:W3:Y:S01]  /*34710*/  LDC R4, c[0x0][0x278] ;  /* 0x00009e00ff047b82 */ /* 0x000ee20000000800 */
[----:B------:R-:W-:-:S04]  /*34720*/  IADD3 R238, P6, R85, R2, RZ ;  /* 0x0000000255ee7210 */ /* 0x000fc80007fde0ff */
[----:B------:R-:W-:Y:S01]  /*34730*/  LEA.HI.X.SX32 R239, R247, R3, 0x1, P6 ;  /* 0x00000003f7ef7211 */ /* 0x000fe200030f0eff */
[----:B-1----:R-:W-:Y:S02]  /*34740*/  IMAD R242, R242, 0x67, RZ ;  /* 0x00000067f2f27824 */ /* 0x002fe400078e02ff */
[----:B------:R-:W-:Y:S01]  /*34750*/  IMAD R103, R103, 0xbf, RZ ;  /* 0x000000bf67677824 */ /* 0x000fe200078e02ff */
[----:B------:R-:W1:Y:S01]  /*34760*/  LDC R86, c[0x0][0x278] ;  /* 0x00009e00ff567b82 */ /* 0x000e620000000800 */
[----:B------:R0:W-:Y:S04]  /*34770*/  STL.64 [R1+0x118], R238 ;  /* 0x000118ee01007387 */ /* 0x0001e80000100a00 */
[----:B------:R2:W-:Y:S01]  /*34780*/  STL.64 [R1+0x110], R18 ;  /* 0x0001101201007387 */ /* 0x0005e20000100a00 */
[----:B------:R-:W-:-:S02]  /*34790*/  IMAD R118, R118, 0x174, RZ ;  /* 0x0000017476767824 */ /* 0x000fc400078e02ff */
[----:B------:R-:W-:Y:S01]  /*347a0*/  IMAD R102, R102, 0x182, RZ ;  /* 0x0000018266667824 */ /* 0x000fe200078e02ff */
[----:B------:R-:W1:Y:S01]  /*347b0*/  LDC R82, c[0x0][0x278] ;  /* 0x00009e00ff527b82 */ /* 0x000e620000000800 */
[-C--:B0-----:R-:W-:Y:S02]  /*347c0*/  IADD3 R238, P6, R77, R2.reuse, RZ ;  /* 0x000000024dee7210 */ /* 0x081fe40007fde0ff */
[-C--:B--2---:R-:W-:Y:S01]  /*347d0*/  IADD3 R18, P5, R73, R2.reuse, RZ ;  /* 0x0000000249127210 */ /* 0x084fe20007fbe0ff */
[----:B---3--:R-:W-:Y:S01]  /*347e0*/  IMAD R4, R4, 0x69, RZ ;  /* 0x0000006904047824 */ /* 0x008fe200078e02ff */
[-C--:B------:R-:W-:Y:S01]  /*347f0*/  LEA.HI.X.SX32 R239, R242, R3.reuse, 0x1, P6 ;  /* 0x00000003f2ef7211 */ /* 0x080fe200030f0eff */
[----:B------:R-:W-:Y:S01]  /*34800*/  IMAD R99, R99, 0xc1, RZ ;  /* 0x000000c163637824 */ /* 0x000fe200078e02ff */
[-C--:B------:R-:W-:Y:S01]  /*34810*/  LEA.HI.X.SX32 R19, R221, R3.reuse, 0x1, P5 ;  /* 0x00000003dd137211 */ /* 0x080fe200028f0eff */
[----:B------:R-:W-:Y:S01]  /*34820*/  IMAD R112, R112, 0x178, RZ ;  /* 0x0000017870707824 */ /* 0x000fe200078e02ff */
[----:B------:R-:W-:Y:S01]  /*34830*/  IADD3 R250, P6, R69, R2, RZ ;  /* 0x0000000245fa7210 */ /* 0x000fe20007fde0ff */
[----:B------:R-:W-:Y:S01]  /*34840*/  STL.64 [R1+0x108], R238 ;  /* 0x000108ee01007387 */ /* 0x000fe20000100a00 */
[----:B------:R-:W-:Y:S01]  /*34850*/  IMAD R98, R98, 0x186, RZ ;  /* 0x0000018662627824 */ /* 0x000fe200078e02ff */
[----:B------:R-:W0:Y:S01]  /*34860*/  LDC R79, c[0x0][0x278] ;  /* 0x00009e00ff4f7b82 */ /* 0x000e220000000800 */
[----:B------:R-:W-:Y:S01]  /*34870*/  LEA.HI.X.SX32 R251, R4, R3, 0x1, P6 ;  /* 0x0000000304fb7211 */ /* 0x000fe200030f0eff */
[----:B------:R2:W-:Y:S06]  /*34880*/  STL.64 [R1+0x100], R18 ;  /* 0x0001001201007387 */ /* 0x0005ec0000100a00 */
[----:B------:R-:W3:Y:S08]  /*34890*/  LDC R4, c[0x0][0x278] ;  /* 0x00009e00ff047b82 */ /* 0x000ef00000000800 */
[----:B--2---:R-:W2:Y:S01]  /*348a0*/  LDC R18, c[0x0][0x278] ;  /* 0x00009e00ff127b82 */ /* 0x004ea20000000800 */
[----:B------:R-:W-:-:S02]  /*348b0*/  IMAD R93, R93, 0xc3, RZ ;  /* 0x000000c35d5d7824 */ /* 0x000fc400078e02ff */
[----:B------:R-:W-:Y:S02]  /*348c0*/  IMAD R108, R108, 0x17c, RZ ;  /* 0x0000017c6c6c7824 */ /* 0x000fe400078e02ff */
[----:B------:R-:W-:Y:S02]  /*348d0*/  IMAD R92, R92, 0x18a, RZ ;  /* 0x0000018a5c5c7824 */ /* 0x000fe400078e02ff */
[----:B------:R-:W-:Y:S01]  /*348e0*/  IMAD R104, R104, 0x180, RZ ;  /* 0x0000018068687824 */ /* 0x000fe200078e02ff */
[----:B------:R-:W0:Y:S01]  /*348f0*/  LDC R78, c[0x0][0x278] ;  /* 0x00009e00ff4e7b82 */ /* 0x000e220000000800 */
[----:B---3--:R-:W-:-:S07]  /*34900*/  IMAD R4, R4, 0x6b, RZ ;  /* 0x0000006b04047824 */ /* 0x008fce00078e02ff */
[----:B------:R-:W3:Y:S01]  /*34910*/  LDC R83, c[0x0][0x278] ;  /* 0x00009e00ff537b82 */ /* 0x000ee20000000800 */
[----:B--2---:R-:W-:Y:S01]  /*34920*/  IMAD R242, R18, 0x6a, RZ ;  /* 0x0000006a12f27824 */ /* 0x004fe200078e02ff */
[----:B------:R-:W-:Y:S01]  /*34930*/  IADD3 R18, P6, R61, R2, RZ ;  /* 0x000000023d127210 */ /* 0x000fe20007fde0ff */
[----:B------:R-:W-:-:S05]  /*34940*/  IMAD R100, R100, 0x184, RZ ;  /* 0x0000018464647824 */ /* 0x000fca00078e02ff */
[----:B------:R-:W2:Y:S01]  /*34950*/  LDC R74, c[0x0][0x278] ;  /* 0x00009e00ff4a7b82 */ /* 0x000ea20000000800 */
[----:B------:R-:W-:-:S07]  /*34960*/  LEA.HI.X.SX32 R19, R4, R3, 0x1, P6 ;  /* 0x0000000304137211 */ /* 0x000fce00030f0eff */
[----:B------:R-:W4:Y:S01]  /*34970*/  LDC R4, c[0x0][0x278] ;  /* 0x00009e00ff047b82 */ /* 0x000f220000000800 */
[----:B------:R-:W-:-:S04]  /*34980*/  IADD3 R238, P5, R65, R2, RZ ;  /* 0x0000000241ee7210 */ /* 0x000fc80007fbe0ff */
[----:B------:R-:W-:Y:S01]  /*34990*/  LEA.HI.X.SX32 R239, R242, R3, 0x1, P5 ;  /* 0x00000003f2ef7211 */ /* 0x000fe200028f0eff */
[----:B------:R-:W-:Y:S01]  /*349a0*/  STL.64 [R1+0xf8], R250 ;  /* 0x0000f8fa01007387 */ /* 0x000fe20000100a00 */
[----:B------:R-:W-:Y:S01]  /*349b0*/  IMAD R96, R96, 0x188, RZ ;  /* 0x0000018860607824 */ /* 0x000fe200078e02ff */
[----:B------:R-:W3:Y:S02]  /*349c0*/  LDC R15, c[0x0][0x278] ;  /* 0x00009e00ff0f7b82 */ /* 0x000ee40000000800 */
[----:B------:R1:W-:Y:S01]  /*349d0*/  STL.64 [R1+0xf0], R238 ;  /* 0x0000f0ee01007387 */ /* 0x0003e20000100a00 */
[----:B------:R-:W-:Y:S02]  /*349e0*/  IMAD R94, R94, 0x18c, RZ ;  /* 0x0000018c5e5e7824 */ /* 0x000fe400078e02ff */
[----:B------:R-:W-:Y:S02]  /*349f0*/  IMAD R90, R90, 0x190, RZ ;  /* 0x000001905a5a7824 */ /* 0x000fe400078e02ff */
[----:B------:R-:W-:Y:S01]  /*34a00*/  IMAD R89, R89, 0xc7, RZ ;  /* 0x000000c759597824 */ /* 0x000fe200078e02ff */
[----:B------:R-:W3:Y:S01]  /*34a10*/  LDC R84, c[0x0][0x278] ;  /* 0x00009e00ff547b82 */ /* 0x000ee20000000800 */
[----:B----4-:R-:W-:-:S07]  /*34a20*/  IMAD R242, R4, 0x6d, RZ ;  /* 0x0000006d04f27824 */ /* 0x010fce00078e02ff */
[----:B------:R-:W4:Y:S08]  /*34a30*/  LDC R70, c[0x0][0x278] ;  /* 0x00009e00ff467b82 */ /* 0x000f300000000800 */
[----:B------:R-:W0:Y:S01]  /*34a40*/  LDC R4, c[0x0][0x278] ;  /* 0x00009e00ff047b82 */ /* 0x000e220000000800 */
[----:B-1----:R-:W-:Y:S01]  /*34a50*/  IADD3 R238, P5, R57, R2, RZ ;  /* 0x0000000239ee7210 */ /* 0x002fe20007fbe0ff */
[----:B------:R1:W-:Y:S03]  /*34a60*/  STL.64 [R1+0xe8], R18 ;  /* 0x0000e81201007387 */ /* 0x0003e60000100a00 */
[----:B------:R-:W-:-:S03]  /*34a70*/  LEA.HI.X.SX32 R239, R237, R3, 0x1, P5 ;  /* 0x00000003edef7211 */ /* 0x000fc600028f0eff */
[----:B------:R-:W2:Y:S01]  /*34a80*/  LDC R237, c[0x0][0x278] ;  /* 0x00009e00ffed7b82 */ /* 0x000ea20000000800 */
[----:B-1----:R-:W-:Y:S01]  /*34a90*/  IADD3 R18, P6, R53, R2, RZ ;  /* 0x0000000235127210 */ /* 0x002fe20007fde0ff */
[----:B------:R-:W-:-:S06]  /*34aa0*/  IMAD R88, R88, 0x192, RZ ;  /* 0x0000019258587824 */ /* 0x000fcc00078e02ff */
[----:B------:R-:W1:Y:S01]  /*34ab0*/  LDC R75, c[0x0][0x278] ;  /* 0x00009e00ff4b7b82 */ /* 0x000e620000000800 */
[----:B------:R-:W-:Y:S01]  /*34ac0*/  LEA.HI.X.SX32 R19, R242, R3, 0x1, P6 ;  /* 0x00000003f2137211 */ /* 0x000fe200030f0eff */
[----:B------:R-:W-:Y:S04]  /*34ad0*/  STL.64 [R1+0xe0], R238 ;  /* 0x0000e0ee01007387 */ /* 0x000fe80000100a00 */
[----:B------:R3:W-:Y:S01]  /*34ae0*/  STL.64 [R1+0xd8], R18 ;  /* 0x0000d81201007387 */ /* 0x0007e20000100a00 */
[----:B0-----:R-:W-:Y:S01]  /*34af0*/  IMAD R4, R4, 0x6f, RZ ;  /* 0x0000006f04047824 */ /* 0x001fe200078e02ff */
[----:B------:R-:W0:Y:S01]  /*34b00*/  LDC R80, c[0x0][0x278] ;  /* 0x00009e00ff507b82 */ /* 0x000e220000000800 */
[----:B------:R-:W-:Y:S02]  /*34b10*/  IMAD R87, R87, 0xc9, RZ ;  /* 0x000000c957577824 */ /* 0x000fe400078e02ff */
[----:B------:R-:W-:-:S05]  /*34b20*/  IMAD R86, R86, 0x196, RZ ;  /* 0x0000019656567824 */ /* 0x000fca00078e02ff */
[----:B------:R-:W1:Y:S01]  /*34b30*/  LDC R66, c[0x0][0x278] ;  /* 0x00009e00ff427b82 */ /* 0x000e620000000800 */
[----:B---3--:R-:W-:-:S04]  /*34b40*/  IADD3 R18, P6, R45, R2, RZ ;  /* 0x000000022d127210 */ /* 0x008fc80007fde0ff */
[----:B------:R-:W-:-:S03]  /*34b50*/  LEA.HI.X.SX32 R19, R4, R3, 0x1, P6 ;  /* 0x0000000304137211 */ /* 0x000fc600030f0eff */
[----:B------:R-:W3:Y:S01]  /*34b60*/  LDC R4, c[0x0][0x278] ;  /* 0x00009e00ff047b82 */ /* 0x000ee20000000800 */
[----:B------:R-:W-:Y:S01]  /*34b70*/  IADD3 R238, P5, R49, R2, RZ ;  /* 0x0000000231ee7210 */ /* 0x000fe20007fbe0ff */
[----:B--2---:R-:W-:-:S03]  /*34b80*/  IMAD R237, R237, 0xe0, RZ ;  /* 0x000000e0eded7824 */ /* 0x004fc600078e02ff */
[----:B------:R-:W-:Y:S01]  /*34b90*/  LEA.HI.X.SX32 R239, R240, R3, 0x1, P5 ;  /* 0x00000003f0ef7211 */ /* 0x000fe200028f0eff */
[----:B------:R-:W-:Y:S02]  /*34ba0*/  IMAD R82, R82, 0x19a, RZ ;  /* 0x0000019a52527824 */ /* 0x000fe400078e02ff */
[----:B------:R-:W2:Y:S02]  /*34bb0*/  LDC R71, c[0x0][0x278] ;  /* 0x00009e00ff477b82 */ /* 0x000ea40000000800 */
[----:B------:R4:W-:Y:S04]  /*34bc0*/  STL.64 [R1+0xd0], R238 ;  /* 0x0000d0ee01007387 */ /* 0x0009e80000100a00 */
[----:B------:R0:W-:Y:S02]  /*34bd0*/  STL.64 [R1+0xc8], R18 ;  /* 0x0000c81201007387 */ /* 0x0001e40000100a00 */
[----:B------:R-:W2:Y:S01]  /*34be0*/  LDC R76, c[0x0][0x278] ;  /* 0x00009e00ff4c7b82 */ /* 0x000ea20000000800 */
[----:B----4-:R-:W-:Y:S01]  /*34bf0*/  IADD3 R238, P5, R237, R2, RZ ;  /* 0x00000002edee7210 */ /* 0x010fe20007fbe0ff */
[----:B------:R-:W-:-:S06]  /*34c00*/  IMAD R237, R39, 0xe2, RZ ;  /* 0x000000e227ed7824 */ /* 0x000fcc00078e02ff */
[----:B------:R-:W4:Y:S01]  /*34c10*/  LDC R62, c[0x0][0x278] ;  /* 0x00009e00ff3e7b82 */ /* 0x000f220000000800 */
[----:B---3--:R-:W-:Y:S01]  /*34c20*/  IMAD R4, R4, 0x71, RZ ;  /* 0x0000007104047824 */ /* 0x008fe200078e02ff */
[----:B------:R-:W-:-:S06]  /*34c30*/  IADD3 R250, P6, R237, R2, RZ ;  /* 0x00000002edfa7210 */ /* 0x000fcc0007fde0ff */
[----:B0-----:R-:W0:Y:S01]  /*34c40*/  LDC R18, c[0x0][0x278] ;  /* 0x00009e00ff127b82 */ /* 0x001e220000000800 */
[----:B------:R-:W-:-:S07]  /*34c50*/  LEA.HI.X.SX32 R251, R4, R3, 0x1, P6 ;  /* 0x0000000304fb7211 */ /* 0x000fce00030f0eff */
[----:B------:R-:W3:Y:S01]  /*34c60*/  LDC R4, c[0x0][0x278] ;  /* 0x00009e00ff047b82 */ /* 0x000ee20000000800 */
[----:B------:R-:W-:-:S07]  /*34c70*/  LEA.HI.X.SX32 R239, R6, R3, 0x1, P5 ;  /* 0x0000000306ef7211 */ /* 0x000fce00028f0eff */
[----:B------:R-:W1:Y:S01]  /*34c80*/  LDC R6, c[0x0][0x278] ;  /* 0x00009e00ff067b82 */ /* 0x000e620000000800 */
[----:B------:R-:W-:Y:S01]  /*34c90*/  STL.64 [R1+0xc0], R238 ;  /* 0x0000c0ee01007387 */ /* 0x000fe20000100a00 */
[----:B0-----:R-:W-:-:S03]  /*34ca0*/  IMAD R247, R18, 0xe6, RZ ;  /* 0x000000e612f77824 */ /* 0x001fc600078e02ff */
[----:B------:R0:W-:Y:S03]  /*34cb0*/  STL.64 [R1+0x4d0], R250 ;  /* 0x0004d0fa01007387 */ /* 0x0001e60000100a00 */
[----:B------:R-:W2:Y:S01]  /*34cc0*/  LDC R18, c[0x0][0x278] ;  /* 0x00009e00ff127b82 */ /* 0x000ea20000000800 */
[----:B---3--:R-:W-:-:S07]  /*34cd0*/  IMAD R4, R4, 0x73, RZ ;  /* 0x0000007304047824 */ /* 0x008fce00078e02ff */
[----:B------:R-:W3:Y:S01]  /*34ce0*/  LDC R237, c[0x0][0x278] ;  /* 0x00009e00ffed7b82 */ /* 0x000ee20000000800 */
[----:B0-----:R-:W-:-:S04]  /*34cf0*/  IADD3 R250, P6, R247, R2, RZ ;  /* 0x00000002f7fa7210 */ /* 0x001fc80007fde0ff */
[----:B------:R-:W-:-:S03]  /*34d00*/  LEA.HI.X.SX32 R251, R4, R3, 0x1, P6 ;  /* 0x0000000304fb7211 */ /* 0x000fc600030f0eff */
[----:B------:R-:W0:Y:S01]  /*34d10*/  LDC R67, c[0x0][0x278] ;  /* 0x00009e00ff437b82 */ /* 0x000e220000000800 */
[----:B------:R-:W-:-:S07]  /*34d20*/  IADD3 R238, P5, R35, R2, RZ ;  /* 0x0000000223ee7210 */ /* 0x000fce0007fbe0ff */
[----:B------:R-:W4:Y:S01]  /*34d30*/  LDC R4, c[0x0][0x278] ;  /* 0x00009e00ff047b82 */ /* 0x000f220000000800 */
[----:B------:R-:W-:Y:S01]  /*34d40*/  LEA.HI.X.SX32 R239, R7, R3, 0x1, P5 ;  /* 0x0000000307ef7211 */ /* 0x000fe200028f0eff */
[----:B-1----:R-:W-:-:S04]  /*34d50*/  IMAD R6, R6, 0xe8, RZ ;  /* 0x000000e806067824 */ /* 0x002fc800078e02ff */
[----:B------:R1:W-:Y:S01]  /*34d60*/  STL.64 [R1+0x4c8], R238 ;  /* 0x0004c8ee01007387 */ /* 0x0003e20000100a00 */
[----:B--2---:R-:W-:Y:S01]  /*34d70*/  IMAD R18, R18, 0x75, RZ ;  /* 0x0000007512127824 */ /* 0x004fe200078e02ff */
[----:B------:R-:W2:Y:S01]  /*34d80*/  LDC R72, c[0x0][0x278] ;  /* 0x00009e00ff487b82 */ /* 0x000ea20000000800 */
[----:B------:R-:W-:Y:S02]  /*34d90*/  IMAD R79, R79, 0xcd, RZ ;  /* 0x000000cd4f4f7824 */ /* 0x000fe400078e02ff */
[----:B------:R-:W-:-:S05]  /*34da0*/  IMAD R78, R78, 0x19e, RZ ;  /* 0x0000019e4e4e7824 */ /* 0x000fca00078e02ff */
[----:B------:R-:W0:Y:S01]  /*34db0*/  LDC R58, c[0x0][0x278] ;  /* 0x00009e00ff3a7b82 */ /* 0x000e220000000800 */
[----:B-1----:R-:W-:Y:S01]  /*34dc0*/  IADD3 R238, P5, R6, R2, RZ ;  /* 0x0000000206ee7210 */ /* 0x002fe20007fbe0ff */
[----:B------:R-:W-:-:S05]  /*34dd0*/  IMAD R6, R25, 0xea, RZ ;  /* 0x000000ea19067824 */ /* 0x000fca00078e02ff */
[----:B------:R-:W-:Y:S01]  /*34de0*/  IADD3 R6, P6, R6, R2, RZ ;  /* 0x0000000206067210 */ /* 0x000fe20007fde0ff */
[----:B----4-:R-:W-:Y:S01]  /*34df0*/  IMAD R4, R4, 0xee, RZ ;  /* 0x000000ee04047824 */ /* 0x010fe200078e02ff */
[----:B------:R-:W1:Y:S02]  /*34e00*/  LDC R63, c[0x0][0x278] ;  /* 0x00009e00ff3f7b82 */ /* 0x000e640000000800 */
[-C--:B------:R-:W-:Y:S01]  /*34e10*/  LEA.HI.X.SX32 R7, R18, R3.reuse, 0x1, P6 ;  /* 0x0000000312077211 */ /* 0x080fe200030f0eff */
[----:B------:R-:W-:Y:S04]  /*34e20*/  STL.64 [R1+0x4c0], R250 ;  /* 0x0004c0fa01007387 */ /* 0x000fe80000100a00 */
[----:B------:R4:W-:Y:S01]  /*34e30*/  STL.64 [R1+0x4b0], R6 ;  /* 0x0004b00601007387 */ /* 0x0009e20000100a00 */
[----:B------:R-:W-:Y:S01]  /*34e40*/  LEA.HI.X.SX32 R239, R143, R3, 0x1, P5 ;  /* 0x000000038fef7211 */ /* 0x000fe200028f0eff */
[----:B---3--:R-:W-:Y:S01]  /*34e50*/  IMAD R240, R237, 0xf2, RZ ;  /* 0x000000f2edf07824 */ /* 0x008fe200078e02ff */
[----:B------:R-:W3:Y:S01]  /*34e60*/  LDC R227, c[0x0][0x278] ;  /* 0x00009e00ffe37b82 */ /* 0x000ee20000000800 */
[----:B------:R-:W-:-:S02]  /*34e70*/  IMAD R74, R74, 0x1a2, RZ ;  /* 0x000001a24a4a7824 */ /* 0x000fc400078e02ff */
[----:B------:R-:W-:-:S05]  /*34e80*/  IMAD R15, R15, 0xd1, RZ ;  /* 0x000000d10f0f7824 */ /* 0x000fca00078e02ff */
[----:B------:R-:W1:Y:S01]  /*34e90*/  LDC R68, c[0x0][0x278] ;  /* 0x00009e00ff447b82 */ /* 0x000e620000000800 */
[----:B----4-:R-:W-:-:S07]  /*34ea0*/  IADD3 R6, P6, R4, R2, RZ ;  /* 0x0000000204067210 */ /* 0x010fce0007fde0ff */
[----:B------:R-:W4:Y:S01]  /*34eb0*/  LDC R4, c[0x0][0x278] ;  /* 0x00009e00ff047b82 */ /* 0x000f220000000800 */
[----:B------:R-:W-:Y:S01]  /*34ec0*/  IADD3 R142, P5, R142, R2, RZ ;  /* 0x000000028e8e7210 */ /* 0x000fe20007fbe0ff */
[----:B------:R2:W-:Y:S06]  /*34ed0*/  STL.64 [R1+0x4b8], R238 ;  /* 0x0004b8ee01007387 */ /* 0x0005ec0000100a00 */
[----:B------:R-:W0:Y:S01]  /*34ee0*/  LDC R237, c[0x0][0x278] ;  /* 0x00009e00ffed7b82 */ /* 0x000e220000000800 */
[----:B------:R-:W-:Y:S02]  /*34ef0*/  IMAD R84, R84, 0x198, RZ ;  /* 0x0000019854547824 */ /* 0x000fe400078e02ff */
[----:B------:R-:W-:-:S05]  /*34f00*/  IMAD R70, R70, 0x1a6, RZ ;  /* 0x000001a646467824 */ /* 0x000fca00078e02ff */
[----:B------:R-:W1:Y:S01]  /*34f10*/  LDC R54, c[0x0][0x278] ;  /* 0x00009e00ff367b82 */ /* 0x000e620000000800 */
[----:B----4-:R-:W-:-:S07]  /*34f20*/  IMAD R4, R4, 0x77, RZ ;  /* 0x0000007704047824 */ /* 0x010fce00078e02ff */
[----:B--2---:R-:W2:Y:S01]  /*34f30*/  LDC R238, c[0x0][0x278] ;  /* 0x00009e00ffee7b82 */ /* 0x004ea20000000800 */
[----:B------:R-:W-:-:S07]  /*34f40*/  LEA.HI.X.SX32 R7, R4, R3, 0x1, P6 ;  /* 0x0000000304077211 */ /* 0x000fce00030f0eff */
[----:B------:R-:W4:Y:S01]  /*34f50*/  LDC R4, c[0x0][0x278] ;  /* 0x00009e00ff047b82 */ /* 0x000f220000000800 */
[----:B------:R-:W-:-:S05]  /*34f60*/  LEA.HI.X.SX32 R143, R236, R3, 0x1, P5 ;  /* 0x00000003ec8f7211 */ /* 0x000fca00028f0eff */
[----:B------:R-:W-:Y:S02]  /*34f70*/  STL.64 [R1+0x4a8], R142 ;  /* 0x0004a88e01007387 */ /* 0x000fe40000100a00 */
[----:B------:R-:W3:Y:S02]  /*34f80*/  LDC R236, c[0x0][0x278] ;  /* 0x00009e00ffec7b82 */ /* 0x000ee40000000800 */
[----:B------:R0:W-:Y:S06]  /*34f90*/  STL.64 [R1+0x4a0], R6 ;  /* 0x0004a00601007387 */ /* 0x0001ec0000100a00 */
[----:B------:R-:W1:Y:S01]  /*34fa0*/  LDC R59, c[0x0][0x278] ;  /* 0x00009e00ff3b7b82 */ /* 0x000e620000000800 */
[----:B0-----:R-:W-:Y:S01]  /*34fb0*/  IADD3 R6, P6, R240, R2, RZ ;  /* 0x00000002f0067210 */ /* 0x001fe20007fde0ff */
[----:B----4-:R-:W-:-:S06]  /*34fc0*/  IMAD R4, R4, 0x79, RZ ;  /* 0x0000007904047824 */ /* 0x010fcc00078e02ff */
[----:B------:R-:W0:Y:S01]  /*34fd0*/  LDC R223, c[0x0][0x278] ;  /* 0x00009e00ffdf7b82 */ /* 0x000e220000000800 */
[----:B------:R-:W-:-:S07]  /*34fe0*/  LEA.HI.X.SX32 R7, R4, R3, 0x1, P6 ;  /* 0x0000000304077211 */ /* 0x000fce00030f0eff */
[----:B------:R-:W4:Y:S01]  /*34ff0*/  LDC R4, c[0x0][0x278] ;  /* 0x00009e00ff047b82 */ /* 0x000f220000000800 */
[----:B--2---:R-:W-:-:S05]  /*35000*/  IMAD R250, R238, 0xf0, RZ ;  /* 0x000000f0eefa7824 */ /* 0x004fca00078e02ff */
[----:B------:R-:W-:Y:S01]  /*35010*/  IADD3 R142, P5, R250, R2, RZ ;  /* 0x00000002fa8e7210 */ /* 0x000fe20007fbe0ff */
[----:B------:R-:W-:Y:S01]  /*35020*/  IMAD R242, R237, 0xf4, RZ ;  /* 0x000000f4edf27824 */ /* 0x000fe200078e02ff */
[----:B------:R-:W2:Y:S02]  /*35030*/  LDC R64, c[0x0][0x278] ;  /* 0x00009e00ff407b82 */ /* 0x000ea40000000800 */
[----:B------:R-:W-:Y:S01]  /*35040*/  LEA.HI.X.SX32 R143, R235, R3, 0x1, P5 ;  /* 0x00000003eb8f7211 */ /* 0x000fe200028f0eff */
[----:B---3--:R-:W-:-:S05]  /*35050*/  IMAD R236, R236, 0xf6, RZ ;  /* 0x000000f6ecec7824 */ /* 0x008fca00078e02ff */
[----:B------:R-:W3:Y:S01]  /*35060*/  LDC R237, c[0x0][0x278] ;  /* 0x00009e00ffed7b82 */ /* 0x000ee20000000800 */
[----:B------:R-:W-:Y:S04]  /*35070*/  STL.64 [R1+0x498], R142 ;  /* 0x0004988e01007387 */ /* 0x000fe80000100a00 */
[----:B------:R1:W-:Y:S03]  /*35080*/  STL.64 [R1+0x490], R6 ;  /* 0x0004900601007387 */ /* 0x0003e60000100a00 */
[----:B------:R-:W0:Y:S01]  /*35090*/  LDC R235, c[0x0][0x278] ;  /* 0x00009e00ffeb7b82 */ /* 0x000e220000000800 */
[----:B----4-:R-:W-:Y:S02]  /*350a0*/  IMAD R4, R4, 0x7b, RZ ;  /* 0x0000007b04047824 */ /* 0x010fe400078e02ff */
[----:B------:R-:W-:-:S02]  /*350b0*/  IMAD R80, R80, 0x19c, RZ ;  /* 0x0000019c50507824 */ /* 0x000fc400078e02ff */
[----:B------:R-:W-:-:S03]  /*350c0*/  IMAD R66, R66, 0x1aa, RZ ;  /* 0x000001aa42427824 */ /* 0x000fc600078e02ff */
[----:B------:R-:W4:Y:S01]  /*350d0*/  LDC R55, c[0x0][0x278] ;  /* 0x00009e00ff377b82 */ /* 0x000f220000000800 */
[----:B-1----:R-:W-:-:S04]  /*350e0*/  IADD3 R6, P6, R236, R2, RZ ;  /* 0x00000002ec067210 */ /* 0x002fc80007fde0ff */
[----:B------:R-:W-:-:S03]  /*350f0*/  LEA.HI.X.SX32 R7, R4, R3, 0x1, P6 ;  /* 0x0000000304077211 */ /* 0x000fc600030f0eff */
[----:B------:R-:W1:Y:S01]  /*35100*/  LDC R4, c[0x0][0x278] ;  /* 0x00009e00ff047b82 */ /* 0x000e620000000800 */
[----:B------:R-:W-:Y:S01]  /*35110*/  IADD3 R142, P5, R242, R2, RZ ;  /* 0x00000002f28e7210 */ /* 0x000fe20007fbe0ff */
[----:B---3--:R-:W-:-:S03]  /*35120*/  IMAD R239, R237, 0xf8, RZ ;  /* 0x000000f8edef7824 */ /* 0x008fc600078e02ff */
[----:B------:R-:W-:Y:S01]  /*35130*/  LEA.HI.X.SX32 R143, R14, R3, 0x1, P5 ;  /* 0x000000030e8f7211 */ /* 0x000fe200028f0eff */
[----:B0-----:R-:W-:Y:S02]  /*35140*/  IMAD R238, R235, 0xfa, RZ ;  /* 0x000000faebee7824 */ /* 0x001fe400078e02ff */
[----:B------:R-:W0:Y:S02]  /*35150*/  LDC R237, c[0x0][0x278] ;  /* 0x00009e00ffed7b82 */ /* 0x000e240000000800 */
[----:B------:R3:W-:Y:S06]  /*35160*/  STL.64 [R1+0x488], R142 ;  /* 0x0004888e01007387 */ /* 0x0007ec0000100a00 */
[----:B------:R-:W2:Y:S01]  /*35170*/  LDC R235, c[0x0][0x278] ;  /* 0x00009e00ffeb7b82 */ /* 0x000ea20000000800 */
[----:B---3--:R-:W-:Y:S01]  /*35180*/  IADD3 R142, P5, R239, R2, RZ ;  /* 0x00000002ef8e7210 */ /* 0x008fe20007fbe0ff */
[----:B------:R3:W-:Y:S01]  /*35190*/  STL.64 [R1+0x480], R6 ;  /* 0x0004800601007387 */ /* 0x0007e20000100a00 */
[----:B-1----:R-:W-:-:S05]  /*351a0*/  IMAD R4, R4, 0x7d, RZ ;  /* 0x0000007d04047824 */ /* 0x002fca00078e02ff */
[----:B------:R-:W1:Y:S01]  /*351b0*/  LDC R60, c[0x0][0x278] ;  /* 0x00009e00ff3c7b82 */ /* 0x000e620000000800 */
[----:B------:R-:W-:-:S07]  /*351c0*/  LEA.HI.X.SX32 R143, R248, R3, 0x1, P5 ;  /* 0x00000003f88f7211 */ /* 0x000fce00028f0eff */
[----:B------:R-:W4:Y:S01]  /*351d0*/  LDC R248, c[0x0][0x278] ;  /* 0x00009e00fff87b82 */ /* 0x000f220000000800 */
[----:B---3--:R-:W-:-:S04]  /*351e0*/  IADD3 R6, P6, R238, R2, RZ ;  /* 0x00000002ee067210 */ /* 0x008fc80007fde0ff */
[----:B------:R-:W-:-:S03]  /*351f0*/  LEA.HI.X.SX32 R7, R4, R3, 0x1, P6 ;  /* 0x0000000304077211 */ /* 0x000fc600030f0eff */
[----:B------:R-:W3:Y:S01]  /*35200*/  LDC R4, c[0x0][0x278] ;  /* 0x00009e00ff047b82 */ /* 0x000ee20000000800 */
[----:B--2---:R-:W-:Y:S02]  /*35210*/  IMAD R235, R235, 0xfc, RZ ;  /* 0x000000fcebeb7824 */ /* 0x004fe400078e02ff */
[----:B0-----:R-:W-:Y:S01]  /*35220*/  IMAD R237, R237, 0xfe, RZ ;  /* 0x000000feeded7824 */ /* 0x001fe200078e02ff */
[----:B------:R0:W-:Y:S04]  /*35230*/  STL.64 [R1+0x478], R142 ;  /* 0x0004788e01007387 */ /* 0x0001e80000100a00 */
[----:B------:R2:W-:Y:S01]  /*35240*/  STL.64 [R1+0x9a8], R6 ;  /* 0x0009a80601007387 */ /* 0x0005e20000100a00 */
[----:B------:R-:W-:Y:S01]  /*35250*/  IMAD R251, R71, 0x1e0, RZ ;  /* 0x000001e047fb7824 */ /* 0x000fe200078e02ff */
[----:B------:R-:W1:Y:S01]  /*35260*/  LDC R56, c[0x0][0x278] ;  /* 0x00009e00ff387b82 */ /* 0x000e620000000800 */
[----:B0-----:R-:W-:Y:S01]  /*35270*/  IADD3 R142, P5, R235, R2, RZ ;  /* 0x00000002eb8e7210 */ /* 0x001fe20007fbe0ff */
[----:B----4-:R-:W-:-:S06]  /*35280*/  IMAD R248, R248, 0x7f, RZ ;  /* 0x0000007ff8f87824 */ /* 0x010fcc00078e02ff */
[----:B------:R-:W0:Y:S01]  /*35290*/  LDC R52, c[0x0][0x278] ;  /* 0x00009e00ff347b82 */ /* 0x000e220000000800 */
[-C--:B--2---:R-:W-:Y:S02]  /*352a0*/  IADD3 R6, P6, R237, R2.reuse, RZ ;  /* 0x00000002ed067210 */ /* 0x084fe40007fde0ff */
[-C--:B------:R-:W-:Y:S02]  /*352b0*/  LEA.HI.X.SX32 R143, R137, R3.reuse, 0x1, P5 ;  /* 0x00000003898f7211 */ /* 0x080fe400028f0eff */
[----:B------:R-:W-:Y:S01]  /*352c0*/  LEA.HI.X.SX32 R7, R248, R3, 0x1, P6 ;  /* 0x00000003f8077211 */ /* 0x000fe200030f0eff */
[----:B---3--:R-:W-:Y:S01]  /*352d0*/  IMAD R4, R4, 0x15c, RZ ;  /* 0x0000015c04047824 */ /* 0x008fe200078e02ff */
[----:B------:R-:W-:Y:S01]  /*352e0*/  IADD3 R136, P5, R136, R2, RZ ;  /* 0x0000000288887210 */ /* 0x000fe20007fbe0ff */
[----:B------:R2:W-:Y:S01]  /*352f0*/  STL.64 [R1+0x9a0], R142 ;  /* 0x0009a08e01007387 */ /* 0x0005e20000100a00 */
[----:B------:R-:W3:Y:S01]  /*35300*/  LDC R248, c[0x0][0x278] ;  /* 0x00009e00fff87b82 */ /* 0x000ee20000000800 */
[----:B------:R-:W-:-:S02]  /*35310*/  IMAD R76, R76, 0x1a0, RZ ;  /* 0x000001a04c4c7824 */ /* 0x000fc400078e02ff */
[----:B------:R-:W-:Y:S02]  /*35320*/  IMAD R62, R62, 0x1ae, RZ ;  /* 0x000001ae3e3e7824 */ /* 0x000fe400078e02ff */
[----:B------:R-:W-:Y:S02]  /*35330*/  IMAD R72, R72, 0x1a4, RZ ;  /* 0x000001a448487824 */ /* 0x000fe400078e02ff */
[----:B------:R-:W-:Y:S01]  /*35340*/  IMAD R58, R58, 0x1b2, RZ ;  /* 0x000001b23a3a7824 */ /* 0x000fe200078e02ff */
[----:B------:R-:W4:Y:S01]  /*35350*/  LDC R50, c[0x0][0x278] ;  /* 0x00009e00ff327b82 */ /* 0x000f220000000800 */
[----:B--2---:R-:W2:Y:S04]  /*35360*/  LDL.LU.64 R142, [R1+0x1040] ;  /* 0x00104000018e7983 */ /* 0x004ea80000300a00 */
[----:B------:R1:W-:Y:S01]  /*35370*/  STL.64 [R1+0x998], R6 ;  /* 0x0009980601007387 */ /* 0x0003e20000100a00 */
[----:B------:R-:W-:-:S02]  /*35380*/  IMAD R227, R227, 0xd9, RZ ;  /* 0x000000d9e3e37824 */ /* 0x000fc400078e02ff */
[----:B------:R-:W4:Y:S01]  /*35390*/  LDC R48, c[0x0][0x278] ;  /* 0x00009e00ff307b82 */ /* 0x000f220000000800 */
[----:B------:R-:W-:Y:S02]  /*353a0*/  IMAD R68, R68, 0x1a8, RZ ;  /* 0x000001a844447824 */ /* 0x000fe400078e02ff */
[----:B------:R-:W-:Y:S02]  /*353b0*/  IMAD R54, R54, 0x1b6, RZ ;  /* 0x000001b636367824 */ /* 0x000fe400078e02ff */
[----:B------:R-:W-:-:S03]  /*353c0*/  IMAD R223, R223, 0xdb, RZ ;  /* 0x000000dbdfdf7824 */ /* 0x000fc600078e02ff */
[----:B------:R-:W4:Y:S01]  /*353d0*/  LDC R221, c[0x0][0x278] ;  /* 0x00009e00ffdd7b82 */ /* 0x000f220000000800 */
[----:B-1----:R-:W-:-:S07]  /*353e0*/  IADD3 R6, P6, R4, R2, RZ ;  /* 0x0000000204067210 */ /* 0x002fce0007fde0ff */
[----:B------:R-:W1:Y:S01]  /*353f0*/  LDC R4, c[0x0][0x278] ;  /* 0x00009e00ff047b82 */ /* 0x000e620000000800 */
[-C--:B------:R-:W-:Y:S02]  /*35400*/  LEA.HI.X.SX32 R137, R139, R3.reuse, 0x1, P5 ;  /* 0x000000038b897211 */ /* 0x080fe400028f0eff */
[----:B------:R-:W-:-:S03]  /*35410*/  LEA.HI.X.SX32 R7, R133, R3, 0x1, P6 ;  /* 0x0000000385077211 */ /* 0x000fc600030f0eff */
[----:B------:R0:W-:Y:S02]  /*35420*/  STL.64 [R1+0x828], R136 ;  /* 0x0008288801007387 */ /* 0x0001e40000100a00 */
[----:B------:R-:W2:Y:S01]  /*35430*/  LDC R46, c[0x0][0x278] ;  /* 0x00009e00ff2e7b82 */ /* 0x000ea20000000800 */
[----:B------:R-:W-:-:S07]  /*35440*/  IMAD R64, R64, 0x1ac, RZ ;  /* 0x000001ac40407824 */ /* 0x000fce00078e02ff */
[----:B------:R-:W2:Y:S01]  /*35450*/  LDC R44, c[0x0][0x278] ;  /* 0x00009e00ff2c7b82 */ /* 0x000ea20000000800 */
[----:B0-----:R-:W2:Y:S04]  /*35460*/  LDL.LU.64 R136, [R1+0x1038] ;  /* 0x0010380001887983 */ /* 0x001ea80000300a00 */
[----:B------:R1:W-:Y:S03]  /*35470*/  STL.64 [R1+0x820], R6 ;  /* 0x0008200601007387 */ /* 0x0003e60000100a00 */
[----:B------:R-:W0:Y:S08]  /*35480*/  LDC R51, c[0x0][0x278] ;  /* 0x00009e00ff337b82 */ /* 0x000e300000000800 */
[----:B------:R-:W0:Y:S01]  /*35490*/  LDC R19, c[0x0][0x278] ;  /* 0x00009e00ff137b82 */ /* 0x000e220000000800 */
[----:B-1----:R-:W-:-:S07]  /*354a0*/  IMAD R7, R4, 0xe5, RZ ;  /* 0x000000e504077824 */ /* 0x002fce00078e02ff */
[----:B------:R-:W1:Y:S01]  /*354b0*/  LDC R4, c[0x0][0x278] ;  /* 0x00009e00ff047b82 */ /* 0x000e620000000800 */
[-C--:B------:R-:W-:Y:S02]  /*354c0*/  IADD3 R132, P6, R132, R2.reuse, RZ ;  /* 0x0000000284847210 */ /* 0x080fe40007fde0ff */
[-C--:B------:R-:W-:Y:S02]  /*354d0*/  IADD3 R138, P5, R138, R2.reuse, RZ ;  /* 0x000000028a8a7210 */ /* 0x080fe40007fbe0ff */
[-C--:B------:R-:W-:Y:S02]  /*354e0*/  LEA.HI.X.SX32 R133, R129, R3.reuse, 0x1, P6 ;  /* 0x0000000381857211 */ /* 0x080fe400030f0eff */
[----:B------:R-:W-:Y:S01]  /*354f0*/  LEA.HI.X.SX32 R139, R135, R3, 0x1, P5 ;  /* 0x00000003878b7211 */ /* 0x000fe200028f0eff */
[----:B------:R-:W0:Y:S01]  /*35500*/  LDC R42, c[0x0][0x278] ;  /* 0x00009e00ff2a7b82 */ /* 0x000e220000000800 */
[-C--:B------:R-:W-:Y:S02]  /*35510*/  IADD3 R128, P6, R128, R2.reuse, RZ ;  /* 0x0000000280807210 */ /* 0x080fe40007fde0ff */
[----:B------:R-:W-:-:S05]  /*35520*/  IADD3 R134, P5, R134, R2, RZ ;  /* 0x0000000286867210 */ /* 0x000fca0007fbe0ff */
[----:B------:R-:W0:Y:S01]  /*35530*/  LDC R47, c[0x0][0x278] ;  /* 0x00009e00ff2f7b82 */ /* 0x000e220000000800 */
[----:B-1----:R-:W-:-:S07]  /*35540*/  IMAD R6, R4, 0xe7, RZ ;  /* 0x000000e704067824 */ /* 0x002fce00078e02ff */
[----:B------:R-:W1:Y:S08]  /*35550*/  LDC R40, c[0x0][0x278] ;  /* 0x00009e00ff287b82 */ /* 0x000e700000000800 */
[----:B------:R-:W3:Y:S01]  /*35560*/  LDC R4, c[0x0][0x278] ;  /* 0x00009e00ff047b82 */ /* 0x000ee20000000800 */
[-C--:B------:R-:W-:Y:S02]  /*35570*/  LEA.HI.X.SX32 R129, R125, R3.reuse, 0x1, P6 ;  /* 0x000000037d817211 */ /* 0x080fe400030f0eff */
[----:B------:R-:W-:-:S02]  /*35580*/  LEA.HI.X.SX32 R135, R131, R3, 0x1, P5 ;  /* 0x0000000383877211 */ /* 0x000fc400028f0eff */
[-C--:B------:R-:W-:Y:S02]  /*35590*/  IADD3 R124, P6, R124, R2.reuse, RZ ;  /* 0x000000027c7c7210 */ /* 0x080fe40007fde0ff */
[-C--:B------:R-:W-:Y:S01]  /*355a0*/  IADD3 R130, P5, R130, R2.reuse, RZ ;  /* 0x0000000282827210 */ /* 0x080fe20007fbe0ff */
[----:B------:R-:W1:Y:S01]  /*355b0*/  LDC R18, c[0x0][0x278] ;  /* 0x00009e00ff127b82 */ /* 0x000e620000000800 */
[-C--:B------:R-:W-:Y:S02]  /*355c0*/  LEA.HI.X.SX32 R125, R121, R3.reuse, 0x1, P6 ;  /* 0x00000003797d7211 */ /* 0x080fe400030f0eff */
[-C--:B------:R-:W-:Y:S02]  /*355d0*/  LEA.HI.X.SX32 R131, R127, R3.reuse, 0x1, P5 ;  /* 0x000000037f837211 */ /* 0x080fe400028f0eff */
[-C--:B------:R-:W-:Y:S02]  /*355e0*/  IADD3 R120, P6, R120, R2.reuse, RZ ;  /* 0x0000000278787210 */ /* 0x080fe40007fde0ff */
[----:B------:R-:W-:Y:S01]  /*355f0*/  IADD3 R126, P5, R126, R2, RZ ;  /* 0x000000027e7e7210 */ /* 0x000fe20007fbe0ff */
[----:B------:R-:W1:Y:S01]  /*35600*/  LDC R43, c[0x0][0x278] ;  /* 0x00009e00ff2b7b82 */ /* 0x000e620000000800 */
[----:B------:R-:W-:-:S02]  /*35610*/  LEA.HI.X.SX32 R121, R5, R3, 0x1, P6 ;  /* 0x0000000305797211 */ /* 0x000fc400030f0eff */
[-C--:B------:R-:W-:Y:S02]  /*35620*/  LEA.HI.X.SX32 R127, R123, R3.reuse, 0x1, P5 ;  /* 0x000000037b7f7211 */ /* 0x080fe400028f0eff */
[----:B------:R-:W-:Y:S01]  /*35630*/  IADD3 R122, P5, R122, R2, RZ ;  /* 0x000000027a7a7210 */ /* 0x000fe20007fbe0ff */
[----:B---3--:R-:W-:Y:S02]  /*35640*/  IMAD R5, R4, 0xb7, RZ ;  /* 0x000000b704057824 */ /* 0x008fe400078e02ff */
[----:B------:R-:W3:Y:S01]  /*35650*/  LDC R36, c[0x0][0x278] ;  /* 0x00009e00ff247b82 */ /* 0x000ee20000000800 */
[----:B------:R-:W-:Y:S02]  /*35660*/  IMAD R4, R117, 0x172, RZ ;  /* 0x0000017275047824 */ /* 0x000fe400078e02ff */
[----:B------:R-:W-:-:S03]  /*35670*/  LEA.HI.X.SX32 R123, R5, R3, 0x1, P5 ;  /* 0x00000003057b7211 */ /* 0x000fc600028f0eff */
[-C--:B------:R-:W-:Y:S02]  /*35680*/  IADD3 R4, P5, R4, R2.reuse, RZ ;  /* 0x0000000204047210 */ /* 0x080fe40007fbe0ff */
[----:B------:R-:W3:Y:S02]  /*35690*/  LDC R34, c[0x0][0x278] ;  /* 0x00009e00ff227b82 */ /* 0x000ee40000000800 */
[----:B------:R-:W-:Y:S02]  /*356a0*/  LEA.HI.X.SX32 R5, R115, R3, 0x1, P5 ;  /* 0x0000000373057211 */ /* 0x000fe400028f0eff */
[----:B------:R-:W-:-:S04]  /*356b0*/  IADD3 R114, P5, R114, R2, RZ ;  /* 0x0000000272727210 */ /* 0x000fc80007fbe0ff */
[-C--:B------:R-:W-:Y:S01]  /*356c0*/  LEA.HI.X.SX32 R115, R111, R3.reuse, 0x1, P5 ;  /* 0x000000036f737211 */ /* 0x080fe200028f0eff */
[----:B------:R-:W3:Y:S01]  /*356d0*/  LDC R37, c[0x0][0x278] ;  /* 0x00009e00ff257b82 */ /* 0x000ee20000000800 */
[-C--:B------:R-:W-:Y:S01]  /*356e0*/  IADD3 R110, P5, R110, R2.reuse, RZ ;  /* 0x000000026e6e7210 */ /* 0x080fe20007fbe0ff */
[----:B------:R4:W-:Y:S01]  /*356f0*/  STL.64 [R1+0x818], R138 ;  /* 0x0008188a01007387 */ /* 0x0009e20000100a00 */
[-C--:B------:R-:W-:Y:S02]  /*35700*/  IADD3 R116, P6, R116, R2.reuse, RZ ;  /* 0x0000000274747210 */ /* 0x080fe40007fde0ff */
[-C--:B------:R-:W-:Y:S02]  /*35710*/  LEA.HI.X.SX32 R111, R107, R3.reuse, 0x1, P5 ;  /* 0x000000036b6f7211 */ /* 0x080fe400028f0eff */
[----:B------:R-:W-:Y:S01]  /*35720*/  IADD3 R106, P5, R106, R2, RZ ;  /* 0x000000026a6a7210 */ /* 0x000fe20007fbe0ff */
[----:B------:R-:W3:Y:S01]  /*35730*/  LDC R38, c[0x0][0x278] ;  /* 0x00009e00ff267b82 */ /* 0x000ee20000000800 */
[-C--:B------:R-:W-:Y:S01]  /*35740*/  LEA.HI.X.SX32 R117, R119, R3.reuse, 0x1, P6 ;  /* 0x0000000377757211 */ /* 0x080fe200030f0eff */
[----:B----4-:R-:W4:Y:S06]  /*35750*/  LDL.LU.64 R138, [R1+0x1030] ;  /* 0x00103000018a7983 */ /* 0x010f2c0000300a00 */
[----:B------:R-:W3:Y:S01]  /*35760*/  LDC R14, c[0x0][0x278] ;  /* 0x00009e00ff0e7b82 */ /* 0x000ee20000000800 */
[----:B------:R0:W-:Y:S01]  /*35770*/  STL.64 [R1+0x810], R132 ;  /* 0x0008108401007387 */ /* 0x0001e20000100a00 */
[----:B------:R-:W-:-:S02]  /*35780*/  LEA.HI.X.SX32 R107, R103, R3, 0x1, P5 ;  /* 0x00000003676b7211 */ /* 0x000fc400028f0eff */
[-C--:B------:R-:W-:Y:S02]  /*35790*/  IADD3 R118, P6, R118, R2.reuse, RZ ;  /* 0x0000000276767210 */ /* 0x080fe40007fde0ff */
[----:B------:R-:W-:Y:S02]  /*357a0*/  IADD3 R102, P5, R102, R2, RZ ;  /* 0x0000000266667210 */ /* 0x000fe40007fbe0ff */
[----:B------:R-:W3:Y:S01]  /*357b0*/  LDC R32, c[0x0][0x278] ;  /* 0x00009e00ff207b82 */ /* 0x000ee20000000800 */
[----:B0-----:R-:W4:Y:S07]  /*357c0*/  LDL.LU.64 R132, [R1+0x1028] ;  /* 0x0010280001847983 */ /* 0x001f2e0000300a00 */
[----:B------:R-:W0:Y:S01]  /*357d0*/  LDC R30, c[0x0][0x278] ;  /* 0x00009e00ff1e7b82 */ /* 0x000e220000000800 */
[----:B------:R1:W-:Y:S01]  /*357e0*/  STL.64 [R1+0x808], R134 ;  /* 0x0008088601007387 */ /* 0x0003e20000100a00 */
[----:B------:R-:W-:-:S02]  /*357f0*/  LEA.HI.X.SX32 R119, R113, R3, 0x1, P6 ;  /* 0x0000000371777211 */ /* 0x000fc400030f0eff */
[-C--:B------:R-:W-:Y:S02]  /*35800*/  LEA.HI.X.SX32 R103, R99, R3.reuse, 0x1, P5 ;  /* 0x0000000363677211 */ /* 0x080fe400028f0eff */
[-C--:B------:R-:W-:Y:S02]  /*35810*/  IADD3 R112, P6, R112, R2.reuse, RZ ;  /* 0x0000000270707210 */ /* 0x080fe40007fde0ff */
[----:B------:R-:W0:Y:S01]  /*35820*/  LDC R27, c[0x0][0x278] ;  /* 0x00009e00ff1b7b82 */ /* 0x000e220000000800 */
[----:B-1----:R-:W4:Y:S07]  /*35830*/  LDL.LU.64 R134, [R1+0x1020] ;  /* 0x0010200001867983 */ /* 0x002f2e0000300a00 */
[----:B------:R-:W1:Y:S01]  /*35840*/  LDC R33, c[0x0][0x278] ;  /* 0x00009e00ff217b82 */ /* 0x000e620000000800 */
[----:B------:R3:W-:Y:S01]  /*35850*/  STL.64 [R1+0x800], R128 ;  /* 0x0008008001007387 */ /* 0x0007e20000100a00 */
[----:B------:R-:W-:Y:S01]  /*35860*/  IADD3 R98, P5, R98, R2, RZ ;  /* 0x0000000262627210 */ /* 0x000fe20007fbe0ff */
[----:B------:R-:W-:Y:S01]  /*35870*/  IMAD R248, R248, 0xc5, RZ ;  /* 0x000000c5f8f87824 */ /* 0x000fe200078e02ff */
[----:B------:R-:W-:-:S04]  /*35880*/  LEA.HI.X.SX32 R113, R109, R3, 0x1, P6 ;  /* 0x000000036d717211 */ /* 0x000fc800030f0eff */
[----:B------:R-:W1:Y:S01]  /*35890*/  LDC R26, c[0x0][0x278] ;  /* 0x00009e00ff1a7b82 */ /* 0x000e620000000800 */
[----:B---3--:R-:W3:Y:S07]  /*358a0*/  LDL.LU.64 R128, [R1+0x1018] ;  /* 0x0010180001807983 */ /* 0x008eee0000300a00 */
[----:B------:R-:W1:Y:S01]  /*358b0*/  LDC R24, c[0x0][0x278] ;  /* 0x00009e00ff187b82 */ /* 0x000e620000000800 */
[----:B------:R0:W-:Y:S01]  /*358c0*/  STL.64 [R1+0x7f8], R130 ;  /* 0x0007f88201007387 */ /* 0x0001e20000100a00 */
[----:B------:R-:W-:-:S02]  /*358d0*/  LEA.HI.X.SX32 R99, R93, R3, 0x1, P5 ;  /* 0x000000035d637211 */ /* 0x000fc400028f0eff */
[----:B------:R-:W-:-:S04]  /*358e0*/  IADD3 R108, P6, R108, R2, RZ ;  /* 0x000000026c6c7210 */ /* 0x000fc80007fde0ff */
[----:B------:R-:W1:Y:S01]  /*358f0*/  LDC R28, c[0x0][0x278] ;  /* 0x00009e00ff1c7b82 */ /* 0x000e620000000800 */
[----:B0-----:R-:W3:Y:S07]  /*35900*/  LDL.LU.64 R130, [R1+0x1010] ;  /* 0x0010100001827983 */ /* 0x001eee0000300a00 */
[----:B------:R-:W0:Y:S01]  /*35910*/  LDC R244, c[0x0][0x278] ;  /* 0x00009e00fff47b82 */ /* 0x000e220000000800 */
[----:B------:R2:W-:Y:S01]  /*35920*/  STL.64 [R1+0x7f0], R124 ;  /* 0x0007f07c01007387 */ /* 0x0005e20000100a00 */
[----:B------:R-:W-:-:S06]  /*35930*/  IADD3 R92, P5, R92, R2, RZ ;  /* 0x000000025c5c7210 */ /* 0x000fcc0007fbe0ff */
[----:B------:R-:W0:Y:S01]  /*35940*/  LDC R22, c[0x0][0x278] ;  /* 0x00009e00ff167b82 */ /* 0x000e220000000800 */
[----:B--2---:R-:W2:Y:S07]  /*35950*/  LDL.LU.64 R124, [R1+0x1008] ;  /* 0x00100800017c7983 */ /* 0x004eae0000300a00 */
[----:B------:R-:W0:Y:S01]  /*35960*/  LDC R23, c[0x0][0x278] ;  /* 0x00009e00ff177b82 */ /* 0x000e220000000800 */
[----:B------:R1:W-:Y:S01]  /*35970*/  STL.64 [R1+0x7e8], R126 ;  /* 0x0007e87e01007387 */ /* 0x0003e20000100a00 */
[----:B------:R-:W-:-:S02]  /*35980*/  LEA.HI.X.SX32 R109, R105, R3, 0x1, P6 ;  /* 0x00000003696d7211 */ /* 0x000fc400030f0eff */
[----:B------:R-:W-:-:S04]  /*35990*/  LEA.HI.X.SX32 R93, R248, R3, 0x1, P5 ;  /* 0x00000003f85d7211 */ /* 0x000fc800028f0eff */
[----:B------:R-:W0:Y:S01]  /*359a0*/  LDC R20, c[0x0][0x278] ;  /* 0x00009e00ff147b82 */ /* 0x000e220000000800 */
[----:B-1----:R-:W2:Y:S01]  /*359b0*/  LDL.LU.64 R126, [R1+0x1000] ;  /* 0x00100000017e7983 */ /* 0x002ea20000300a00 */
[----:B------:R-:W-:-:S06]  /*359c0*/  IADD3 R104, P6, R104, R2, RZ ;  /* 0x0000000268687210 */ /* 0x000fcc0007fde0ff */
[----:B------:R-:W1:Y:S01]  /*359d0*/  LDC R248, c[0x0][0x278] ;  /* 0x00009e00fff87b82 */ /* 0x000e620000000800 */
[----:B------:R0:W-:Y:S01]  /*359e0*/  STL.64 [R1+0x7e0], R120 ;  /* 0x0007e07801007387 */ /* 0x0001e20000100a00 */
[----:B------:R-:W-:-:S06]  /*359f0*/  LEA.HI.X.SX32 R105, R101, R3, 0x1, P6 ;  /* 0x0000000365697211 */ /* 0x000fcc00030f0eff */
[----:B------:R-:W4:Y:S01]  /*35a00*/  LDC R21, c[0x0][0x278] ;  /* 0x00009e00ff157b82 */ /* 0x000f220000000800 */
[----:B0-----:R-:W2:Y:S04]  /*35a10*/  LDL.LU.64 R120, [R1+0xff8] ;  /* 0x000ff80001787983 */ /* 0x001ea80000300a00 */
[----:B------:R0:W-:Y:S01]  /*35a20*/  STL.64 [R1+0x7d8], R122 ;  /* 0x0007d87a01007387 */ /* 0x0001e20000100a00 */
[----:B------:R-:W-:-:S03]  /*35a30*/  IADD3 R100, P6, R100, R2, RZ ;  /* 0x0000000264647210 */ /* 0x000fc60007fde0ff */
[----:B0-----:R-:W2:Y:S04]  /*35a40*/  LDL.LU.64 R122, [R1+0xff0] ;  /* 0x000ff000017a7983 */ /* 0x001ea80000300a00 */
[----:B------:R0:W-:Y:S04]  /*35a50*/  STL.64 [R1+0x7d0], R116 ;  /* 0x0007d07401007387 */ /* 0x0001e80000100a00 */
[----:B0-----:R-:W2:Y:S04]  /*35a60*/  LDL.LU.64 R116, [R1+0xfe8] ;  /* 0x000fe80001747983 */ /* 0x001ea80000300a00 */
[----:B------:R0:W-:Y:S04]  /*35a70*/  STL.64 [R1+0x7c8], R4 ;  /* 0x0007c80401007387 */ /* 0x0001e80000100a00 */
[----:B------:R0:W-:Y:S01]  /*35a80*/  STL.64 [R1+0x7c0], R118 ;  /* 0x0007c07601007387 */ /* 0x0001e20000100a00 */
[----:B------:R-:W-:Y:S01]  /*35a90*/  LEA.HI.X.SX32 R101, R97, R3, 0x1, P6 ;  /* 0x0000000361657211 */ /* 0x000fe200030f0eff */
[----:B-1----:R-:W-:-:S02]  /*35aa0*/  IMAD R248, R248, 0x194, RZ ;  /* 0x00000194f8f87824 */ /* 0x002fc400078e02ff */
[----:B------:R-:W-:Y:S02]  /*35ab0*/  IMAD R60, R60, 0x1b0, RZ ;  /* 0x000001b03c3c7824 */ /* 0x000fe400078e02ff */
[----:B------:R-:W-:Y:S02]  /*35ac0*/  IMAD R56, R56, 0x1b4, RZ ;  /* 0x000001b438387824 */ /* 0x000fe400078e02ff */
[----:B------:R-:W-:Y:S01]  /*35ad0*/  IMAD R52, R52, 0x1b8, RZ ;  /* 0x000001b834347824 */ /* 0x000fe200078e02ff */
[----:B0-----:R-:W0:Y:S01]  /*35ae0*/  LDC R4, c[0x0][0x278] ;  /* 0x00009e00ff047b82 */ /* 0x001e220000000800 */
[----:B------:R-:W2:Y:S04]  /*35af0*/  LDL.LU.64 R118, [R1+0xfe0] ;  /* 0x000fe00001767983 */ /* 0x000ea80000300a00 */
[----:B------:R1:W-:Y:S01]  /*35b00*/  STL.64 [R1+0x7b8], R114 ;  /* 0x0007b87201007387 */ /* 0x0003e20000100a00 */
[----:B------:R-:W-:Y:S01]  /*35b10*/  IADD3 R96, P6, R96, R2, RZ ;  /* 0x0000000260607210 */ /* 0x000fe20007fde0ff */
[----:B------:R-:W-:Y:S01]  /*35b20*/  IMAD R50, R50, 0x1ba, RZ ;  /* 0x000001ba32327824 */ /* 0x000fe200078e02ff */
[----:B------:R-:W0:Y:S01]  /*35b30*/  LDC R5, c[0x0][0x278] ;  /* 0x00009e00ff057b82 */ /* 0x000e220000000800 */
[----:B-1----:R-:W2:Y:S04]  /*35b40*/  LDL.LU.64 R114, [R1+0xfd8] ;  /* 0x000fd80001727983 */ /* 0x002ea80000300a00 */
[----:B------:R1:W-:Y:S01]  /*35b50*/  STL.64 [R1+0x7b0], R112 ;  /* 0x0007b07001007387 */ /* 0x0003e20000100a00 */
[----:B------:R-:W-:-:S03]  /*35b60*/  LEA.HI.X.SX32 R97, R95, R3, 0x1, P6 ;  /* 0x000000035f617211 */ /* 0x000fc600030f0eff */
[----:B-1----:R-:W2:Y:S04]  /*35b70*/  LDL.LU.64 R112, [R1+0xfd0] ;  /* 0x000fd00001707983 */ /* 0x002ea80000300a00 */
[----:B------:R1:W-:Y:S04]  /*35b80*/  STL.64 [R1+0x7a8], R110 ;  /* 0x0007a86e01007387 */ /* 0x0003e80000100a00 */
[----:B-1----:R-:W2:Y:S04]  /*35b90*/  LDL.LU.64 R110, [R1+0xfc8] ;  /* 0x000fc800016e7983 */ /* 0x002ea80000300a00 */
[----:B------:R1:W-:Y:S01]  /*35ba0*/  STL.64 [R1+0x7a0], R108 ;  /* 0x0007a06c01007387 */ /* 0x0003e20000100a00 */
[----:B------:R-:W-:-:S03]  /*35bb0*/  IADD3 R94, P6, R94, R2, RZ ;  /* 0x000000025e5e7210 */ /* 0x000fc60007fde0ff */
[----:B-1----:R-:W2:Y:S04]  /*35bc0*/  LDL.LU.64 R108, [R1+0xfc0] ;  /* 0x000fc000016c7983 */ /* 0x002ea80000300a00 */
[----:B------:R1:W-:Y:S04]  /*35bd0*/  STL.64 [R1+0x798], R106 ;  /* 0x0007986a01007387 */ /* 0x0003e80000100a00 */
[----:B-1----:R-:W2:Y:S04]  /*35be0*/  LDL.LU.64 R106, [R1+0xfb8] ;  /* 0x000fb800016a7983 */ /* 0x002ea80000300a00 */
[----:B------:R1:W-:Y:S01]  /*35bf0*/  STL.64 [R1+0x790], R104 ;  /* 0x0007906801007387 */ /* 0x0003e20000100a00 */
[----:B------:R-:W-:-:S03]  /*35c00*/  LEA.HI.X.SX32 R95, R91, R3, 0x1, P6 ;  /* 0x000000035b5f7211 */ /* 0x000fc600030f0eff */
        /* <DEDUP_REMOVED lines=12> */
[----:B------:R1:W-:Y:S01]  /*35cd0*/  STL.64 [R1+0x768], R92 ;  /* 0x0007685c01007387 */ /* 0x0003e20000100a00 */
[----:B------:R-:W-:-:S03]  /*35ce0*/  LEA.HI.X.SX32 R249, R85, R3, 0x1, P6 ;  /* 0x0000000355f97211 */ /* 0x000fc600030f0eff */
[----:B------:R0:W-:Y:S01]  /*35cf0*/  STL.64 [R1+0x760], R94 ;  /* 0x0007605e01007387 */ /* 0x0001e20000100a00 */
[-C--:B-1----:R-:W-:Y:S02]  /*35d00*/  IADD3 R92, P5, R10, R2.reuse, RZ ;  /* 0x000000020a5c7210 */ /* 0x082fe40007fbe0ff */
[-C--:B------:R-:W-:Y:S01]  /*35d10*/  IADD3 R84, P6, R84, R2.reuse, RZ ;  /* 0x0000000254547210 */ /* 0x080fe20007fde0ff */
[----:B------:R-:W-:Y:S01]  /*35d20*/  IMAD R48, R48, 0x1bc, RZ ;  /* 0x000001bc30307824 */ /* 0x000fe200078e02ff */
[-C--:B------:R-:W-:Y:S01]  /*35d30*/  LEA.HI.X.SX32 R93, R89, R3.reuse, 0x1, P5 ;  /* 0x00000003595d7211 */ /* 0x080fe200028f0eff */
[----:B0-----:R-:W2:Y:S01]  /*35d40*/  LDL.LU.64 R94, [R1+0xf88] ;  /* 0x000f8800015e7983 */ /* 0x001ea20000300a00 */
[----:B------:R-:W-:Y:S01]  /*35d50*/  IADD3 R88, P5, R88, R2, RZ ;  /* 0x0000000258587210 */ /* 0x000fe20007fbe0ff */
[----:B------:R-:W-:Y:S01]  /*35d60*/  IMAD R221, R221, 0xdd, RZ ;  /* 0x000000dddddd7824 */ /* 0x000fe200078e02ff */
[----:B------:R-:W0:Y:S01]  /*35d70*/  LDC R10, c[0x0][0x278] ;  /* 0x00009e00ff0a7b82 */ /* 0x000e220000000800 */
        /* <DEDUP_REMOVED lines=9> */
[----:B------:R-:W-:Y:S01]  /*35e10*/  LEA.HI.X.SX32 R87, R11, R3, 0x1, P5 ;  /* 0x000000030b577211 */ /* 0x000fe200028f0eff */
[----:B-1----:R-:W1:Y:S01]  /*35e20*/  LDC R248, c[0x0][0x278] ;  /* 0x00009e00fff87b82 */ /* 0x002e620000000800 */
[----:B------:R-:W-:Y:S01]  /*35e30*/  IADD3 R82, P5, R82, R2, RZ ;  /* 0x0000000252527210 */ /* 0x000fe20007fbe0ff */
[----:B------:R-:W-:-:S03]  /*35e40*/  IMAD R249, R83, 0x1dc, RZ ;  /* 0x000001dc53f97824 */ /* 0x000fc600078e02ff */
[----:B------:R-:W-:Y:S02]  /*35e50*/  LEA.HI.X.SX32 R83, R79, R3, 0x1, P5 ;  /* 0x000000034f537211 */ /* 0x000fe400028f0eff */
[----:B------:R-:W-:-:S04]  /*35e60*/  IADD3 R78, P5, R78, R2, RZ ;  /* 0x000000024e4e7210 */ /* 0x000fc80007fbe0ff */
[-C--:B------:R-:W-:Y:S02]  /*35e70*/  LEA.HI.X.SX32 R79, R232, R3.reuse, 0x1, P5 ;  /* 0x00000003e84f7211 */ /* 0x080fe400028f0eff */
[-C--:B------:R-:W-:Y:S02]  /*35e80*/  IADD3 R74, P5, R74, R2.reuse, RZ ;  /* 0x000000024a4a7210 */ /* 0x080fe40007fbe0ff */
[-C--:B------:R-:W-:Y:S01]  /*35e90*/  LEA.HI.X.SX32 R85, R81, R3.reuse, 0x1, P6 ;  /* 0x0000000351557211 */ /* 0x080fe200030f0eff */
[----:B-1----:R-:W-:Y:S02]  /*35ea0*/  IMAD R11, R248, 0xef, RZ ;  /* 0x000000eff80b7824 */ /* 0x002fe400078e02ff */
[----:B------:R-:W-:Y:S01]  /*35eb0*/  IMAD R248, R75, 0x1de, RZ ;  /* 0x000001de4bf87824 */ /* 0x000fe200078e02ff */
[----:B------:R-:W-:Y:S02]  /*35ec0*/  LEA.HI.X.SX32 R75, R15, R3, 0x1, P5 ;  /* 0x000000030f4b7211 */ /* 0x000fe400028f0eff */
[----:B------:R-:W-:-:S02]  /*35ed0*/  IADD3 R70, P5, R70, R2, RZ ;  /* 0x0000000246467210 */ /* 0x000fc40007fbe0ff */
[-C--:B------:R-:W-:Y:S02]  /*35ee0*/  IADD3 R80, P6, R80, R2.reuse, RZ ;  /* 0x0000000250507210 */ /* 0x080fe40007fde0ff */
[-C--:B------:R-:W-:Y:S02]  /*35ef0*/  LEA.HI.X.SX32 R71, R231, R3.reuse, 0x1, P5 ;  /* 0x00000003e7477211 */ /* 0x080fe400028f0eff */
[-C--:B------:R-:W-:Y:S01]  /*35f00*/  IADD3 R66, P5, R66, R2.reuse, RZ ;  /* 0x0000000242427210 */ /* 0x080fe20007fbe0ff */
[----:B------:R-:W-:Y:S01]  /*35f10*/  IMAD R15, R67, 0xf1, RZ ;  /* 0x000000f1430f7824 */ /* 0x000fe200078e02ff */
[-C--:B------:R-:W-:Y:S02]  /*35f20*/  LEA.HI.X.SX32 R81, R77, R3.reuse, 0x1, P6 ;  /* 0x000000034d517211 */ /* 0x080fe400030f0eff */
[----:B------:R-:W-:Y:S02]  /*35f30*/  LEA.HI.X.SX32 R67, R229, R3, 0x1, P5 ;  /* 0x00000003e5437211 */ /* 0x000fe400028f0eff */
[----:B------:R-:W-:-:S02]  /*35f40*/  IADD3 R76, P6, R76, R2, RZ ;  /* 0x000000024c4c7210 */ /* 0x000fc40007fde0ff */
[-C--:B------:R-:W-:Y:S01]  /*35f50*/  IADD3 R62, P5, R62, R2.reuse, RZ ;  /* 0x000000023e3e7210 */ /* 0x080fe20007fbe0ff */
[----:B------:R-:W-:Y:S01]  /*35f60*/  IMAD R232, R63, 0x1e2, RZ ;  /* 0x000001e23fe87824 */ /* 0x000fe200078e02ff */
[-C--:B------:R-:W-:Y:S02]  /*35f70*/  LEA.HI.X.SX32 R77, R73, R3.reuse, 0x1, P6 ;  /* 0x00000003494d7211 */ /* 0x080fe400030f0eff */
[-C--:B------:R-:W-:Y:S02]  /*35f80*/  LEA.HI.X.SX32 R63, R225, R3.reuse, 0x1, P5 ;  /* 0x00000003e13f7211 */ /* 0x080fe400028f0eff */
[-C--:B------:R-:W-:Y:S02]  /*35f90*/  IADD3 R72, P6, R72, R2.reuse, RZ ;  /* 0x0000000248487210 */ /* 0x080fe40007fde0ff */
[----:B------:R-:W-:Y:S01]  /*35fa0*/  IADD3 R58, P5, R58, R2, RZ ;  /* 0x000000023a3a7210 */ /* 0x000fe20007fbe0ff */
[----:B------:R1:W-:Y:S01]  /*35fb0*/  STL.64 [R1+0x738], R86 ;  /* 0x0007385601007387 */ /* 0x0003e20000100a00 */
[----:B------:R-:W-:Y:S01]  /*35fc0*/  IMAD R231, R59, 0x1e4, RZ ;  /* 0x000001e43be77824 */ /* 0x000fe200078e02ff */
[----:B------:R-:W-:-:S02]  /*35fd0*/  LEA.HI.X.SX32 R73, R69, R3, 0x1, P6 ;  /* 0x0000000345497211 */ /* 0x000fc400030f0eff */
[-C--:B------:R-:W-:Y:S02]  /*35fe0*/  LEA.HI.X.SX32 R59, R227, R3.reuse, 0x1, P5 ;  /* 0x00000003e33b7211 */ /* 0x080fe400028f0eff */
[-C--:B------:R-:W-:Y:S02]  /*35ff0*/  IADD3 R68, P6, R68, R2.reuse, RZ ;  /* 0x0000000244447210 */ /* 0x080fe40007fde0ff */
[----:B------:R-:W-:Y:S01]  /*36000*/  IADD3 R54, P5, R54, R2, RZ ;  /* 0x0000000236367210 */ /* 0x000fe20007fbe0ff */
[----:B-1----:R-:W2:Y:S04]  /*36010*/  LDL.LU.64 R86, [R1+0xf68] ;  /* 0x000f680001567983 */ /* 0x002ea80000300a00 */
[----:B------:R1:W-:Y:S01]  /*36020*/  STL.64 [R1+0x730], R84 ;  /* 0x0007305401007387 */ /* 0x0003e20000100a00 */
[----:B------:R-:W-:Y:S01]  /*36030*/  IMAD R225, R55, 0xf3, RZ ;  /* 0x000000f337e17824 */ /* 0x000fe200078e02ff */
[----:B------:R-:W-:-:S02]  /*36040*/  LEA.HI.X.SX32 R69, R65, R3, 0x1, P6 ;  /* 0x0000000341457211 */ /* 0x000fc400030f0eff */
[-C--:B------:R-:W-:Y:S02]  /*36050*/  LEA.HI.X.SX32 R55, R223, R3.reuse, 0x1, P5 ;  /* 0x00000003df377211 */ /* 0x080fe400028f0eff */
[-C--:B------:R-:W-:Y:S01]  /*36060*/  IADD3 R64, P6, R64, R2.reuse, RZ ;  /* 0x0000000240407210 */ /* 0x080fe20007fde0ff */
[----:B------:R-:W4:Y:S01]  /*36070*/  LDC R223, c[0x0][0x278] ;  /* 0x00009e00ffdf7b82 */ /* 0x000f220000000800 */
[----:B-1----:R-:W2:Y:S04]  /*36080*/  LDL.LU.64 R84, [R1+0xf60] ;  /* 0x000f600001547983 */ /* 0x002ea80000300a00 */
[----:B------:R1:W-:Y:S01]  /*36090*/  STL.64 [R1+0x728], R82 ;  /* 0x0007285201007387 */ /* 0x0003e20000100a00 */
[-C--:B------:R-:W-:Y:S02]  /*360a0*/  LEA.HI.X.SX32 R65, R61, R3.reuse, 0x1, P6 ;  /* 0x000000033d417211 */ /* 0x080fe400030f0eff */
[----:B------:R-:W-:Y:S01]  /*360b0*/  IADD3 R60, P6, R60, R2, RZ ;  /* 0x000000023c3c7210 */ /* 0x000fe20007fde0ff */
        /* <DEDUP_REMOVED lines=14> */
[----:B------:R-:W-:Y:S01]  /*361a0*/  IMAD R46, R46, 0x1be, RZ ;  /* 0x000001be2e2e7824 */ /* 0x000fe200078e02ff */
[----:B------:R-:W-:Y:S02]  /*361b0*/  IADD3 R50, P5, R50, R2, RZ ;  /* 0x0000000232327210 */ /* 0x000fe40007fbe0ff */
[----:B-1----:R-:W2:Y:S04]  /*361c0*/  LDL.LU.64 R72, [R1+0xf30] ;  /* 0x000f300001487983 */ /* 0x002ea80000300a00 */
[----:B------:R1:W-:Y:S01]  /*361d0*/  STL.64 [R1+0x6f8], R70 ;  /* 0x0006f84601007387 */ /* 0x0003e20000100a00 */
[----:B------:R-:W-:-:S03]  /*361e0*/  LEA.HI.X.SX32 R53, R49, R3, 0x1, P6 ;  /* 0x0000000331357211 */ /* 0x000fc600030f0eff */
[----:B-1----:R-:W2:Y:S04]  /*361f0*/  LDL.LU.64 R70, [R1+0xf28] ;  /* 0x000f280001467983 */ /* 0x002ea80000300a00 */
[----:B------:R1:W-:Y:S01]  /*36200*/  STL.64 [R1+0x6f0], R68 ;  /* 0x0006f04401007387 */ /* 0x0003e20000100a00 */
[----:B------:R-:W-:Y:S01]  /*36210*/  IMAD R44, R44, 0x1c0, RZ ;  /* 0x000001c02c2c7824 */ /* 0x000fe200078e02ff */
[-C--:B------:R-:W-:Y:S01]  /*36220*/  IADD3 R48, P6, R48, R2.reuse, RZ ;  /* 0x0000000230307210 */ /* 0x080fe20007fde0ff */
[----:B------:R-:W-:Y:S01]  /*36230*/  IMAD R229, R51, 0x1e6, RZ ;  /* 0x000001e633e57824 */ /* 0x000fe200078e02ff */
[----:B-1----:R-:W2:Y:S04]  /*36240*/  LDL.LU.64 R68, [R1+0xf20] ;  /* 0x000f200001447983 */ /* 0x002ea80000300a00 */
[----:B------:R1:W-:Y:S01]  /*36250*/  STL.64 [R1+0x6e8], R66 ;  /* 0x0006e84201007387 */ /* 0x0003e20000100a00 */
[----:B------:R-:W-:Y:S01]  /*36260*/  IMAD R19, R19, 0xdf, RZ ;  /* 0x000000df13137824 */ /* 0x000fe200078e02ff */
[-C--:B------:R-:W-:Y:S01]  /*36270*/  LEA.HI.X.SX32 R51, R221, R3.reuse, 0x1, P5 ;  /* 0x00000003dd337211 */ /* 0x080fe200028f0eff */
[----:B------:R-:W-:Y:S01]  /*36280*/  IMAD R42, R42, 0x1c2, RZ ;  /* 0x000001c22a2a7824 */ /* 0x000fe200078e02ff */
[----:B-1----:R-:W2:Y:S04]  /*36290*/  LDL.LU.64 R66, [R1+0xf18] ;  /* 0x000f180001427983 */ /* 0x002ea80000300a00 */
[----:B------:R1:W-:Y:S01]  /*362a0*/  STL.64 [R1+0x6e0], R64 ;  /* 0x0006e04001007387 */ /* 0x0003e20000100a00 */
[-C--:B------:R-:W-:Y:S01]  /*362b0*/  IADD3 R46, P5, R46, R2.reuse, RZ ;  /* 0x000000022e2e7210 */ /* 0x080fe20007fbe0ff */
[----:B----4-:R-:W-:Y:S01]  /*362c0*/  IMAD R223, R223, 0xe0, RZ ;  /* 0x000000e0dfdf7824 */ /* 0x010fe200078e02ff */
[-C--:B------:R-:W-:Y:S01]  /*362d0*/  LEA.HI.X.SX32 R49, R45, R3.reuse, 0x1, P6 ;  /* 0x000000032d317211 */ /* 0x080fe200030f0eff */
[----:B-1----:R-:W4:Y:S04]  /*362e0*/  LDL.LU.64 R64, [R1+0xf10] ;  /* 0x000f100001407983 */ /* 0x002f280000300a00 */
[----:B------:R1:W-:Y:S01]  /*362f0*/  STL.64 [R1+0x6d8], R62 ;  /* 0x0006d83e01007387 */ /* 0x0003e20000100a00 */
[----:B------:R-:W-:Y:S01]  /*36300*/  IMAD R227, R47, 0x1e8, RZ ;  /* 0x000001e82fe37824 */ /* 0x000fe200078e02ff */
[----:B------:R-:W-:Y:S01]  /*36310*/  IADD3 R44, P6, R44, R2, RZ ;  /* 0x000000022c2c7210 */ /* 0x000fe20007fde0ff */
[----:B------:R-:W-:Y:S01]  /*36320*/  IMAD R18, R18, 0xe1, RZ ;  /* 0x000000e112127824 */ /* 0x000fe200078e02ff */
[----:B-1----:R-:W4:Y:S04]  /*36330*/  LDL.LU.64 R62, [R1+0xf08] ;  /* 0x000f0800013e7983 */ /* 0x002f280000300a00 */
[----:B------:R1:W-:Y:S01]  /*36340*/  STL.64 [R1+0x6d0], R60 ;  /* 0x0006d03c01007387 */ /* 0x0003e20000100a00 */
[----:B------:R-:W-:Y:S01]  /*36350*/  IMAD R40, R40, 0x1c4, RZ ;  /* 0x000001c428287824 */ /* 0x000fe200078e02ff */
[----:B------:R-:W-:-:S02]  /*36360*/  LEA.HI.X.SX32 R47, R19, R3, 0x1, P5 ;  /* 0x00000003132f7211 */ /* 0x000fc400028f0eff */
[-C--:B------:R-:W-:Y:S01]  /*36370*/  IADD3 R42, P5, R42, R2.reuse, RZ ;  /* 0x000000022a2a7210 */ /* 0x080fe20007fbe0ff */
[----:B-1----:R-:W4:Y:S04]  /*36380*/  LDL.LU.64 R60, [R1+0xf00] ;  /* 0x000f0000013c7983 */ /* 0x002f280000300a00 */
[----:B------:R1:W-:Y:S01]  /*36390*/  STL.64 [R1+0x6c8], R58 ;  /* 0x0006c83a01007387 */ /* 0x0003e20000100a00 */
[----:B------:R-:W-:Y:S01]  /*363a0*/  LEA.HI.X.SX32 R45, R223, R3, 0x1, P6 ;  /* 0x00000003df2d7211 */ /* 0x000fe200030f0eff */
[----:B------:R-:W-:Y:S01]  /*363b0*/  IMAD R221, R43, 0xf5, RZ ;  /* 0x000000f52bdd7824 */ /* 0x000fe200078e02ff */
[----:B------:R-:W-:Y:S01]  /*363c0*/  MOV R19, R41 ;  /* 0x0000002900137202 */ /* 0x000fe20000000f00 */
[----:B-1----:R-:W4:Y:S01]  /*363d0*/  LDL.LU.64 R58, [R1+0xef8] ;  /* 0x000ef800013a7983 */ /* 0x002f220000300a00 */
[----:B------:R-:W-:Y:S01]  /*363e0*/  IMAD R36, R36, 0x1c8, RZ ;  /* 0x000001c824247824 */ /* 0x000fe200078e02ff */
[----:B------:R-:W1:Y:S02]  /*363f0*/  LDC R223, c[0x0][0x278] ;  /* 0x00009e00ffdf7b82 */ /* 0x000e640000000800 */
[----:B------:R3:W-:Y:S01]  /*36400*/  STL.64 [R1+0x6c0], R56 ;  /* 0x0006c03801007387 */ /* 0x0007e20000100a00 */
[----:B------:R-:W-:Y:S01]  /*36410*/  IMAD R19, R39, 0xe2, RZ ;  /* 0x000000e227137824 */ /* 0x000fe200078e02ff */
[----:B------:R-:W-:-:S02]  /*36420*/  IADD3 R40, P6, R40, R2, RZ ;  /* 0x0000000228287210 */ /* 0x000fc40007fde0ff */
[-C--:B------:R-:W-:Y:S01]  /*36430*/  LEA.HI.X.SX32 R43, R18, R3.reuse, 0x1, P5 ;  /* 0x00000003122b7211 */ /* 0x080fe200028f0eff */
[----:B---3--:R-:W3:Y:S04]  /*36440*/  LDL.LU.64 R56, [R1+0xef0] ;  /* 0x000ef00001387983 */ /* 0x008ee80000300a00 */
[----:B------:R0:W-:Y:S01]  /*36450*/  STL.64 [R1+0x6b8], R54 ;  /* 0x0006b83601007387 */ /* 0x0001e20000100a00 */
[----:B------:R-:W-:-:S03]  /*36460*/  LEA.HI.X.SX32 R19, R19, R3, 0x1, P6 ;  /* 0x0000000313137211 */ /* 0x000fc600030f0eff */
[----:B0-----:R-:W3:Y:S04]  /*36470*/  LDL.LU.64 R54, [R1+0xee8] ;  /* 0x000ee80001367983 */ /* 0x001ee80000300a00 */
[----:B------:R0:W-:Y:S01]  /*36480*/  STL.64 [R1+0x6b0], R52 ;  /* 0x0006b03401007387 */ /* 0x0001e20000100a00 */
[----:B------:R-:W-:-:S03]  /*36490*/  IMAD R34, R34, 0x1cc, RZ ;  /* 0x000001cc22227824 */ /* 0x000fc600078e02ff */
[----:B0-----:R-:W3:Y:S04]  /*364a0*/  LDL.LU.64 R52, [R1+0xee0] ;  /* 0x000ee00001347983 */ /* 0x001ee80000300a00 */
[----:B------:R0:W-:Y:S01]  /*364b0*/  STL.64 [R1+0x6a8], R50 ;  /* 0x0006a83201007387 */ /* 0x0001e20000100a00 */
[----:B------:R-:W-:Y:S02]  /*364c0*/  MOV R18, R40 ;  /* 0x0000002800127202 */ /* 0x000fe40000000f00 */
[----:B------:R-:W-:Y:S01]  /*364d0*/  IADD3 R36, P6, R36, R2, RZ ;  /* 0x0000000224247210 */ /* 0x000fe20007fde0ff */
[----:B0-----:R-:W3:Y:S04]  /*364e0*/  LDL.LU.64 R50, [R1+0xed8] ;  /* 0x000ed80001327983 */ /* 0x001ee80000300a00 */
[----:B------:R0:W-:Y:S04]  /*364f0*/  STL.64 [R1+0x6a0], R48 ;  /* 0x0006a03001007387 */ /* 0x0001e80000100a00 */
[----:B0-----:R-:W3:Y:S04]  /*36500*/  LDL.LU.64 R48, [R1+0xed0] ;  /* 0x000ed00001307983 */ /* 0x001ee80000300a00 */
[----:B------:R0:W-:Y:S04]  /*36510*/  STL.64 [R1+0x698], R46 ;  /* 0x0006982e01007387 */ /* 0x0001e80000100a00 */
[----:B0-----:R-:W3:Y:S04]  /*36520*/  LDL.LU.64 R46, [R1+0xec8] ;  /* 0x000ec800012e7983 */ /* 0x001ee80000300a00 */
[----:B------:R0:W-:Y:S04]  /*36530*/  STL.64 [R1+0x690], R44 ;  /* 0x0006902c01007387 */ /* 0x0001e80000100a00 */
[----:B0-----:R-:W3:Y:S04]  /*36540*/  LDL.LU.64 R44, [R1+0xec0] ;  /* 0x000ec000012c7983 */ /* 0x001ee80000300a00 */
[----:B------:R0:W-:Y:S04]  /*36550*/  STL.64 [R1+0x688], R42 ;  /* 0x0006882a01007387 */ /* 0x0001e80000100a00 */
[----:B0-----:R-:W3:Y:S04]  /*36560*/  LDL.LU.64 R42, [R1+0xeb8] ;  /* 0x000eb800012a7983 */ /* 0x001ee80000300a00 */
[----:B------:R0:W-:Y:S04]  /*36570*/  STL [R1+0x680], R40 ;  /* 0x0006802801007387 */ /* 0x0001e80000100800 */
[----:B0-----:R-:W3:Y:S04]  /*36580*/  LDL.LU.64 R40, [R1+0xeb0] ;  /* 0x000eb00001287983 */ /* 0x001ee80000300a00 */
[----:B------:R0:W-:Y:S02]  /*36590*/  STL [R1+0x684], R19 ;  /* 0x0006841301007387 */ /* 0x0001e40000100800 */
[----:B0-----:R-:W-:Y:S01]  /*365a0*/  IMAD R19, R37, 0x1ca, RZ ;  /* 0x000001ca25137824 */ /* 0x001fe200078e02ff */
[----:B------:R-:W-:-:S02]  /*365b0*/  LEA.HI.X.SX32 R37, R35, R3, 0x1, P6 ;  /* 0x0000000323257211 */ /* 0x000fc400030f0eff */
[----:B------:R-:W-:-:S04]  /*365c0*/  IADD3 R34, P6, R34, R2, RZ ;  /* 0x0000000222227210 */ /* 0x000fc80007fde0ff */
[----:B------:R-:W-:Y:S02]  /*365d0*/  LEA.HI.X.SX32 R35, R247, R3, 0x1, P6 ;  /* 0x00000003f7237211 */ /* 0x000fe400030f0eff */
[----:B------:R-:W0:Y:S01]  /*365e0*/  LDC R247, c[0x0][0x278] ;  /* 0x00009e00fff77b82 */ /* 0x000e220000000800 */
[----:B------:R-:W-:Y:S02]  /*365f0*/  IMAD R38, R38, 0x1c6, RZ ;  /* 0x000001c626267824 */ /* 0x000fe400078e02ff */
[----:B------:R-:W-:-:S03]  /*36600*/  IMAD R14, R14, 0xe3, RZ ;  /* 0x000000e30e0e7824 */ /* 0x000fc600078e02ff */
[----:B------:R-:W-:-:S04]  /*36610*/  IADD3 R38, P5, R38, R2, RZ ;  /* 0x0000000226267210 */ /* 0x000fc80007fbe0ff */
[----:B------:R-:W-:Y:S02]  /*36620*/  LEA.HI.X.SX32 R39, R14, R3, 0x1, P5 ;  /* 0x000000030e277211 */ /* 0x000fe400028f0eff */
[----:B------:R-:W-:-:S04]  /*36630*/  IADD3 R18, P5, R19, R2, RZ ;  /* 0x0000000213127210 */ /* 0x000fc80007fbe0ff */
[----:B------:R-:W-:Y:S01]  /*36640*/  LEA.HI.X.SX32 R19, R7, R3, 0x1, P5 ;  /* 0x0000000307137211 */ /* 0x000fe200028f0eff */
[----:B------:R-:W-:Y:S02]  /*36650*/  IMAD.MOV.U32 R7, RZ, RZ, R31 ;  /* 0x000000ffff077224 */ /* 0x000fe400078e001f */
[----:B0-----:R-:W-:Y:S02]  /*36660*/  IMAD R7, R247, 0xe8, RZ ;  /* 0x000000e8f7077824 */ /* 0x001fe400078e02ff */
[----:B------:R-:W0:Y:S01]  /*36670*/  LDC R247, c[0x0][0x278] ;  /* 0x00009e00fff77b82 */ /* 0x000e220000000800 */
[----:B------:R-:W-:Y:S01]  /*36680*/  IMAD R32, R32, 0x1ce, RZ ;  /* 0x000001ce20207824 */ /* 0x000fe200078e02ff */
[----:B------:R1:W-:Y:S01]  /*36690*/  STL.64 [R1+0x678], R38 ;  /* 0x0006782601007387 */ /* 0x0003e20000100a00 */
[----:B------:R-:W-:-:S03]  /*366a0*/  IMAD R30, R30, 0x1d0, RZ ;  /* 0x000001d01e1e7824 */ /* 0x000fc600078e02ff */
[-C--:B------:R-:W-:Y:S02]  /*366b0*/  IADD3 R32, P5, R32, R2.reuse, RZ ;  /* 0x0000000220207210 */ /* 0x080fe40007fbe0ff */
[----:B------:R-:W-:Y:S01]  /*366c0*/  IADD3 R30, P6, R30, R2, RZ ;  /* 0x000000021e1e7210 */ /* 0x000fe20007fde0ff */
[----:B-1----:R-:W3:Y:S04]  /*366d0*/  LDL.LU.64 R38, [R1+0xea8] ;  /* 0x000ea80001267983 */ /* 0x002ee80000300a00 */
[----:B------:R1:W-:Y:S01]  /*366e0*/  STL.64 [R1+0x670], R36 ;  /* 0x0006702401007387 */ /* 0x0003e20000100a00 */
[----:B------:R-:W-:Y:S01]  /*366f0*/  IMAD R14, R33, 0xf7, RZ ;  /* 0x000000f7210e7824 */ /* 0x000fe200078e02ff */
[----:B------:R-:W-:Y:S02]  /*36700*/  LEA.HI.X.SX32 R33, R6, R3, 0x1, P5 ;  /* 0x0000000306217211 */ /* 0x000fe400028f0eff */
[----:B------:R-:W-:-:S02]  /*36710*/  MOV R6, R30 ;  /* 0x0000001e00067202 */ /* 0x000fc40000000f00 */
[----:B------:R-:W-:Y:S01]  /*36720*/  LEA.HI.X.SX32 R7, R7, R3, 0x1, P6 ;  /* 0x0000000307077211 */ /* 0x000fe200030f0eff */
[----:B-1----:R-:W3:Y:S04]  /*36730*/  LDL.LU.64 R36, [R1+0xea0] ;  /* 0x000ea00001247983 */ /* 0x002ee80000300a00 */
[----:B------:R1:W-:Y:S02]  /*36740*/  STL.64 [R1+0x668], R18 ;  /* 0x0006681201007387 */ /* 0x0003e40000100a00 */
[----:B-1----:R-:W-:Y:S01]  /*36750*/  IMAD R18, R27, 0x1d4, RZ ;  /* 0x000001d41b127824 */ /* 0x002fe200078e02ff */
[----:B------:R-:W1:Y:S04]  /*36760*/  LDC R19, c[0x0][0x278] ;  /* 0x00009e00ff137b82 */ /* 0x000e680000000800 */
[----:B------:R-:W-:Y:S01]  /*36770*/  IADD3 R6, P6, R18, R2, RZ ;  /* 0x0000000212067210 */ /* 0x000fe20007fde0ff */
[----:B0-----:R-:W-:-:S03]  /*36780*/  IMAD R18, R247, 0x1f0, RZ ;  /* 0x000001f0f7127824 */ /* 0x001fc600078e02ff */
[----:B------:R-:W0:Y:S01]  /*36790*/  LDC R247, c[0x0][0x278] ;  /* 0x00009e00fff77b82 */ /* 0x000e220000000800 */
[----:B------:R2:W-:Y:S01]  /*367a0*/  STL.64 [R1+0x660], R34 ;  /* 0x0006602201007387 */ /* 0x0005e20000100a00 */
[----:B------:R-:W-:Y:S02]  /*367b0*/  IMAD R26, R26, 0x1d2, RZ ;  /* 0x000001d21a1a7824 */ /* 0x000fe400078e02ff */
[----:B------:R-:W-:-:S03]  /*367c0*/  IMAD R4, R4, 0xe9, RZ ;  /* 0x000000e904047824 */ /* 0x000fc600078e02ff */
[----:B------:R-:W-:Y:S01]  /*367d0*/  IADD3 R26, P5, R26, R2, RZ ;  /* 0x000000021a1a7210 */ /* 0x000fe20007fbe0ff */
[----:B--2---:R-:W2:Y:S04]  /*367e0*/  LDL.LU.64 R34, [R1+0xe98] ;  /* 0x000e980001227983 */ /* 0x004ea80000300a00 */
[----:B------:R4:W-:Y:S01]  /*367f0*/  STL.64 [R1+0x658], R32 ;  /* 0x0006582001007387 */ /* 0x0009e20000100a00 */
[----:B------:R-:W-:-:S03]  /*36800*/  LEA.HI.X.SX32 R27, R4, R3, 0x1, P5 ;  /* 0x00000003041b7211 */ /* 0x000fc600028f0eff */
[----:B----4-:R-:W4:Y:S04]  /*36810*/  LDL.LU.64 R32, [R1+0xe90] ;  /* 0x000e900001207983 */ /* 0x010f280000300a00 */
[----:B------:R1:W-:Y:S04]  /*36820*/  STL [R1+0x650], R30 ;  /* 0x0006501e01007387 */ /* 0x0003e80000100800 */
[----:B-1----:R-:W4:Y:S04]  /*36830*/  LDL.LU.64 R30, [R1+0xe88] ;  /* 0x000e8800011e7983 */ /* 0x002f280000300a00 */
[----:B------:R1:W-:Y:S02]  /*36840*/  STL [R1+0x654], R7 ;  /* 0x0006540701007387 */ /* 0x0003e40000100800 */
[----:B-1----:R-:W-:-:S02]  /*36850*/  IMAD R7, R25, 0xea, RZ ;  /* 0x000000ea19077824 */ /* 0x002fc400078e02ff */
[----:B------:R1:W-:Y:S03]  /*36860*/  STL.64 [R1+0x648], R26 ;  /* 0x0006481a01007387 */ /* 0x0003e60000100a00 */
[----:B------:R-:W-:Y:S01]  /*36870*/  LEA.HI.X.SX32 R7, R7, R3, 0x1, P6 ;  /* 0x0000000307077211 */ /* 0x000fe200030f0eff */
[----:B-1----:R-:W4:Y:S04]  /*36880*/  LDL.LU.64 R26, [R1+0xe80] ;  /* 0x000e8000011a7983 */ /* 0x002f280000300a00 */
[----:B------:R0:W-:Y:S01]  /*36890*/  STL.64 [R1+0x640], R6 ;  /* 0x0006400601007387 */ /* 0x0001e20000100a00 */
[----:B------:R-:W-:Y:S02]  /*368a0*/  IMAD R24, R24, 0x1d6, RZ ;  /* 0x000001d618187824 */ /* 0x000fe400078e02ff */
[----:B0-----:R-:W-:-:S02]  /*368b0*/  IMAD R6, R247, 0xf9, RZ ;  /* 0x000000f9f7067824 */ /* 0x001fc400078e02ff */
[----:B------:R-:W0:Y:S01]  /*368c0*/  LDC R247, c[0x0][0x278] ;  /* 0x00009e00fff77b82 */ /* 0x000e220000000800 */
[----:B------:R-:W-:Y:S01]  /*368d0*/  IMAD R5, R5, 0xeb, RZ ;  /* 0x000000eb05057824 */ /* 0x000fe200078e02ff */
[-C--:B------:R-:W-:Y:S01]  /*368e0*/  IADD3 R24, P5, R24, R2.reuse, RZ ;  /* 0x0000000218187210 */ /* 0x080fe20007fbe0ff */
[----:B------:R-:W-:Y:S02]  /*368f0*/  IMAD R28, R28, 0x1d8, RZ ;  /* 0x000001d81c1c7824 */ /* 0x000fe400078e02ff */
[----:B------:R-:W-:Y:S01]  /*36900*/  IMAD R244, R244, 0x1da, RZ ;  /* 0x000001daf4f47824 */ /* 0x000fe200078e02ff */
[----:B------:R-:W-:Y:S01]  /*36910*/  LEA.HI.X.SX32 R25, R5, R3, 0x1, P5 ;  /* 0x0000000305197211 */ /* 0x000fe200028f0eff */
[----:B------:R-:W-:Y:S01]  /*36920*/  IMAD R7, R245, 0xec, RZ ;  /* 0x000000ecf5077824 */ /* 0x000fe200078e02ff */
[-C--:B------:R-:W-:Y:S01]  /*36930*/  IADD3 R28, P6, R28, R2.reuse, RZ ;  /* 0x000000021c1c7210 */ /* 0x080fe20007fde0ff */
[----:B------:R-:W-:Y:S01]  /*36940*/  IMAD R10, R10, 0xed, RZ ;  /* 0x000000ed0a0a7824 */ /* 0x000fe200078e02ff */
[----:B------:R-:W-:-:S02]  /*36950*/  IADD3 R244, P5, R244, R2, RZ ;  /* 0x00000002f4f47210 */ /* 0x000fc40007fbe0ff */
[----:B------:R-:W-:Y:S01]  /*36960*/  MOV R5, R29 ;  /* 0x0000001d00057202 */ /* 0x000fe20000000f00 */
[----:B------:R1:W-:Y:S01]  /*36970*/  STL.64 [R1+0x638], R24 ;  /* 0x0006381801007387 */ /* 0x0003e20000100a00 */
[-C--:B------:R-:W-:Y:S02]  /*36980*/  LEA.HI.X.SX32 R5, R7, R3.reuse, 0x1, P6 ;  /* 0x0000000307057211 */ /* 0x080fe400030f0eff */
[----:B------:R-:W-:Y:S02]  /*36990*/  MOV R4, R28 ;  /* 0x0000001c00047202 */ /* 0x000fe40000000f00 */
[-C--:B------:R-:W-:Y:S02]  /*369a0*/  IADD3 R4, P6, R249, R2.reuse, RZ ;  /* 0x00000002f9047210 */ /* 0x080fe40007fde0ff */
[-C--:B------:R-:W-:Y:S02]  /*369b0*/  LEA.HI.X.SX32 R245, R10, R3.reuse, 0x1, P5 ;  /* 0x000000030af57211 */ /* 0x080fe400028f0eff */
[----:B------:R-:W-:Y:S01]  /*369c0*/  IADD3 R248, P5, R248, R2, RZ ;  /* 0x00000002f8f87210 */ /* 0x000fe20007fbe0ff */
[----:B0-----:R-:W-:Y:S01]  /*369d0*/  IMAD R7, R247, 0xee, RZ ;  /* 0x000000eef7077824 */ /* 0x001fe200078e02ff */
[----:B-1----:R-:W4:Y:S02]  /*369e0*/  LDL.LU.64 R24, [R1+0xe78] ;  /* 0x000e780001187983 */ /* 0x002f240000300a00 */
[-C--:B------:R-:W-:Y:S01]  /*369f0*/  LEA.HI.X.SX32 R249, R11, R3.reuse, 0x1, P5 ;  /* 0x000000030bf97211 */ /* 0x080fe200028f0eff */
[----:B------:R-:W-:Y:S01]  /*36a00*/  IMAD R22, R22, 0x1ea, RZ ;  /* 0x000001ea16167824 */ /* 0x000fe200078e02ff */
[----:B------:R-:W0:Y:S01]  /*36a10*/  LDC R247, c[0x0][0x278] ;  /* 0x00009e00fff77b82 */ /* 0x000e220000000800 */
[----:B------:R1:W-:Y:S04]  /*36a20*/  STL [R1+0x630], R28 ;  /* 0x0006301c01007387 */ /* 0x0003e80000100800 */
[----:B-1----:R-:W4:Y:S04]  /*36a30*/  LDL.LU.64 R28, [R1+0xe70] ;  /* 0x000e7000011c7983 */ /* 0x002f280000300a00 */
[----:B------:R1:W-:Y:S04]  /*36a40*/  STL [R1+0x634], R5 ;  /* 0x0006340501007387 */ /* 0x0003e80000100800 */
[----:B------:R1:W-:Y:S02]  /*36a50*/  STL.64 [R1+0x628], R244 ;  /* 0x000628f401007387 */ /* 0x0003e40000100a00 */
[----:B-1----:R-:W-:-:S02]  /*36a60*/  LEA.HI.X.SX32 R5, R7, R3, 0x1, P6 ;  /* 0x0000000307057211 */ /* 0x002fc400030f0eff */
[----:B------:R-:W4:Y:S04]  /*36a70*/  LDL.LU.64 R244, [R1+0xe68] ;  /* 0x000e680001f47983 */ /* 0x000f280000300a00 */
[----:B------:R1:W-:Y:S04]  /*36a80*/  STL.64 [R1+0x620], R4 ;  /* 0x0006200401007387 */ /* 0x0003e80000100a00 */
[----:B------:R0:W-:Y:S01]  /*36a90*/  STL.64 [R1+0x618], R248 ;  /* 0x000618f801007387 */ /* 0x0001e20000100a00 */
[-C--:B-1----:R-:W-:Y:S02]  /*36aa0*/  IADD3 R4, P6, R251, R2.reuse, RZ ;  /* 0x00000002fb047210 */ /* 0x082fe40007fde0ff */
[----:B0-----:R-:W-:-:S02]  /*36ab0*/  IADD3 R248, P5, R232, R2, RZ ;  /* 0x00000002e8f87210 */ /* 0x001fc40007fbe0ff */
[-C--:B------:R-:W-:Y:S02]  /*36ac0*/  LEA.HI.X.SX32 R5, R250, R3.reuse, 0x1, P6 ;  /* 0x00000003fa057211 */ /* 0x080fe400030f0eff */
[-C--:B------:R-:W-:Y:S02]  /*36ad0*/  LEA.HI.X.SX32 R249, R15, R3.reuse, 0x1, P5 ;  /* 0x000000030ff97211 */ /* 0x080fe400028f0eff */
[-C--:B------:R-:W-:Y:S01]  /*36ae0*/  IADD3 R10, P6, R231, R2.reuse, RZ ;  /* 0x00000002e70a7210 */ /* 0x080fe20007fde0ff */
[----:B------:R-:W-:Y:S01]  /*36af0*/  STL.64 [R1+0x610], R4 ;  /* 0x0006100401007387 */ /* 0x000fe20000100a00 */
[-C--:B------:R-:W-:Y:S02]  /*36b00*/  IADD3 R250, P5, R229, R2.reuse, RZ ;  /* 0x00000002e5fa7210 */ /* 0x080fe40007fbe0ff */
[-C--:B------:R-:W-:Y:S01]  /*36b10*/  LEA.HI.X.SX32 R11, R240, R3.reuse, 0x1, P6 ;  /* 0x00000003f00b7211 */ /* 0x080fe200030f0eff */
[----:B------:R0:W-:Y:S01]  /*36b20*/  STL.64 [R1+0x5f8], R248 ;  /* 0x0005f8f801007387 */ /* 0x0001e20000100a00 */
[----:B------:R-:W-:Y:S01]  /*36b30*/  LEA.HI.X.SX32 R251, R225, R3, 0x1, P5 ;  /* 0x00000003e1fb7211 */ /* 0x000fe200028f0eff */
[----:B------:R-:W-:Y:S01]  /*36b40*/  IMAD R223, R223, 0x1ec, RZ ;  /* 0x000001ecdfdf7824 */ /* 0x000fe200078e02ff */
[-C--:B------:R-:W-:Y:S01]  /*36b50*/  IADD3 R22, P5, R22, R2.reuse, RZ ;  /* 0x0000000216167210 */ /* 0x080fe20007fbe0ff */
[----:B------:R1:W-:Y:S01]  /*36b60*/  STL.64 [R1+0x5f0], R10 ;  /* 0x0005f00a01007387 */ /* 0x0003e20000100a00 */
[----:B------:R-:W-:Y:S01]  /*36b70*/  IMAD R19, R19, 0x1ee, RZ ;  /* 0x000001ee13137824 */ /* 0x000fe200078e02ff */
[----:B------:R-:W3:Y:S01]  /*36b80*/  LDC R240, c[0x0][0x278] ;  /* 0x00009e00fff07b82 */ /* 0x000ee20000000800 */
[----:B0-----:R-:W-:-:S04]  /*36b90*/  IADD3 R248, P6, R227, R2, RZ ;  /* 0x00000002e3f87210 */ /* 0x001fc80007fde0ff */
[-C--:B------:R-:W-:Y:S01]  /*36ba0*/  LEA.HI.X.SX32 R249, R242, R3.reuse, 0x1, P6 ;  /* 0x00000003f2f97211 */ /* 0x080fe200030f0eff */
[----:B-1----:R-:W-:Y:S01]  /*36bb0*/  IMAD R10, R23, 0x1f6, RZ ;  /* 0x000001f6170a7824 */ /* 0x002fe200078e02ff */
[----:B------:R-:W-:Y:S01]  /*36bc0*/  LEA.HI.X.SX32 R23, R221, R3, 0x1, P5 ;  /* 0x00000003dd177211 */ /* 0x000fe200028f0eff */
[----:B------:R-:W-:Y:S04]  /*36bd0*/  STL.64 [R1+0x5e8], R250 ;  /* 0x0005e8fa01007387 */ /* 0x000fe80000100a00 */
[----:B------:R0:W-:Y:S01]  /*36be0*/  STL.64 [R1+0x5e0], R248 ;  /* 0x0005e0f801007387 */ /* 0x0001e20000100a00 */
[----:B------:R-:W-:-:S03]  /*36bf0*/  IMAD R20, R20, 0x1f2, RZ ;  /* 0x000001f214147824 */ /* 0x000fc600078e02ff */
[----:B------:R1:W-:Y:S01]  /*36c00*/  STL.64 [R1+0x5d8], R22 ;  /* 0x0005d81601007387 */ /* 0x0003e20000100a00 */
[-C--:B0-----:R-:W-:Y:S02]  /*36c10*/  IADD3 R248, P6, R223, R2.reuse, RZ ;  /* 0x00000002dff87210 */ /* 0x081fe40007fde0ff */
[-C--:B-1----:R-:W-:Y:S02]  /*36c20*/  IADD3 R22, P5, R19, R2.reuse, RZ ;  /* 0x0000000213167210 */ /* 0x082fe40007fbe0ff */
[-C--:B------:R-:W-:Y:S02]  /*36c30*/  LEA.HI.X.SX32 R249, R236, R3.reuse, 0x1, P6 ;  /* 0x00000003ecf97211 */ /* 0x080fe400030f0eff */
[----:B------:R-:W-:Y:S01]  /*36c40*/  LEA.HI.X.SX32 R23, R14, R3, 0x1, P5 ;  /* 0x000000030e177211 */ /* 0x000fe200028f0eff */
[----:B------:R-:W-:Y:S01]  /*36c50*/  IMAD R4, R21, 0xfd, RZ ;  /* 0x000000fd15047824 */ /* 0x000fe200078e02ff */
[----:B------:R-:W0:Y:S01]  /*36c60*/  LDC R236, c[0x0][0x278] ;  /* 0x00009e00ffec7b82 */ /* 0x000e220000000800 */
[----:B------:R1:W-:Y:S04]  /*36c70*/  STL.64 [R1+0x5d0], R248 ;  /* 0x0005d0f801007387 */ /* 0x0003e80000100a00 */
[----:B------:R-:W2:Y:S01]  /*36c80*/  LDL R21, [R1+0x70] ;  /* 0x0000700001157983 */ /* 0x000ea20000100800 */
[----:B-1----:R-:W-:-:S03]  /*36c90*/  IADD3 R248, P5, R20, R2, RZ ;  /* 0x0000000214f87210 */ /* 0x002fc60007fbe0ff */
[----:B------:R-:W2:Y:S04]  /*36ca0*/  LDL R20, [R1+0x78] ;  /* 0x0000780001147983 */ /* 0x000ea80000100800 */
[----:B------:R1:W-:Y:S04]  /*36cb0*/  STL.64 [R1+0x5c8], R22 ;  /* 0x0005c81601007387 */ /* 0x0003e80000100a00 */
[----:B-1----:R-:W4:Y:S04]  /*36cc0*/  LDL R22, [R1+0x528] ;  /* 0x0005280001167983 */ /* 0x002f280000100800 */
[----:B------:R-:W4:Y:S01]  /*36cd0*/  LDL R23, [R1+0x520] ;  /* 0x0005200001177983 */ /* 0x000f220000100800 */
[----:B------:R-:W-:Y:S01]  /*36ce0*/  IMAD R7, R247, 0x1f4, RZ ;  /* 0x000001f4f7077824 */ /* 0x000fe200078e02ff */
[----:B------:R-:W-:Y:S01]  /*36cf0*/  IADD3 R18, P6, R18, R2, RZ ;  /* 0x0000000212127210 */ /* 0x000fe20007fde0ff */
[----:B------:R-:W1:Y:S03]  /*36d00*/  LDC R247, c[0x0][0x278] ;  /* 0x00009e00fff77b82 */ /* 0x000e660000000800 */
[----:B------:R-:W-:-:S05]  /*36d10*/  LEA.HI.X.SX32 R19, R239, R3, 0x1, P6 ;  /* 0x00000003ef137211 */ /* 0x000fca00030f0eff */
[----:B------:R0:W-:Y:S01]  /*36d20*/  STL.64 [R1+0x9c0], R18 ;  /* 0x0009c01201007387 */ /* 0x0001e20000100a00 */
[----:B---3--:R-:W-:Y:S01]  /*36d30*/  IMAD R15, R240, 0x1f8, RZ ;  /* 0x000001f8f00f7824 */ /* 0x008fe200078e02ff */
[----:B------:R-:W-:Y:S01]  /*36d40*/  LEA.HI.X.SX32 R249, R6, R3, 0x1, P5 ;  /* 0x0000000306f97211 */ /* 0x000fe200028f0eff */
[----:B------:R-:W3:Y:S01]  /*36d50*/  LDC R239, c[0x0][0x278] ;  /* 0x00009e00ffef7b82 */ /* 0x000ee20000000800 */
[----:B0-----:R-:W-:Y:S01]  /*36d60*/  IADD3 R18, P6, R7, R2, RZ ;  /* 0x0000000207127210 */ /* 0x001fe20007fde0ff */
[----:B------:R-:W-:-:S06]  /*36d70*/  IMAD R7, R236, 0x1fa, RZ ;  /* 0x000001faec077824 */ /* 0x000fcc00078e02ff */
[----:B------:R-:W0:Y:S01]  /*36d80*/  LDC R236, c[0x0][0x278] ;  /* 0x00009e00ffec7b82 */ /* 0x000e220000000800 */
[----:B-1----:R-:W-:Y:S01]  /*36d90*/  IMAD R5, R247, 0xfb, RZ ;  /* 0x000000fbf7057824 */ /* 0x002fe200078e02ff */
[-C--:B------:R-:W-:Y:S02]  /*36da0*/  IADD3 R10, P5, R10, R2.reuse, RZ ;  /* 0x000000020a0a7210 */ /* 0x080fe40007fbe0ff */
[-C--:B------:R-:W-:Y:S02]  /*36db0*/  LEA.HI.X.SX32 R19, R238, R3.reuse, 0x1, P6 ;  /* 0x00000003ee137211 */ /* 0x080fe400030f0eff */
[----:B------:R-:W-:Y:S02]  /*36dc0*/  IADD3 R14, P6, R15, R2, RZ ;  /* 0x000000020f0e7210 */ /* 0x000fe40007fde0ff */
[-C--:B------:R-:W-:Y:S01]  /*36dd0*/  LEA.HI.X.SX32 R11, R5, R3.reuse, 0x1, P5 ;  /* 0x00000003050b7211 */ /* 0x080fe200028f0eff */
[----:B------:R-:W-:Y:S01]  /*36de0*/  STL.64 [R1+0x9b8], R248 ;  /* 0x0009b8f801007387 */ /* 0x000fe20000100a00 */
[----:B------:R-:W-:Y:S01]  /*36df0*/  LEA.HI.X.SX32 R15, R235, R3, 0x1, P6 ;  /* 0x00000003eb0f7211 */ /* 0x000fe200030f0eff */
[----:B------:R-:W1:Y:S02]  /*36e00*/  LDC R238, c[0x0][0x278] ;  /* 0x00009e00ffee7b82 */ /* 0x000e640000000800 */
[----:B------:R-:W-:Y:S04]  /*36e10*/  STL.64 [R1+0x9b0], R18 ;  /* 0x0009b01201007387 */ /* 0x000fe80000100a00 */
[----:B------:R3:W-:Y:S04]  /*36e20*/  STL.64 [R1+0x9e0], R10 ;  /* 0x0009e00a01007387 */ /* 0x0007e80000100a00 */
[----:B------:R1:W-:Y:S01]  /*36e30*/  STL.64 [R1+0x9d8], R14 ;  /* 0x0009d80e01007387 */ /* 0x0003e20000100a00 */
[----:B0-----:R-:W-:-:S03]  /*36e40*/  IMAD R6, R236, 0x1fc, RZ ;  /* 0x000001fcec067824 */ /* 0x001fc600078e02ff */
[----:B------:R-:W4:Y:S04]  /*36e50*/  LDL R235, [R1+0x80] ;  /* 0x0000800001eb7983 */ /* 0x000f280000100800 */
[----:B------:R-:W4:Y:S01]  /*36e60*/  LDL R236, [R1+0x88] ;  /* 0x0000880001ec7983 */ /* 0x000f220000100800 */
[----:B---3--:R-:W-:-:S03]  /*36e70*/  IADD3 R10, P5, R7, R2, RZ ;  /* 0x00000002070a7210 */ /* 0x008fc60007fbe0ff */
[----:B------:R-:W3:Y:S01]  /*36e80*/  LDL R250, [R1+0x558] ;  /* 0x0005580001fa7983 */ /* 0x000ee20000100800 */
[----:B------:R-:W-:-:S03]  /*36e90*/  LEA.HI.X.SX32 R11, R4, R3, 0x1, P5 ;  /* 0x00000003040b7211 */ /* 0x000fc600028f0eff */
[----:B------:R-:W3:Y:S04]  /*36ea0*/  LDL R249, [R1+0x550] ;  /* 0x0005500001f97983 */ /* 0x000ee80000100800 */
[----:B------:R-:W3:Y:S04]  /*36eb0*/  LDL R248, [R1+0x98] ;  /* 0x0000980001f87983 */ /* 0x000ee80000100800 */
[----:B------:R0:W-:Y:S04]  /*36ec0*/  STL.64 [R1+0x9d0], R10 ;  /* 0x0009d00a01007387 */ /* 0x0001e80000100a00 */
[----:B------:R-:W3:Y:S01]  /*36ed0*/  LDL R247, [R1+0x90] ;  /* 0x0000900001f77983 */ /* 0x000ee20000100800 */
[----:B------:R-:W-:-:S03]  /*36ee0*/  IADD3 R6, P5, R6, R2, RZ ;  /* 0x0000000206067210 */ /* 0x000fc60007fbe0ff */
[----:B------:R-:W3:Y:S01]  /*36ef0*/  LDL R242, [R1+0x568] ;  /* 0x0005680001f27983 */ /* 0x000ee20000100800 */
[----:B------:R-:W-:-:S03]  /*36f00*/  LEA.HI.X.SX32 R7, R237, R3, 0x1, P5 ;  /* 0x00000003ed077211 */ /* 0x000fc600028f0eff */
[----:B------:R-:W3:Y:S04]  /*36f10*/  LDL R240, [R1+0x560] ;  /* 0x0005600001f07983 */ /* 0x000ee80000100800 */
[----:B------:R2:W-:Y:S01]  /*36f20*/  STL.64 [R1+0x9f8], R6 ;  /* 0x0009f80601007387 */ /* 0x0005e20000100a00 */
[----:B-1----:R-:W-:Y:S02]  /*36f30*/  IMAD R5, R238, 0x1fe, RZ ;  /* 0x000001feee057824 */ /* 0x002fe400078e02ff */
[----:B------:R-:W0:Y:S03]  /*36f40*/  LDC R238, c[0x0][0x278] ;  /* 0x00009e00ffee7b82 */ /* 0x000e260000000800 */
[----:B------:R-:W-:Y:S01]  /*36f50*/  IADD3 R14, P5, R5, R2, RZ ;  /* 0x00000002050e7210 */ /* 0x000fe20007fbe0ff */
[----:B0-----:R-:W-:-:S05]  /*36f60*/  IMAD R11, R238, 0xff, RZ ;  /* 0x000000ffee0b7824 */ /* 0x001fca00078e02ff */
[----:B------:R-:W-:-:S05]  /*36f70*/  LEA.HI.X.SX32 R15, R11, R3, 0x1, P5 ;  /* 0x000000030b0f7211 */ /* 0x000fca00028f0eff */
[----:B------:R-:W-:Y:S01]  /*36f80*/  STL.64 [R1+0x9f0], R14 ;  /* 0x0009f00e01007387 */ /* 0x000fe20000100a00 */
[----:B------:R-:W-:-:S05]  /*36f90*/  IMAD R239, R239, 0x290, RZ ;  /* 0x00000290efef7824 */ /* 0x000fca00078e02ff */
[----:B------:R-:W-:Y:S02]  /*36fa0*/  IADD3 RZ, P6, R239, R2, RZ ;  /* 0x00000002efff7210 */ /* 0x000fe40007fde0ff */
[----:B------:R-:W0:Y:S02]  /*36fb0*/  LDC R239, c[0x0][0x278] ;  /* 0x00009e00ffef7b82 */ /* 0x000e240000000800 */
[----:B0-----:R-:W-:Y:S01]  /*36fc0*/  IMAD R10, R239, 0x292, RZ ;  /* 0x00000292ef0a7824 */ /* 0x001fe200078e02ff */
[----:B--2---:R-:W-:Y:S02]  /*36fd0*/  F2FP.BF16.F32.PACK_AB R6, R20, R21 ;  /* 0x000000151406723e */ /* 0x004fe400000010ff */
[----:B----4-:R-:W-:-:S03]  /*36fe0*/  F2FP.BF16.F32.PACK_AB R7, R22, R23 ;  /* 0x000000171607723e */ /* 0x010fc600000010ff */
[----:B------:R-:W-:Y:S06]  /*36ff0*/  BAR.SYNC.DEFER_BLOCKING 0x0 ;  /* 0x0000000000007b1d */ /* 0x000fec0000010000 */
[----:B------:R-:W0:Y:S04]  /*37000*/  LDS.128 R20, [R0] ;  /* 0x0000000000147984 */ /* 0x000e280000000c00 */
[----:B0-----:R-:W-:Y:S04]  /*37010*/  STL.64 [R1+0x10], R20 ;  /* 0x0000101401007387 */ /* 0x001fe80000100a00 */
[----:B------:R0:W-:Y:S04]  /*37020*/  STL.64 [R1+0x18], R22 ;  /* 0x0000181601007387 */ /* 0x0001e80000100a00 */
[----:B0-----:R-:W2:Y:S04]  /*37030*/  LDL.LU.64 R22, [R1+0xe60] ;  /* 0x000e600001167983 */ /* 0x001ea80000300a00 */
[----:B------:R-:W4:Y:S04]  /*37040*/  LDL.LU.64 R20, [R1+0xe58] ;  /* 0x000e580001147983 */ /* 0x000f280000300a00 */
[----:B------:R-:W2:Y:S04]  /*37050*/  LDL R229, [R1+0xa8] ;  /* 0x0000a80001e57983 */ /* 0x000ea80000100800 */
[----:B------:R-:W2:Y:S01]  /*37060*/  LDL R231, [R1+0xa0] ;  /* 0x0000a00001e77983 */ /* 0x000ea20000100800 */
[----:B------:R-:W-:-:S03]  /*37070*/  F2FP.BF16.F32.PACK_AB R18, R236, R235 ;  /* 0x000000ebec12723e */ /* 0x000fc600000010ff */
[----:B------:R-:W4:Y:S04]  /*37080*/  LDL R232, [R1+0x598] ;  /* 0x0005980001e87983 */ /* 0x000f280000100800 */
[----:B------:R-:W4:Y:S04]  /*37090*/  LDL R239, [R1+0x590] ;  /* 0x0005900001ef7983 */ /* 0x000f280000100800 */
[----:B------:R-:W4:Y:S04]  /*370a0*/  LDL R238, [R1+0xb8] ;  /* 0x0000b80001ee7983 */ /* 0x000f280000100800 */
[----:B------:R-:W4:Y:S04]  /*370b0*/  LDL R237, [R1+0xb0] ;  /* 0x0000b00001ed7983 */ /* 0x000f280000100800 */
[----:B------:R-:W4:Y:S04]  /*370c0*/  LDL R236, [R1+0x5a8] ;  /* 0x0005a80001ec7983 */ /* 0x000f280000100800 */
[----:B------:R-:W4:Y:S01]  /*370d0*/  LDL R235, [R1+0x5a0] ;  /* 0x0005a00001eb7983 */ /* 0x000f220000100800 */
[----:B---3--:R-:W-:-:S03]  /*370e0*/  F2FP.BF16.F32.PACK_AB R14, R248, R247 ;  /* 0x000000f7f80e723e */ /* 0x008fc600000010ff */
[----:B------:R-:W3:Y:S04]  /*370f0*/  LDL R223, [R1+0x448] ;  /* 0x0004480001df7983 */ /* 0x000ee80000100800 */
[----:B------:R-:W3:Y:S01]  /*37100*/  LDL R247, [R1+0x440] ;  /* 0x0004400001f77983 */ /* 0x000ee20000100800 */
[----:B------:R-:W-:Y:S02]  /*37110*/  F2FP.BF16.F32.PACK_AB R4, R233, R234 ;  /* 0x000000eae904723e */ /* 0x000fe400000010ff */
[----:B------:R-:W-:Y:S01]  /*37120*/  F2FP.BF16.F32.PACK_AB R5, R241, R243 ;  /* 0x000000f3f105723e */ /* 0x000fe200000010ff */
[----:B------:R-:W-:Y:S06]  /*37130*/  BAR.SYNC.DEFER_BLOCKING 0x0 ;  /* 0x0000000000007b1d */ /* 0x000fec0000010000 */
[----:B------:R-:W-:Y:S01]  /*37140*/  STSM.16.M88.4 [R252], R4 ;  /* 0x00000004fc007844 */ /* 0x000fe20000000200 */
[----:B------:R-:W-:Y:S01]  /*37150*/  F2FP.BF16.F32.PACK_AB R19, R250, R249 ;  /* 0x000000f9fa13723e */ /* 0x000fe200000010ff */
[----:B------:R-:W-:Y:S01]  /*37160*/  BAR.SYNC.DEFER_BLOCKING 0x0 ;  /* 0x0000000000007b1d */ /* 0x000fe20000010000 */
[----:B------:R-:W-:-:S02]  /*37170*/  F2FP.BF16.F32.PACK_AB R16, R228, R16 ;  /* 0x00000010e410723e */ /* 0x000fc400000010ff */
[----:B------:R-:W-:-:S03]  /*37180*/  F2FP.BF16.F32.PACK_AB R17, R230, R17 ;  /* 0x00000011e611723e */ /* 0x000fc600000010ff */
[----:B------:R-:W0:Y:S02]  /*37190*/  LDS.128 R248, [R0] ;  /* 0x0000000000f87984 */ /* 0x000e240000000c00 */
[----:B------:R-:W-:Y:S06]  /*371a0*/  BAR.SYNC.DEFER_BLOCKING 0x0 ;  /* 0x0000000000007b1d */ /* 0x000fec0000010000 */
[----:B------:R-:W-:Y:S01]  /*371b0*/  STSM.16.M88.4 [R252], R16 ;  /* 0x00000010fc007844 */ /* 0x000fe20000000200 */
[----:B------:R-:W-:Y:S01]  /*371c0*/  F2FP.BF16.F32.PACK_AB R15, R242, R240 ;  /* 0x000000f0f20f723e */ /* 0x000fe200000010ff */
[----:B------:R-:W-:Y:S06]  /*371d0*/  BAR.SYNC.DEFER_BLOCKING 0x0 ;  /* 0x0000000000007b1d */ /* 0x000fec0000010000 */
[----:B------:R-:W1:Y:S01]  /*371e0*/  LDS.128 R240, [R0] ;  /* 0x0000000000f07984 */ /* 0x000e620000000c00 */
[----:B------:R-:W-:-:S03]  /*371f0*/  IADD3 RZ, P5, R10, R2, RZ ;  /* 0x000000020aff7210 */ /* 0x000fc60007fbe0ff */
[----:B0-----:R-:W-:Y:S04]  /*37200*/  STL.64 [R1+0xe30], R248 ;  /* 0x000e30f801007387 */ /* 0x001fe80000100a00 */
[----:B------:R-:W-:Y:S04]  /*37210*/  STL.64 [R1+0xe20], R250 ;  /* 0x000e20fa01007387 */ /* 0x000fe80000100a00 */
[----:B-1----:R0:W-:Y:S04]  /*37220*/  STL.64 [R1+0xe28], R240 ;  /* 0x000e28f001007387 */ /* 0x0021e80000100a00 */
[----:B------:R-:W-:Y:S04]  /*37230*/  STL.64 [R1+0xe10], R242 ;  /* 0x000e10f201007387 */ /* 0x000fe80000100a00 */
[----:B------:R-:W3:Y:S04]  /*37240*/  LDL R230, [R1+0x9e8] ;  /* 0x0009e80001e67983 */ /* 0x000ee80000100800 */
[----:B------:R-:W3:Y:S01]  /*37250*/  LDL R228, [R1+0x9c8] ;  /* 0x0009c80001e47983 */ /* 0x000ee20000100800 */
[----:B------:R-:W-:-:S02]  /*37260*/  F2FP.BF16.F32.PACK_AB R12, R224, R12 ;  /* 0x0000000ce00c723e */ /* 0x000fc400000010ff */
[----:B------:R-:W-:Y:S01]  /*37270*/  F2FP.BF16.F32.PACK_AB R13, R226, R13 ;  /* 0x0000000de20d723e */ /* 0x000fe200000010ff */
[----:B------:R-:W-:Y:S06]  /*37280*/  BAR.SYNC.DEFER_BLOCKING 0x0 ;  /* 0x0000000000007b1d */ /* 0x000fec0000010000 */
[----:B------:R-:W3:Y:S04]  /*37290*/  LDL R225, [R1+0x458] ;  /* 0x0004580001e17983 */ /* 0x000ee80000100800 */
[----:B------:R-:W3:Y:S01]  /*372a0*/  LDL R227, [R1+0x450] ;  /* 0x0004500001e37983 */ /* 0x000ee20000100800 */
[----:B------:R-:W-:-:S02]  /*372b0*/  F2FP.BF16.F32.PACK_AB R8, R220, R8 ;  /* 0x00000008dc08723e */ /* 0x000fc400000010ff */
[----:B------:R-:W-:Y:S01]  /*372c0*/  F2FP.BF16.F32.PACK_AB R9, R222, R9 ;  /* 0x00000009de09723e */ /* 0x000fe200000010ff */
[----:B0-----:R-:W3:Y:S04]  /*372d0*/  LDL R241, [R1+0x468] ;  /* 0x0004680001f17983 */ /* 0x001ee80000100800 */
[----:B------:R-:W3:Y:S04]  /*372e0*/  LDL R250, [R1+0x460] ;  /* 0x0004600001fa7983 */ /* 0x000ee80000100800 */
[----:B------:R-:W-:Y:S01]  /*372f0*/  STSM.16.M88.4 [R252], R12 ;  /* 0x0000000cfc007844 */ /* 0x000fe20000000200 */
[----:B--2---:R-:W-:-:S03]  /*37300*/  F2FP.BF16.F32.PACK_AB R10, R229, R231 ;  /* 0x000000e7e50a723e */ /* 0x004fc600000010ff */
[----:B------:R-:W2:Y:S04]  /*37310*/  LDL R229, [R1+0xa08] ;  /* 0x000a080001e57983 */ /* 0x000ea80000100800 */
[----:B------:R-:W2:Y:S01]  /*37320*/  LDL R231, [R1+0xa00] ;  /* 0x000a000001e77983 */ /* 0x000ea20000100800 */
[----:B----4-:R-:W-:Y:S01]  /*37330*/  F2FP.BF16.F32.PACK_AB R11, R232, R239 ;  /* 0x000000efe80b723e */ /* 0x010fe200000010ff */
[----:B------:R-:W-:Y:S01]  /*37340*/  BAR.SYNC.DEFER_BLOCKING 0x0 ;  /* 0x0000000000007b1d */ /* 0x000fe20000010000 */
[----:B------:R-:W-:Y:S02]  /*37350*/  F2FP.BF16.F32.PACK_AB R6, R238, R237 ;  /* 0x000000edee06723e */ /* 0x000fe400000010ff */
[----:B------:R-:W-:-:S03]  /*37360*/  F2FP.BF16.F32.PACK_AB R7, R236, R235 ;  /* 0x000000ebec07723e */ /* 0x000fc600000010ff */
[----:B------:R-:W0:Y:S02]  /*37370*/  LDS.128 R236, [R0] ;  /* 0x0000000000ec7984 */ /* 0x000e240000000c00 */
[----:B------:R-:W-:Y:S06]  /*37380*/  BAR.SYNC.DEFER_BLOCKING 0x0 ;  /* 0x0000000000007b1d */ /* 0x000fec0000010000 */
[----:B------:R-:W-:Y:S02]  /*37390*/  STSM.16.M88.4 [R252], R8 ;  /* 0x00000008fc007844 */ /* 0x000fe40000000200 */
[----:B------:R-:W-:Y:S06]  /*373a0*/  BAR.SYNC.DEFER_BLOCKING 0x0 ;  /* 0x0000000000007b1d */ /* 0x000fec0000010000 */
[----:B------:R-:W1:Y:S04]  /*373b0*/  LDS.128 R232, [R0] ;  /* 0x0000000000e87984 */ /* 0x000e680000000c00 */
[----:B0-----:R-:W-:Y:S04]  /*373c0*/  STL.64 [R1+0xe18], R236 ;  /* 0x000e18ec01007387 */ /* 0x001fe80000100a00 */
[----:B------:R-:W-:Y:S01]  /*373d0*/  STL.64 [R1+0xe00], R238 ;  /* 0x000e00ee01007387 */ /* 0x000fe20000100a00 */
[----:B---3--:R-:W-:-:S03]  /*373e0*/  F2FP.BF16.F32.PACK_AB R18, R223, R247 ;  /* 0x000000f7df12723e */ /* 0x008fc600000010ff */
[----:B-1----:R-:W-:Y:S04]  /*373f0*/  STL.64 [R1+0xe08], R232 ;  /* 0x000e08e801007387 */ /* 0x002fe80000100a00 */
[----:B------:R-:W-:Y:S04]  /*37400*/  STL.64 [R1+0xdf8], R234 ;  /* 0x000df8ea01007387 */ /* 0x000fe80000100a00 */
[----:B------:R-:W3:Y:S04]  /*37410*/  LDL R251, [R1+0xa38] ;  /* 0x000a380001fb7983 */ /* 0x000ee80000100800 */
[----:B------:R-:W3:Y:S04]  /*37420*/  LDL R248, [R1+0xa30] ;  /* 0x000a300001f87983 */ /* 0x000ee80000100800 */
[----:B------:R-:W4:Y:S04]  /*37430*/  LDL R249, [R1+0x4d8] ;  /* 0x0004d80001f97983 */ /* 0x000f280000100800 */
[----:B------:R-:W4:Y:S04]  /*37440*/  LDL R221, [R1+0x470] ;  /* 0x0004700001dd7983 */ /* 0x000f280000100800 */
[----:B------:R-:W4:Y:S04]  /*37450*/  LDL R223, [R1+0xa48] ;  /* 0x000a480001df7983 */ /* 0x000f280000100800 */
[----:B------:R-:W4:Y:S01]  /*37460*/  LDL R247, [R1+0xa40] ;  /* 0x000a400001f77983 */ /* 0x000f220000100800 */
[----:B------:R-:W-:-:S02]  /*37470*/  F2FP.BF16.F32.PACK_AB R4, R216, R217 ;  /* 0x000000d9d804723e */ /* 0x000fc400000010ff */
[----:B------:R-:W-:Y:S01]  /*37480*/  F2FP.BF16.F32.PACK_AB R5, R218, R219 ;  /* 0x000000dbda05723e */ /* 0x000fe200000010ff */
[----:B------:R-:W-:Y:S06]  /*37490*/  BAR.SYNC.DEFER_BLOCKING 0x0 ;  /* 0x0000000000007b1d */ /* 0x000fec0000010000 */
[----:B------:R-:W-:Y:S01]  /*374a0*/  STSM.16.M88.4 [R252], R4 ;  /* 0x00000004fc007844 */ /* 0x000fe20000000200 */
[----:B------:R-:W-:Y:S02]  /*374b0*/  F2FP.BF16.F32.PACK_AB R19, R230, R228 ;  /* 0x000000e4e613723e */ /* 0x000fe400000010ff */
[----:B------:R-:W-:-:S02]  /*374c0*/  F2FP.BF16.F32.PACK_AB R16, R212, R213 ;  /* 0x000000d5d410723e */ /* 0x000fc400000010ff */
[----:B------:R-:W-:Y:S01]  /*374d0*/  F2FP.BF16.F32.PACK_AB R17, R214, R215 ;  /* 0x000000d7d611723e */ /* 0x000fe200000010ff */
[----:B------:R-:W-:Y:S01]  /*374e0*/  BAR.SYNC.DEFER_BLOCKING 0x0 ;  /* 0x0000000000007b1d */ /* 0x000fe20000010000 */
[----:B------:R-:W-:Y:S02]  /*374f0*/  F2FP.BF16.F32.PACK_AB R14, R225, R227 ;  /* 0x000000e3e10e723e */ /* 0x000fe400000010ff */
[----:B--2---:R-:W-:-:S03]  /*37500*/  F2FP.BF16.F32.PACK_AB R15, R229, R231 ;  /* 0x000000e7e50f723e */ /* 0x004fc600000010ff */
[----:B------:R-:W0:Y:S02]  /*37510*/  LDS.128 R228, [R0] ;  /* 0x0000000000e47984 */ /* 0x000e240000000c00 */
[----:B------:R-:W-:Y:S06]  /*37520*/  BAR.SYNC.DEFER_BLOCKING 0x0 ;  /* 0x0000000000007b1d */ /* 0x000fec0000010000 */
[----:B------:R-:W-:Y:S02]  /*37530*/  STSM.16.M88.4 [R252], R16 ;  /* 0x00000010fc007844 */ /* 0x000fe40000000200 */
[----:B------:R-:W-:Y:S06]  /*37540*/  BAR.SYNC.DEFER_BLOCKING 0x0 ;  /* 0x0000000000007b1d */ /* 0x000fec0000010000 */
[----:B------:R-:W1:Y:S04]  /*37550*/  LDS.128 R224, [R0] ;  /* 0x0000000000e07984 */ /* 0x000e680000000c00 */
[----:B0-----:R-:W-:Y:S04]  /*37560*/  STL.64 [R1+0xde8], R228 ;  /* 0x000de8e401007387 */ /* 0x001fe80000100a00 */
[----:B------:R-:W-:Y:S04]  /*37570*/  STL.64 [R1+0xde0], R230 ;  /* 0x000de0e601007387 */ /* 0x000fe80000100a00 */
[----:B-1----:R-:W-:Y:S04]  /*37580*/  STL.64 [R1+0xdd8], R224 ;  /* 0x000dd8e001007387 */ /* 0x002fe80000100a00 */
[----:B------:R-:W-:Y:S04]  /*37590*/  STL.64 [R1+0xdc8], R226 ;  /* 0x000dc8e201007387 */ /* 0x000fe80000100a00 */
[----:B------:R-:W2:Y:S04]  /*375a0*/  LDL R235, [R1+0x4e8] ;  /* 0x0004e80001eb7983 */ /* 0x000ea80000100800 */
[----:B------:R-:W2:Y:S04]  /*375b0*/  LDL R232, [R1+0x4e0] ;  /* 0x0004e00001e87983 */ /* 0x000ea80000100800 */
[----:B------:R-:W2:Y:S04]  /*375c0*/  LDL.LU R239, [R1+0xa7c] ;  /* 0x000a7c0001ef7983 */ /* 0x000ea80000300800 */
[----:B------:R-:W2:Y:S04]  /*375d0*/  LDL.LU R236, [R1+0xa78] ;  /* 0x000a780001ec7983 */ /* 0x000ea80000300800 */
[----:B------:R-:W2:Y:S04]  /*375e0*/  LDL R237, [R1+0x4f8] ;  /* 0x0004f80001ed7983 */ /* 0x000ea80000100800 */
[----:B------:R-:W2:Y:S04]  /*375f0*/  LDL R242, [R1+0x4f0] ;  /* 0x0004f00001f27983 */ /* 0x000ea80000100800 */
[----:B------:R-:W2:Y:S04]  /*37600*/  LDL.LU R243, [R1+0xa84] ;  /* 0x000a840001f37983 */ /* 0x000ea80000300800 */
[----:B------:R-:W2:Y:S01]  /*37610*/  LDL.LU R240, [R1+0xa80] ;  /* 0x000a800001f07983 */ /* 0x000ea20000300800 */
[----:B------:R-:W-:-:S03]  /*37620*/  F2FP.BF16.F32.PACK_AB R10, R241, R250 ;  /* 0x000000faf10a723e */ /* 0x000fc600000010ff */
[----:B------:R-:W2:Y:S04]  /*37630*/  LDL R233, [R1+0x508] ;  /* 0x0005080001e97983 */ /* 0x000ea80000100800 */
[----:B------:R-:W2:Y:S04]  /*37640*/  LDL R238, [R1+0x500] ;  /* 0x0005000001ee7983 */ /* 0x000ea80000100800 */
[----:B------:R-:W2:Y:S01]  /*37650*/  LDL.LU R241, [R1+0xa9c] ;  /* 0x000a9c0001f17983 */ /* 0x000ea20000300800 */
[----:B---3--:R-:W-:-:S03]  /*37660*/  F2FP.BF16.F32.PACK_AB R11, R251, R248 ;  /* 0x000000f8fb0b723e */ /* 0x008fc600000010ff */
[----:B------:R-:W3:Y:S01]  /*37670*/  LDL.LU R250, [R1+0xa98] ;  /* 0x000a980001fa7983 */ /* 0x000ee20000300800 */
[----:B----4-:R-:W-:Y:S02]  /*37680*/  F2FP.BF16.F32.PACK_AB R6, R249, R221 ;  /* 0x000000ddf906723e */ /* 0x010fe400000010ff */
[----:B------:R-:W-:Y:S01]  /*37690*/  F2FP.BF16.F32.PACK_AB R7, R223, R247 ;  /* 0x000000f7df07723e */ /* 0x000fe200000010ff */
[----:B------:R-:W4:Y:S04]  /*376a0*/  LDL R251, [R1+0x518] ;  /* 0x0005180001fb7983 */ /* 0x000f280000100800 */
[----:B------:R-:W4:Y:S04]  /*376b0*/  LDL R248, [R1+0x510] ;  /* 0x0005100001f87983 */ /* 0x000f280000100800 */
[----:B------:R-:W4:Y:S04]  /*376c0*/  LDL.LU R249, [R1+0xaa4] ;  /* 0x000aa40001f97983 */ /* 0x000f280000300800 */
[----:B------:R-:W4:Y:S01]  /*376d0*/  LDL.LU R247, [R1+0xaa0] ;  /* 0x000aa00001f77983 */ /* 0x000f220000300800 */
[----:B------:R-:W-:Y:S01]  /*376e0*/  BAR.SYNC.DEFER_BLOCKING 0x0 ;  /* 0x0000000000007b1d */ /* 0x000fe20000010000 */
[----:B------:R-:W-:-:S02]  /*376f0*/  F2FP.BF16.F32.PACK_AB R12, R208, R209 ;  /* 0x000000d1d00c723e */ /* 0x000fc400000010ff */
[----:B------:R-:W-:-:S05]  /*37700*/  F2FP.BF16.F32.PACK_AB R13, R210, R211 ;  /* 0x000000d3d20d723e */ /* 0x000fca00000010ff */
[----:B------:R-:W-:Y:S01]  /*37710*/  STSM.16.M88.4 [R252], R12 ;  /* 0x0000000cfc007844 */ /* 0x000fe20000000200 */
[----:B------:R-:W-:Y:S01]  /*37720*/  BAR.SYNC.DEFER_BLOCKING 0x0 ;  /* 0x0000000000007b1d */ /* 0x000fe20000010000 */
[----:B------:R-:W-:Y:S02]  /*37730*/  F2FP.BF16.F32.PACK_AB R8, R204, R205 ;  /* 0x000000cdcc08723e */ /* 0x000fe400000010ff */
[----:B------:R-:W-:-:S03]  /*37740*/  F2FP.BF16.F32.PACK_AB R9, R206, R207 ;  /* 0x000000cfce09723e */ /* 0x000fc600000010ff */
[----:B------:R-:W0:Y:S02]  /*37750*/  LDS.128 R220, [R0] ;  /* 0x0000000000dc7984 */ /* 0x000e240000000c00 */
[----:B------:R-:W-:Y:S06]  /*37760*/  BAR.SYNC.DEFER_BLOCKING 0x0 ;  /* 0x0000000000007b1d */ /* 0x000fec0000010000 */
[----:B------:R-:W-:Y:S02]  /*37770*/  STSM.16.M88.4 [R252], R8 ;  /* 0x00000008fc007844 */ /* 0x000fe40000000200 */
[----:B------:R-:W-:Y:S01]  /*37780*/  BAR.SYNC.DEFER_BLOCKING 0x0 ;  /* 0x0000000000007b1d */ /* 0x000fe20000010000 */
[----:B------:R-:W-:-:S02]  /*37790*/  F2FP.BF16.F32.PACK_AB R4, R200, R201 ;  /* 0x000000c9c804723e */ /* 0x000fc400000010ff */
[----:B------:R-:W-:-:S03]  /*377a0*/  F2FP.BF16.F32.PACK_AB R5, R202, R203 ;  /* 0x000000cbca05723e */ /* 0x000fc600000010ff */
[----:B------:R-:W1:Y:S02]  /*377b0*/  LDS.128 R216, [R0] ;  /* 0x0000000000d87984 */ /* 0x000e640000000c00 */
[----:B------:R-:W-:Y:S06]  /*377c0*/  BAR.SYNC.DEFER_BLOCKING 0x0 ;  /* 0x0000000000007b1d */ /* 0x000fec0000010000 */
[----:B------:R-:W-:Y:S02]  /*377d0*/  STSM.16.M88.4 [R252], R4 ;  /* 0x00000004fc007844 */ /* 0x000fe40000000200 */
[----:B------:R-:W-:Y:S01]  /*377e0*/  BAR.SYNC.DEFER_BLOCKING 0x0 ;  /* 0x0000000000007b1d */ /* 0x000fe20000010000 */
[----:B------:R-:W-:-:S02]  /*377f0*/  F2FP.BF16.F32.PACK_AB R16, R196, R197 ;  /* 0x000000c5c410723e */ /* 0x000fc400000010ff */
[----:B------:R-:W-:-:S03]  /*37800*/  F2FP.BF16.F32.PACK_AB R17, R198, R199 ;  /* 0x000000c7c611723e */ /* 0x000fc600000010ff */
[----:B------:R-:W3:Y:S04]  /*37810*/  LDS.128 R212, [R0] ;  /* 0x0000000000d47984 */ /* 0x000ee80000000c00 */
[----:B0-----:R-:W-:Y:S04]  /*37820*/  STL.64 [R1+0xdd0], R220 ;  /* 0x000dd0dc01007387 */ /* 0x001fe80000100a00 */
[----:B------:R-:W-:Y:S04]  /*37830*/  STL.64 [R1+0xdc0], R222 ;  /* 0x000dc0de01007387 */ /* 0x000fe80000100a00 */
[----:B-1----:R-:W-:Y:S01]  /*37840*/  STL.64 [R1+0xe38], R216 ;  /* 0x000e38d801007387 */ /* 0x002fe20000100a00 */
[----:B--2---:R-:W-:-:S02]  /*37850*/  F2FP.BF16.F32.PACK_AB R18, R235, R232 ;  /* 0x000000e8eb12723e */ /* 0x004fc400000010ff */
[----:B------:R-:W-:Y:S01]  /*37860*/  F2FP.BF16.F32.PACK_AB R19, R239, R236 ;  /* 0x000000ecef13723e */ /* 0x000fe200000010ff */
[----:B------:R-:W-:Y:S06]  /*37870*/  BAR.SYNC.DEFER_BLOCKING 0x0 ;  /* 0x0000000000007b1d */ /* 0x000fec0000010000 */
[----:B------:R-:W-:Y:S02]  /*37880*/  STSM.16.M88.4 [R252], R16 ;  /* 0x00000010fc007844 */ /* 0x000fe40000000200 */
[----:B------:R-:W-:Y:S06]  /*37890*/  BAR.SYNC.DEFER_BLOCKING 0x0 ;  /* 0x0000000000007b1d */ /* 0x000fec0000010000 */
[----:B------:R-:W0:Y:S01]  /*378a0*/  LDS.128 R208, [R0] ;  /* 0x0000000000d07984 */ /* 0x000e220000000c00 */
[----:B------:R-:W-:-:S03]  /*378b0*/  F2FP.BF16.F32.PACK_AB R14, R237, R242 ;  /* 0x000000f2ed0e723e */ /* 0x000fc600000010ff */
[----:B------:R-:W-:Y:S01]  /*378c0*/  STL.64 [R1+0xdf0], R218 ;  /* 0x000df0da01007387 */ /* 0x000fe20000100a00 */
[----:B------:R-:W-:-:S03]  /*378d0*/  F2FP.BF16.F32.PACK_AB R15, R243, R240 ;  /* 0x000000f0f30f723e */ /* 0x000fc600000010ff */
[----:B------:R-:W2:Y:S04]  /*378e0*/  LDL R235, [R1+0x538] ;  /* 0x0005380001eb7983 */ /* 0x000ea80000100800 */
[----:B------:R-:W2:Y:S04]  /*378f0*/  LDL R232, [R1+0x530] ;  /* 0x0005300001e87983 */ /* 0x000ea80000100800 */
[----:B------:R-:W2:Y:S04]  /*37900*/  LDL.LU R239, [R1+0xabc] ;  /* 0x000abc0001ef7983 */ /* 0x000ea80000300800 */
[----:B------:R-:W2:Y:S04]  /*37910*/  LDL.LU R236, [R1+0xab8] ;  /* 0x000ab80001ec7983 */ /* 0x000ea80000300800 */
[----:B------:R-:W2:Y:S04]  /*37920*/  LDL R237, [R1+0x548] ;  /* 0x0005480001ed7983 */ /* 0x000ea80000100800 */
[----:B------:R-:W2:Y:S04]  /*37930*/  LDL R242, [R1+0x540] ;  /* 0x0005400001f27983 */ /* 0x000ea80000100800 */
[----:B------:R-:W2:Y:S01]  /*37940*/  LDL.LU R243, [R1+0xac4] ;  /* 0x000ac40001f37983 */ /* 0x000ea20000300800 */
[----:B------:R-:W-:-:S03]  /*37950*/  F2FP.BF16.F32.PACK_AB R10, R233, R238 ;  /* 0x000000eee90a723e */ /* 0x000fc600000010ff */
[----:B------:R-:W2:Y:S01]  /*37960*/  LDL.LU R240, [R1+0xac0] ;  /* 0x000ac00001f07983 */ /* 0x000ea20000300800 */
[----:B---3--:R-:W-:-:S03]  /*37970*/  F2FP.BF16.F32.PACK_AB R11, R241, R250 ;  /* 0x000000faf10b723e */ /* 0x008fc600000010ff */
[----:B------:R-:W-:Y:S04]  /*37980*/  STL.64 [R1+0xe40], R214 ;  /* 0x000e40d601007387 */ /* 0x000fe80000100a00 */
[----:B0-----:R-:W-:Y:S04]  /*37990*/  STL.64 [R1+0xe50], R210 ;  /* 0x000e50d201007387 */ /* 0x001fe80000100a00 */
[----:B------:R-:W-:Y:S04]  /*379a0*/  STL.64 [R1+0xe48], R208 ;  /* 0x000e48d001007387 */ /* 0x000fe80000100a00 */
[----:B------:R-:W3:Y:S04]  /*379b0*/  LDL R233, [R1+0x578] ;  /* 0x0005780001e97983 */ /* 0x000ee80000100800 */
[----:B------:R-:W3:Y:S04]  /*379c0*/  LDL R238, [R1+0x570] ;  /* 0x0005700001ee7983 */ /* 0x000ee80000100800 */
[----:B------:R-:W3:Y:S01]  /*379d0*/  LDL.LU R241, [R1+0xadc] ;  /* 0x000adc0001f17983 */ /* 0x000ee20000300800 */
[----:B----4-:R-:W-:-:S03]  /*379e0*/  F2FP.BF16.F32.PACK_AB R6, R251, R248 ;  /* 0x000000f8fb06723e */ /* 0x010fc600000010ff */
[----:B------:R-:W4:Y:S01]  /*379f0*/  LDL.LU R250, [R1+0xad8] ;  /* 0x000ad80001fa7983 */ /* 0x000f220000300800 */
[----:B------:R-:W-:-:S03]  /*37a00*/  F2FP.BF16.F32.PACK_AB R7, R249, R247 ;  /* 0x000000f7f907723e */ /* 0x000fc600000010ff */
[----:B------:R-:W4:Y:S04]  /*37a10*/  LDL R251, [R1+0x588] ;  /* 0x0005880001fb7983 */ /* 0x000f280000100800 */
[----:B------:R-:W4:Y:S04]  /*37a20*/  LDL R248, [R1+0x580] ;  /* 0x0005800001f87983 */ /* 0x000f280000100800 */
[----:B------:R-:W4:Y:S04]  /*37a30*/  LDL.LU R249, [R1+0xae4] ;  /* 0x000ae40001f97983 */ /* 0x000f280000300800 */
[----:B------:R-:W4:Y:S01]  /*37a40*/  LDL.LU R247, [R1+0xae0] ;  /* 0x000ae00001f77983 */ /* 0x000f220000300800 */
[----:B------:R-:W-:-:S02]  /*37a50*/  F2FP.BF16.F32.PACK_AB R12, R192, R193 ;  /* 0x000000c1c00c723e */ /* 0x000fc400000010ff */
[----:B------:R-:W-:Y:S01]  /*37a60*/  F2FP.BF16.F32.PACK_AB R13, R194, R195 ;  /* 0x000000c3c20d723e */ /* 0x000fe200000010ff */
[----:B------:R-:W-:Y:S06]  /*37a70*/  BAR.SYNC.DEFER_BLOCKING 0x0 ;  /* 0x0000000000007b1d */ /* 0x000fec0000010000 */
[----:B------:R0:W-:Y:S02]  /*37a80*/  STSM.16.M88.4 [R252], R12 ;  /* 0x0000000cfc007844 */ /* 0x0001e40000000200 */
[----:B------:R-:W-:Y:S01]  /*37a90*/  BAR.SYNC.DEFER_BLOCKING 0x0 ;  /* 0x0000000000007b1d */ /* 0x000fe20000010000 */
[----:B------:R-:W-:-:S02]  /*37aa0*/  F2FP.BF16.F32.PACK_AB R8, R188, R189 ;  /* 0x000000bdbc08723e */ /* 0x000fc400000010ff */
[----:B------:R-:W-:-:S03]  /*37ab0*/  F2FP.BF16.F32.PACK_AB R9, R190, R191 ;  /* 0x000000bfbe09723e */ /* 0x000fc600000010ff */
[----:B------:R-:W1:Y:S02]  /*37ac0*/  LDS.128 R204, [R0] ;  /* 0x0000000000cc7984 */ /* 0x000e640000000c00 */
        /* <DEDUP_REMOVED lines=11> */
[----:B------:R-:W1:Y:S01]  /*37b80*/  LDS.128 R196, [R0] ;  /* 0x0000000000c47984 */ /* 0x000e620000000c00 */
[----:B--2---:R-:W-:-:S03]  /*37b90*/  F2FP.BF16.F32.PACK_AB R18, R235, R232 ;  /* 0x000000e8eb12723e */ /* 0x004fc600000010ff */
[----:B------:R-:W2:Y:S04]  /*37ba0*/  LDL R235, [R1+0x5b8] ;  /* 0x0005b80001eb7983 */ /* 0x000ea80000100800 */
[----:B------:R-:W2:Y:S01]  /*37bb0*/  LDL R232, [R1+0x5b0] ;  /* 0x0005b00001e87983 */ /* 0x000ea20000100800 */
[----:B------:R-:W-:-:S03]  /*37bc0*/  F2FP.BF16.F32.PACK_AB R19, R239, R236 ;  /* 0x000000ecef13723e */ /* 0x000fc600000010ff */
[----:B------:R-:W2:Y:S04]  /*37bd0*/  LDL.LU R239, [R1+0xafc] ;  /* 0x000afc0001ef7983 */ /* 0x000ea80000300800 */
[----:B------:R-:W2:Y:S01]  /*37be0*/  LDL.LU R236, [R1+0xaf8] ;  /* 0x000af80001ec7983 */ /* 0x000ea20000300800 */
[----:B0-----:R-:W-:-:S03]  /*37bf0*/  F2FP.BF16.F32.PACK_AB R14, R237, R242 ;  /* 0x000000f2ed0e723e */ /* 0x001fc600000010ff */
[----:B------:R-:W2:Y:S04]  /*37c00*/  LDL R237, [R1+0x990] ;  /* 0x0009900001ed7983 */ /* 0x000ea80000100800 */
[----:B------:R-:W2:Y:S01]  /*37c10*/  LDL R242, [R1+0x5c0] ;  /* 0x0005c00001f27983 */ /* 0x000ea20000100800 */
[----:B------:R-:W-:-:S03]  /*37c20*/  F2FP.BF16.F32.PACK_AB R15, R243, R240 ;  /* 0x000000f0f30f723e */ /* 0x000fc600000010ff */
[----:B------:R-:W2:Y:S04]  /*37c30*/  LDL.LU R243, [R1+0xb04] ;  /* 0x000b040001f37983 */ /* 0x000ea80000300800 */
[----:B------:R-:W2:Y:S01]  /*37c40*/  LDL.LU R240, [R1+0xb00] ;  /* 0x000b000001f07983 */ /* 0x000ea20000300800 */
[----:B------:R-:W-:Y:S01]  /*37c50*/  BAR.SYNC.DEFER_BLOCKING 0x0 ;  /* 0x0000000000007b1d */ /* 0x000fe20000010000 */
[----:B---3--:R-:W-:-:S05]  /*37c60*/  F2FP.BF16.F32.PACK_AB R10, R233, R238 ;  /* 0x000000eee90a723e */ /* 0x008fca00000010ff */
[----:B------:R-:W3:Y:S04]  /*37c70*/  LDL R233, [R1+0xa18] ;  /* 0x000a180001e97983 */ /* 0x000ee80000100800 */
[----:B------:R-:W3:Y:S01]  /*37c80*/  LDL R238, [R1+0xa10] ;  /* 0x000a100001ee7983 */ /* 0x000ee20000100800 */
[----:B----4-:R-:W-:-:S03]  /*37c90*/  F2FP.BF16.F32.PACK_AB R11, R241, R250 ;  /* 0x000000faf10b723e */ /* 0x010fc600000010ff */
[----:B------:R-:W4:Y:S04]  /*37ca0*/  LDL.LU R241, [R1+0xb1c] ;  /* 0x000b1c0001f17983 */ /* 0x000f280000300800 */
[----:B------:R-:W4:Y:S01]  /*37cb0*/  LDL.LU R250, [R1+0xb18] ;  /* 0x000b180001fa7983 */ /* 0x000f220000300800 */
[----:B------:R-:W-:-:S03]  /*37cc0*/  F2FP.BF16.F32.PACK_AB R6, R251, R248 ;  /* 0x000000f8fb06723e */ /* 0x000fc600000010ff */
[----:B------:R-:W4:Y:S04]  /*37cd0*/  LDL R251, [R1+0xa28] ;  /* 0x000a280001fb7983 */ /* 0x000f280000100800 */
[----:B------:R-:W4:Y:S01]  /*37ce0*/  LDL R248, [R1+0xa20] ;  /* 0x000a200001f87983 */ /* 0x000f220000100800 */
[----:B------:R-:W-:-:S03]  /*37cf0*/  F2FP.BF16.F32.PACK_AB R7, R249, R247 ;  /* 0x000000f7f907723e */ /* 0x000fc600000010ff */
[----:B------:R-:W4:Y:S04]  /*37d00*/  LDL.LU R249, [R1+0xb24] ;  /* 0x000b240001f97983 */ /* 0x000f280000300800 */
[----:B------:R-:W4:Y:S04]  /*37d10*/  LDL.LU R247, [R1+0xb20] ;  /* 0x000b200001f77983 */ /* 0x000f280000300800 */
[----:B------:R0:W-:Y:S01]  /*37d20*/  STSM.16.M88.4 [R252], R16 ;  /* 0x00000010fc007844 */ /* 0x0001e20000000200 */
        /* <DEDUP_REMOVED lines=19> */
[----:B0-----:R-:W-:-:S02]  /*37e60*/  F2FP.BF16.F32.PACK_AB R16, R164, R165 ;  /* 0x000000a5a410723e */ /* 0x001fc400000010ff */
[----:B------:R-:W-:-:S03]  /*37e70*/  F2FP.BF16.F32.PACK_AB R17, R166, R167 ;  /* 0x000000a7a611723e */ /* 0x000fc600000010ff */
[----:B------:R-:W0:Y:S01]  /*37e80*/  LDS.128 R180, [R0] ;  /* 0x0000000000b47984 */ /* 0x000e220000000c00 */
[----:B--2---:R-:W-:-:S03]  /*37e90*/  F2FP.BF16.F32.PACK_AB R18, R235, R232 ;  /* 0x000000e8eb12723e */ /* 0x004fc600000010ff */
[----:B------:R-:W2:Y:S04]  /*37ea0*/  LDL R235, [R1+0xa58] ;  /* 0x000a580001eb7983 */ /* 0x000ea80000100800 */
[----:B------:R-:W2:Y:S01]  /*37eb0*/  LDL R232, [R1+0xa50] ;  /* 0x000a500001e87983 */ /* 0x000ea20000100800 */
[----:B------:R-:W-:-:S03]  /*37ec0*/  F2FP.BF16.F32.PACK_AB R19, R239, R236 ;  /* 0x000000ecef13723e */ /* 0x000fc600000010ff */
[----:B------:R-:W2:Y:S04]  /*37ed0*/  LDL.LU R239, [R1+0xb3c] ;  /* 0x000b3c0001ef7983 */ /* 0x000ea80000300800 */
[----:B------:R-:W2:Y:S01]  /*37ee0*/  LDL.LU R236, [R1+0xb38] ;  /* 0x000b380001ec7983 */ /* 0x000ea20000300800 */
[----:B------:R-:W-:-:S03]  /*37ef0*/  F2FP.BF16.F32.PACK_AB R14, R237, R242 ;  /* 0x000000f2ed0e723e */ /* 0x000fc600000010ff */
[----:B------:R-:W2:Y:S04]  /*37f00*/  LDL.LU R237, [R1+0xa74] ;  /* 0x000a740001ed7983 */ /* 0x000ea80000300800 */
[----:B------:R-:W2:Y:S01]  /*37f10*/  LDL.LU R242, [R1+0xa70] ;  /* 0x000a700001f27983 */ /* 0x000ea20000300800 */
[----:B------:R-:W-:-:S03]  /*37f20*/  F2FP.BF16.F32.PACK_AB R15, R243, R240 ;  /* 0x000000f0f30f723e */ /* 0x000fc600000010ff */
[----:B------:R-:W2:Y:S04]  /*37f30*/  LDL.LU R243, [R1+0xb44] ;  /* 0x000b440001f37983 */ /* 0x000ea80000300800 */
[----:B------:R-:W2:Y:S01]  /*37f40*/  LDL.LU R240, [R1+0xb40] ;  /* 0x000b400001f07983 */ /* 0x000ea20000300800 */
[----:B------:R-:W-:Y:S01]  /*37f50*/  BAR.SYNC.DEFER_BLOCKING 0x0 ;  /* 0x0000000000007b1d */ /* 0x000fe20000010000 */
[----:B---3--:R-:W-:-:S05]  /*37f60*/  F2FP.BF16.F32.PACK_AB R10, R233, R238 ;  /* 0x000000eee90a723e */ /* 0x008fca00000010ff */
[----:B------:R-:W3:Y:S04]  /*37f70*/  LDL.LU R233, [R1+0xa8c] ;  /* 0x000a8c0001e97983 */ /* 0x000ee80000300800 */
[----:B------:R-:W3:Y:S01]  /*37f80*/  LDL.LU R238, [R1+0xa88] ;  /* 0x000a880001ee7983 */ /* 0x000ee20000300800 */
[----:B----4-:R-:W-:-:S03]  /*37f90*/  F2FP.BF16.F32.PACK_AB R11, R241, R250 ;  /* 0x000000faf10b723e */ /* 0x010fc600000010ff */
[----:B------:R-:W4:Y:S04]  /*37fa0*/  LDL.LU R241, [R1+0xb5c] ;  /* 0x000b5c0001f17983 */ /* 0x000f280000300800 */
[----:B------:R-:W4:Y:S01]  /*37fb0*/  LDL.LU R250, [R1+0xb58] ;  /* 0x000b580001fa7983 */ /* 0x000f220000300800 */
[----:B------:R-:W-:-:S03]  /*37fc0*/  F2FP.BF16.F32.PACK_AB R6, R251, R248 ;  /* 0x000000f8fb06723e */ /* 0x000fc600000010ff */
[----:B------:R-:W4:Y:S04]  /*37fd0*/  LDL.LU R251, [R1+0xa94] ;  /* 0x000a940001fb7983 */ /* 0x000f280000300800 */
[----:B------:R-:W4:Y:S01]  /*37fe0*/  LDL.LU R248, [R1+0xa90] ;  /* 0x000a900001f87983 */ /* 0x000f220000300800 */
[----:B------:R-:W-:-:S03]  /*37ff0*/  F2FP.BF16.F32.PACK_AB R7, R249, R247 ;  /* 0x000000f7f907723e */ /* 0x000fc600000010ff */
[----:B------:R-:W4:Y:S04]  /*38000*/  LDL.LU R249, [R1+0xb64] ;  /* 0x000b640001f97983 */ /* 0x000f280000300800 */
[----:B------:R-:W4:Y:S04]  /*38010*/  LDL.LU R247, [R1+0xb60] ;  /* 0x000b600001f77983 */ /* 0x000f280000300800 */
[----:B------:R1:W-:Y:S01]  /*38020*/  STSM.16.M88.4 [R252], R16 ;  /* 0x00000010fc007844 */ /* 0x0003e20000000200 */
[----:B------:R-:W-:Y:S01]  /*38030*/  BAR.SYNC.DEFER_BLOCKING 0x0 ;  /* 0x0000000000007b1d */ /* 0x000fe20000010000 */
[----:B------:R-:W-:-:S02]  /*38040*/  F2FP.BF16.F32.PACK_AB R12, R160, R161 ;  /* 0x000000a1a00c723e */ /* 0x000fc400000010ff */
[----:B------:R-:W-:-:S03]  /*38050*/  F2FP.BF16.F32.PACK_AB R13, R162, R163 ;  /* 0x000000a3a20d723e */ /* 0x000fc600000010ff */
[----:B------:R-:W0:Y:S02]  /*38060*/  LDS.128 R176, [R0] ;  /* 0x0000000000b07984 */ /* 0x000e240000000c00 */
[----:B------:R-:W-:Y:S06]  /*38070*/  BAR.SYNC.DEFER_BLOCKING 0x0 ;  /* 0x0000000000007b1d */ /* 0x000fec0000010000 */
[----:B------:R2:W-:Y:S02]  /*38080*/  STSM.16.M88.4 [R252], R12 ;  /* 0x0000000cfc007844 */ /* 0x0005e40000000200 */
        /* <DEDUP_REMOVED lines=13> */
[----:B-1----:R-:W-:-:S02]  /*38160*/  F2FP.BF16.F32.PACK_AB R16, R148, R149 ;  /* 0x000000959410723e */ /* 0x002fc400000010ff */
[----:B------:R-:W-:-:S03]  /*38170*/  F2FP.BF16.F32.PACK_AB R17, R150, R151 ;  /* 0x000000979611723e */ /* 0x000fc600000010ff */
[----:B------:R-:W1:Y:S01]  /*38180*/  LDS.128 R164, [R0] ;  /* 0x0000000000a47984 */ /* 0x000e620000000c00 */
[----:B--2---:R-:W-:-:S03]  /*38190*/  F2FP.BF16.F32.PACK_AB R18, R235, R232 ;  /* 0x000000e8eb12723e */ /* 0x004fc600000010ff */
        /* <DEDUP_REMOVED lines=252> */
[----:B---3--:R-:W-:Y:S02]  /*39160*/  F2FP.BF16.F32.PACK_AB R10, R233, R238 ;  /* 0x000000eee90a723e */ /* 0x008fe400000010ff */
[----:B----4-:R-:W-:-:S03]  /*39170*/  F2FP.BF16.F32.PACK_AB R11, R241, R250 ;  /* 0x000000faf10b723e */ /* 0x010fc600000010ff */
[----:B------:R-:W3:Y:S04]  /*39180*/  LDL.LU R241, [R1+0xc4c] ;  /* 0x000c4c0001f17983 */ /* 0x000ee80000300800 */
[----:B------:R-:W3:Y:S01]  /*39190*/  LDL.LU R250, [R1+0xc48] ;  /* 0x000c480001fa7983 */ /* 0x000ee20000300800 */
[----:B------:R-:W-:-:S03]  /*391a0*/  F2FP.BF16.F32.PACK_AB R6, R251, R248 ;  /* 0x000000f8fb06723e */ /* 0x000fc600000010ff */
[----:B------:R-:W4:Y:S04]  /*391b0*/  LDL.LU R233, [R1+0xd2c] ;  /* 0x000d2c0001e97983 */ /* 0x000f280000300800 */
[----:B------:R-:W4:Y:S01]  /*391c0*/  LDL.LU R238, [R1+0xd28] ;  /* 0x000d280001ee7983 */ /* 0x000f220000300800 */
[----:B------:R-:W-:-:S03]  /*391d0*/  F2FP.BF16.F32.PACK_AB R7, R249, R247 ;  /* 0x000000f7f907723e */ /* 0x000fc600000010ff */
[----:B------:R-:W4:Y:S04]  /*391e0*/  LDL.LU R251, [R1+0xc58] ;  /* 0x000c580001fb7983 */ /* 0x000f280000300800 */
[----:B------:R-:W4:Y:S04]  /*391f0*/  LDL.LU R248, [R1+0xc50] ;  /* 0x000c500001f87983 */ /* 0x000f280000300800 */
        /* <DEDUP_REMOVED lines=34> */
[----:B---3--:R-:W-:-:S03]  /*39420*/  F2FP.BF16.F32.PACK_AB R10, R241, R250 ;  /* 0x000000faf10a723e */ /* 0x008fc600000010ff */
[----:B------:R-:W3:Y:S04]  /*39430*/  LDL.LU R241, [R1+0xd54] ;  /* 0x000d540001f17983 */ /* 0x000ee80000300800 */
[----:B------:R-:W3:Y:S04]  /*39440*/  LDL.LU R250, [R1+0xd50] ;  /* 0x000d500001fa7983 */ /* 0x000ee80000300800 */
[----:B------:R-:W3:Y:S04]  /*39450*/  LDL R231, [R1+0x50] ;  /* 0x0000500001e77983 */ /* 0x000ee80000100800 */
[----:B------:R-:W3:Y:S01]  /*39460*/  LDL R228, [R1+0x48] ;  /* 0x0000480001e47983 */ /* 0x000ee20000100800 */
[----:B----4-:R-:W-:-:S03]  /*39470*/  F2FP.BF16.F32.PACK_AB R6, R251, R248 ;  /* 0x000000f8fb06723e */ /* 0x010fc600000010ff */
[----:B------:R-:W4:Y:S04]  /*39480*/  LDL R251, [R1+0x60] ;  /* 0x0000600001fb7983 */ /* 0x000f280000100800 */
[----:B------:R-:W4:Y:S01]  /*39490*/  LDL R248, [R1+0x58] ;  /* 0x0000580001f87983 */ /* 0x000f220000100800 */
[----:B------:R-:W-:-:S03]  /*394a0*/  F2FP.BF16.F32.PACK_AB R7, R249, R247 ;  /* 0x000000f7f907723e */ /* 0x000fc600000010ff */
[----:B------:R-:W4:Y:S04]  /*394b0*/  LDL.LU R249, [R1+0xc9c] ;  /* 0x000c9c0001f97983 */ /* 0x000f280000300800 */
[----:B------:R-:W4:Y:S01]  /*394c0*/  LDL.LU R247, [R1+0xc98] ;  /* 0x000c980001f77983 */ /* 0x000f220000300800 */
[----:B------:R-:W-:Y:S01]  /*394d0*/  F2FP.BF16.F32.PACK_AB R18, R235, R232 ;  /* 0x000000e8eb12723e */ /* 0x000fe200000010ff */
[----:B------:R-:W-:Y:S01]  /*394e0*/  BAR.SYNC.DEFER_BLOCKING 0x0 ;  /* 0x0000000000007b1d */ /* 0x000fe20000010000 */
[----:B------:R-:W-:Y:S02]  /*394f0*/  F2FP.BF16.F32.PACK_AB R12, R50, R51 ;  /* 0x00000033320c723e */ /* 0x000fe400000010ff */
[----:B------:R-:W-:Y:S02]  /*39500*/  F2FP.BF16.F32.PACK_AB R13, R48, R49 ;  /* 0x00000031300d723e */ /* 0x000fe400000010ff */
[----:B------:R-:W-:-:S02]  /*39510*/  F2FP.BF16.F32.PACK_AB R8, R46, R47 ;  /* 0x0000002f2e08723e */ /* 0x000fc400000010ff */
[----:B------:R-:W-:Y:S01]  /*39520*/  F2FP.BF16.F32.PACK_AB R9, R44, R45 ;  /* 0x0000002d2c09723e */ /* 0x000fe200000010ff */
[----:B------:R-:W4:Y:S01]  /*39530*/  LDL.LU R229, [R1+0xd5c] ;  /* 0x000d5c0001e57983 */ /* 0x000f220000300800 */
[----:B------:R-:W-:-:S03]  /*39540*/  F2FP.BF16.F32.PACK_AB R11, R233, R238 ;  /* 0x000000eee90b723e */ /* 0x000fc600000010ff */
[----:B------:R-:W4:Y:S04]  /*39550*/  LDL.LU R234, [R1+0xd58] ;  /* 0x000d580001ea7983 */ /* 0x000f280000300800 */
[----:B------:R-:W4:Y:S04]  /*39560*/  LDL.LU R235, [R1+0xca4] ;  /* 0x000ca40001eb7983 */ /* 0x000f280000300800 */
[----:B------:R-:W4:Y:S04]  /*39570*/  LDL.LU R232, [R1+0xca0] ;  /* 0x000ca00001e87983 */ /* 0x000f280000300800 */
[----:B------:R0:W-:Y:S01]  /*39580*/  STSM.16.M88.4 [R252], R16 ;  /* 0x00000010fc007844 */ /* 0x0001e20000000200 */
[----:B------:R-:W-:Y:S01]  /*39590*/  BAR.SYNC.DEFER_BLOCKING 0x0 ;  /* 0x0000000000007b1d */ /* 0x000fe20000010000 */
[----:B------:R-:W-:-:S02]  /*395a0*/  F2FP.BF16.F32.PACK_AB R4, R42, R43 ;  /* 0x0000002b2a04723e */ /* 0x000fc400000010ff */
[----:B------:R-:W-:-:S03]  /*395b0*/  F2FP.BF16.F32.PACK_AB R5, R40, R41 ;  /* 0x000000292805723e */ /* 0x000fc600000010ff */
[----:B------:R-:W4:Y:S04]  /*395c0*/  LDL.LU R233, [R1+0xd64] ;  /* 0x000d640001e97983 */ /* 0x000f280000300800 */
[----:B------:R-:W4:Y:S04]  /*395d0*/  LDL.LU R238, [R1+0xd60] ;  /* 0x000d600001ee7983 */ /* 0x000f280000300800 */
[----:B------:R-:W1:Y:S01]  /*395e0*/  LDS.128 R64, [R0] ;  /* 0x0000000000407984 */ /* 0x000e620000000c00 */
[----:B------:R-:W-:Y:S06]  /*395f0*/  BAR.SYNC.DEFER_BLOCKING 0x0 ;  /* 0x0000000000007b1d */ /* 0x000fec0000010000 */
[----:B------:R2:W-:Y:S02]  /*39600*/  STSM.16.M88.4 [R252], R12 ;  /* 0x0000000cfc007844 */ /* 0x0005e40000000200 */
[----:B------:R-:W-:Y:S06]  /*39610*/  BAR.SYNC.DEFER_BLOCKING 0x0 ;  /* 0x0000000000007b1d */ /* 0x000fec0000010000 */
[----:B------:R-:W1:Y:S02]  /*39620*/  LDS.128 R52, [R0] ;  /* 0x0000000000347984 */ /* 0x000e640000000c00 */
[----:B------:R-:W-:Y:S06]  /*39630*/  BAR.SYNC.DEFER_BLOCKING 0x0 ;  /* 0x0000000000007b1d */ /* 0x000fec0000010000 */
[----:B------:R-:W-:Y:S02]  /*39640*/  STSM.16.M88.4 [R252], R8 ;  /* 0x00000008fc007844 */ /* 0x000fe40000000200 */
[----:B------:R-:W-:Y:S06]  /*39650*/  BAR.SYNC.DEFER_BLOCKING 0x0 ;  /* 0x0000000000007b1d */ /* 0x000fec0000010000 */
        /* <DEDUP_REMOVED lines=9> */
[----:B------:R-:W2:Y:S01]  /*396f0*/  LDL R236, [R1+0x68] ;  /* 0x0000680001ec7983 */ /* 0x000ea20000100800 */
        /* <DEDUP_REMOVED lines=15> */
[----:B------:R-:W4:Y:S04]  /*397f0*/  LDL.LU R247, [R1+0xd70] ;  /* 0x000d700001f77983 */ /* 0x000f280000300800 */
[----:B------:R2:W-:Y:S01]  /*39800*/  STSM.16.M88.4 [R252], R16 ;  /* 0x00000010fc007844 */ /* 0x0005e20000000200 */
[----:B------:R-:W-:Y:S01]  /*39810*/  BAR.SYNC.DEFER_BLOCKING 0x0 ;  /* 0x0000000000007b1d */ /* 0x000fe20000010000 */
[----:B------:R-:W-:-:S05]  /*39820*/  F2FP.BF16.F32.PACK_AB R9, R231, R228 ;  /* 0x000000e4e709723e */ /* 0x000fca00000010ff */
[----:B------:R-:W4:Y:S04]  /*39830*/  LDL.LU R220, [R1+0xbcc] ;  /* 0x000bcc0001dc7983 */ /* 0x000f280000300800 */
[----:B------:R-:W4:Y:S04]  /*39840*/  LDL.LU R221, [R1+0xbc4] ;  /* 0x000bc40001dd7983 */ /* 0x000f280000300800 */
[----:B------:R-:W4:Y:S01]  /*39850*/  LDL.LU R226, [R1+0xbd4] ;  /* 0x000bd40001e27983 */ /* 0x000f220000300800 */
[----:B------:R-:W-:-:S03]  /*39860*/  F2FP.BF16.F32.PACK_AB R11, R229, R234 ;  /* 0x000000eae50b723e */ /* 0x000fc600000010ff */
[----:B------:R-:W4:Y:S04]  /*39870*/  LDL.LU R227, [R1+0xbd0] ;  /* 0x000bd00001e37983 */ /* 0x000f280000300800 */
[----:B------:R-:W0:Y:S04]  /*39880*/  LDS.128 R48, [R0] ;  /* 0x0000000000307984 */ /* 0x000e280000000c00 */
[----:B------:R-:W4:Y:S01]  /*39890*/  LDL.LU R225, [R1+0xcdc] ;  /* 0x000cdc0001e17983 */ /* 0x000f220000300800 */
[----:B------:R-:W-:-:S03]  /*398a0*/  F2FP.BF16.F32.PACK_AB R12, R34, R35 ;  /* 0x00000023220c723e */ /* 0x000fc600000010ff */
[----:B------:R-:W4:Y:S01]  /*398b0*/  LDL.LU R231, [R1+0xcd8] ;  /* 0x000cd80001e77983 */ /* 0x000f220000300800 */
[----:B------:R-:W-:Y:S01]  /*398c0*/  F2FP.BF16.F32.PACK_AB R13, R32, R33 ;  /* 0x00000021200d723e */ /* 0x000fe200000010ff */
[----:B------:R-:W-:Y:S01]  /*398d0*/  BAR.SYNC.DEFER_BLOCKING 0x0 ;  /* 0x0000000000007b1d */ /* 0x000fe20000010000 */
[----:B------:R-:W-:Y:S02]  /*398e0*/  F2FP.BF16.F32.PACK_AB R6, R235, R232 ;  /* 0x000000e8eb06723e */ /* 0x000fe400000010ff */
[----:B------:R-:W-:-:S03]  /*398f0*/  F2FP.BF16.F32.PACK_AB R7, R233, R238 ;  /* 0x000000eee907723e */ /* 0x000fc600000010ff */
[----:B------:R-:W4:Y:S04]  /*39900*/  LDL.LU R228, [R1+0xd7c] ;  /* 0x000d7c0001e47983 */ /* 0x000f280000300800 */
[----:B------:R-:W4:Y:S04]  /*39910*/  LDL.LU R229, [R1+0xd78] ;  /* 0x000d780001e57983 */ /* 0x000f280000300800 */
[----:B------:R-:W4:Y:S04]  /*39920*/  LDL.LU R234, [R1+0xce4] ;  /* 0x000ce40001ea7983 */ /* 0x000f280000300800 */
[----:B------:R-:W4:Y:S04]  /*39930*/  LDL.LU R235, [R1+0xce0] ;  /* 0x000ce00001eb7983 */ /* 0x000f280000300800 */
[----:B------:R-:W4:Y:S04]  /*39940*/  LDL.LU R232, [R1+0xd84] ;  /* 0x000d840001e87983 */ /* 0x000f280000300800 */
[----:B------:R-:W4:Y:S04]  /*39950*/  LDL.LU R233, [R1+0xd80] ;  /* 0x000d800001e97983 */ /* 0x000f280000300800 */
[----:B------:R-:W4:Y:S04]  /*39960*/  LDL.LU R238, [R1+0xbfc] ;  /* 0x000bfc0001ee7983 */ /* 0x000f280000300800 */
[----:B------:R1:W-:Y:S01]  /*39970*/  STSM.16.M88.4 [R252], R12 ;  /* 0x0000000cfc007844 */ /* 0x0003e20000000200 */
[----:B------:R-:W-:Y:S01]  /*39980*/  BAR.SYNC.DEFER_BLOCKING 0x0 ;  /* 0x0000000000007b1d */ /* 0x000fe20000010000 */
[----:B------:R-:W-:-:S05]  /*39990*/  F2FP.BF16.F32.PACK_AB R8, R30, R31 ;  /* 0x0000001f1e08723e */ /* 0x000fca00000010ff */
[----:B------:R-:W0:Y:S02]  /*399a0*/  LDS.128 R44, [R0] ;  /* 0x00000000002c7984 */ /* 0x000e240000000c00 */
[----:B------:R-:W-:Y:S01]  /*399b0*/  BAR.SYNC.DEFER_BLOCKING 0x0 ;  /* 0x0000000000007b1d */ /* 0x000fe20000010000 */
[----:B--2---:R-:W-:-:S05]  /*399c0*/  F2FP.BF16.F32.PACK_AB R17, R239, R236 ;  /* 0x000000ecef11723e */ /* 0x004fca00000010ff */
[----:B------:R-:W2:Y:S04]  /*399d0*/  LDL.LU R239, [R1+0xbf4] ;  /* 0x000bf40001ef7983 */ /* 0x000ea80000300800 */
[----:B------:R-:W2:Y:S01]  /*399e0*/  LDL.LU R236, [R1] ;  /* 0x0000000001ec7983 */ /* 0x000ea20000300800 */
[----:B-1----:R-:W-:-:S03]  /*399f0*/  F2FP.BF16.F32.PACK_AB R13, R237, R242 ;  /* 0x000000f2ed0d723e */ /* 0x002fc600000010ff */
[----:B------:R-:W2:Y:S04]  /*39a00*/  LDL.LU R237, [R1+0xc04] ;  /* 0x000c040001ed7983 */ /* 0x000ea80000300800 */
[----:B------:R-:W2:Y:S01]  /*39a10*/  LDL.LU R242, [R1+0xc00] ;  /* 0x000c000001f27983 */ /* 0x000ea20000300800 */
[----:B------:R-:W-:-:S03]  /*39a20*/  F2FP.BF16.F32.PACK_AB R18, R243, R240 ;  /* 0x000000f0f312723e */ /* 0x000fc600000010ff */
[----:B------:R-:W2:Y:S04]  /*39a30*/  LDL.LU R243, [R1+0xcfc] ;  /* 0x000cfc0001f37983 */ /* 0x000ea80000300800 */
[----:B------:R-:W2:Y:S01]  /*39a40*/  LDL.LU R240, [R1+0xcf8] ;  /* 0x000cf80001f07983 */ /* 0x000ea20000300800 */
[----:B---3--:R-:W-:-:S03]  /*39a50*/  F2FP.BF16.F32.PACK_AB R19, R241, R250 ;  /* 0x000000faf113723e */ /* 0x008fc600000010ff */
[----:B------:R-:W3:Y:S04]  /*39a60*/  LDL.LU R241, [R1+0xd8c] ;  /* 0x000d8c0001f17983 */ /* 0x000ee80000300800 */
[----:B------:R-:W3:Y:S01]  /*39a70*/  LDL.LU R250, [R1+0xd88] ;  /* 0x000d880001fa7983 */ /* 0x000ee20000300800 */
[----:B----4-:R-:W-:-:S03]  /*39a80*/  F2FP.BF16.F32.PACK_AB R14, R251, R248 ;  /* 0x000000f8fb0e723e */ /* 0x010fc600000010ff */
[----:B------:R-:W4:Y:S04]  /*39a90*/  LDL.LU R251, [R1+0xd04] ;  /* 0x000d040001fb7983 */ /* 0x000f280000300800 */
[----:B------:R-:W4:Y:S01]  /*39aa0*/  LDL.LU R248, [R1+0xd00] ;  /* 0x000d000001f87983 */ /* 0x000f220000300800 */
[----:B------:R-:W-:-:S03]  /*39ab0*/  F2FP.BF16.F32.PACK_AB R15, R249, R247 ;  /* 0x000000f7f90f723e */ /* 0x000fc600000010ff */
[----:B------:R-:W3:Y:S04]  /*39ac0*/  LDL.LU R249, [R1+0xd94] ;  /* 0x000d940001f97983 */ /* 0x000ee80000300800 */
[----:B------:R-:W3:Y:S04]  /*39ad0*/  LDL.LU R247, [R1+0xd90] ;  /* 0x000d900001f77983 */ /* 0x000ee80000300800 */
[----:B------:R-:W-:Y:S01]  /*39ae0*/  STSM.16.M88.4 [R252], R8 ;  /* 0x00000008fc007844 */ /* 0x000fe20000000200 */
[----:B------:R-:W-:Y:S01]  /*39af0*/  BAR.SYNC.DEFER_BLOCKING 0x0 ;  /* 0x0000000000007b1d */ /* 0x000fe20000010000 */
[----:B------:R-:W-:-:S05]  /*39b00*/  F2FP.BF16.F32.PACK_AB R4, R26, R27 ;  /* 0x0000001b1a04723e */ /* 0x000fca00000010ff */
[----:B------:R-:W1:Y:S02]  /*39b10*/  LDS.128 R32, [R0] ;  /* 0x0000000000207984 */ /* 0x000e640000000c00 */
[----:B------:R-:W-:Y:S06]  /*39b20*/  BAR.SYNC.DEFER_BLOCKING 0x0 ;  /* 0x0000000000007b1d */ /* 0x000fec0000010000 */
[----:B------:R-:W-:Y:S02]  /*39b30*/  STSM.16.M88.4 [R252], R4 ;  /* 0x00000004fc007844 */ /* 0x000fe40000000200 */
[----:B------:R-:W-:Y:S01]  /*39b40*/  BAR.SYNC.DEFER_BLOCKING 0x0 ;  /* 0x0000000000007b1d */ /* 0x000fe20000010000 */
[----:B------:R-:W-:-:S05]  /*39b50*/  F2FP.BF16.F32.PACK_AB R16, R22, R23 ;  /* 0x000000171610723e */ /* 0x000fca00000010ff */
[----:B------:R-:W1:Y:S02]  /*39b60*/  LDS.128 R40, [R0] ;  /* 0x0000000000287984 */ /* 0x000e640000000c00 */
[----:B------:R-:W-:Y:S06]  /*39b70*/  BAR.SYNC.DEFER_BLOCKING 0x0 ;  /* 0x0000000000007b1d */ /* 0x000fec0000010000 */
[----:B------:R0:W-:Y:S02]  /*39b80*/  STSM.16.M88.4 [R252], R16 ;  /* 0x00000010fc007844 */ /* 0x0001e40000000200 */
[----:B------:R-:W-:Y:S01]  /*39b90*/  BAR.SYNC.DEFER_BLOCKING 0x0 ;  /* 0x0000000000007b1d */ /* 0x000fe20000010000 */
[----:B0-----:R-:W-:-:S05]  /*39ba0*/  F2FP.BF16.F32.PACK_AB R16, R245, R244 ;  /* 0x000000f4f510723e */ /* 0x001fca00000010ff */
[----:B------:R-:W0:Y:S01]  /*39bb0*/  LDS.128 R36, [R0] ;  /* 0x0000000000247984 */ /* 0x000e220000000c00 */
[----:B--2---:R-:W-:Y:S02]  /*39bc0*/  F2FP.BF16.F32.PACK_AB R244, R236, R246 ;  /* 0x000000f6ecf4723e */ /* 0x004fe400000010ff */
[----:B----4-:R-:W-:Y:S02]  /*39bd0*/  F2FP.BF16.F32.PACK_AB R246, R251, R248 ;  /* 0x000000f8fbf6723e */ /* 0x010fe400000010ff */
[----:B------:R-:W2:Y:S01]  /*39be0*/  LDL.LU R248, [R1+0x8] ;  /* 0x0000080001f87983 */ /* 0x000ea20000300800 */
[----:B---3--:R-:W-:-:S03]  /*39bf0*/  F2FP.BF16.F32.PACK_AB R247, R249, R247 ;  /* 0x000000f7f9f7723e */ /* 0x008fc600000010ff */
[----:B------:R-:W2:Y:S01]  /*39c00*/  LDL.LU R249, [R1+0x4] ;  /* 0x0000040001f97983 */ /* 0x000ea20000300800 */
[----:B------:R-:W-:Y:S01]  /*39c10*/  F2FP.BF16.F32.PACK_AB R12, R21, R20 ;  /* 0x00000014150c723e */ /* 0x000fe200000010ff */
[----:B------:R-:W-:Y:S01]  /*39c20*/  BAR.SYNC.DEFER_BLOCKING 0x0 ;  /* 0x0000000000007b1d */ /* 0x000fe20000010000 */
[----:B------:R-:W-:Y:S02]  /*39c30*/  F2FP.BF16.F32.PACK_AB R4, R29, R28 ;  /* 0x0000001c1d04723e */ /* 0x000fe400000010ff */
[----:B------:R-:W-:-:S03]  /*39c40*/  F2FP.BF16.F32.PACK_AB R9, R220, R221 ;  /* 0x000000dddc09723e */ /* 0x000fc600000010ff */
[----:B------:R-:W3:Y:S04]  /*39c50*/  LDL.LU R218, [R1+0xc2c] ;  /* 0x000c2c0001da7983 */ /* 0x000ee80000300800 */
[----:B------:R-:W3:Y:S04]  /*39c60*/  LDL.LU R219, [R1+0xc24] ;  /* 0x000c240001db7983 */ /* 0x000ee80000300800 */
[----:B------:R-:W4:Y:S04]  /*39c70*/  LDL R216, [R1+0x20] ;  /* 0x0000200001d87983 */ /* 0x000f280000100800 */
[----:B------:R-:W4:Y:S04]  /*39c80*/  LDL.LU R217, [R1+0xc] ;  /* 0x00000c0001d97983 */ /* 0x000f280000300800 */
[----:B------:R-:W-:Y:S01]  /*39c90*/  STSM.16.M88.4 [R252], R12 ;  /* 0x0000000cfc007844 */ /* 0x000fe20000000200 */
[----:B------:R-:W-:Y:S01]  /*39ca0*/  BAR.SYNC.DEFER_BLOCKING 0x0 ;  /* 0x0000000000007b1d */ /* 0x000fe20000010000 */
[----:B------:R-:W-:-:S02]  /*39cb0*/  F2FP.BF16.F32.PACK_AB R5, R226, R227 ;  /* 0x000000e3e205723e */ /* 0x000fc400000010ff */
[----:B------:R-:W-:-:S03]  /*39cc0*/  F2FP.BF16.F32.PACK_AB R10, R225, R231 ;  /* 0x000000e7e10a723e */ /* 0x000fc600000010ff */
[----:B------:R-:W3:Y:S04]  /*39cd0*/  LDL.LU R222, [R1+0xc34] ;  /* 0x000c340001de7983 */ /* 0x000ee80000300800 */
[----:B------:R-:W3:Y:S04]  /*39ce0*/  LDL.LU R223, [R1+0xc30] ;  /* 0x000c300001df7983 */ /* 0x000ee80000300800 */
[----:B------:R-:W3:Y:S04]  /*39cf0*/  LDL.LU R220, [R1+0xd1c] ;  /* 0x000d1c0001dc7983 */ /* 0x000ee80000300800 */
[----:B------:R-:W3:Y:S04]  /*39d00*/  LDL.LU R221, [R1+0xd18] ;  /* 0x000d180001dd7983 */ /* 0x000ee80000300800 */
[----:B------:R-:W0:Y:S01]  /*39d10*/  LDS.128 R28, [R0] ;  /* 0x00000000001c7984 */ /* 0x000e220000000c00 */
[----:B------:R-:W-:-:S03]  /*39d20*/  F2FP.BF16.F32.PACK_AB R11, R228, R229 ;  /* 0x000000e5e40b723e */ /* 0x000fc600000010ff */
[----:B------:R-:W3:Y:S04]  /*39d30*/  LDL.LU R226, [R1+0xd9c] ;  /* 0x000d9c0001e27983 */ /* 0x000ee80000300800 */
[----:B------:R-:W3:Y:S01]  /*39d40*/  LDL.LU R227, [R1+0xd98] ;  /* 0x000d980001e37983 */ /* 0x000ee20000300800 */
[----:B------:R-:W-:-:S03]  /*39d50*/  F2FP.BF16.F32.PACK_AB R6, R234, R235 ;  /* 0x000000ebea06723e */ /* 0x000fc600000010ff */
[----:B------:R-:W4:Y:S01]  /*39d60*/  LDL.LU R225, [R1+0xd24] ;  /* 0x000d240001e17983 */ /* 0x000f220000300800 */
[----:B------:R-:W-:Y:S01]  /*39d70*/  F2FP.BF16.F32.PACK_AB R7, R232, R233 ;  /* 0x000000e9e807723e */ /* 0x000fe200000010ff */
[----:B------:R-:W-:Y:S01]  /*39d80*/  BAR.SYNC.DEFER_BLOCKING 0x0 ;  /* 0x0000000000007b1d */ /* 0x000fe20000010000 */
[----:B------:R-:W-:-:S05]  /*39d90*/  F2FP.BF16.F32.PACK_AB R17, R238, R239 ;  /* 0x000000efee11723e */ /* 0x000fca00000010ff */
[----:B------:R-:W4:Y:S04]  /*39da0*/  LDL.LU R231, [R1+0xd20] ;  /* 0x000d200001e77983 */ /* 0x000f280000300800 */
[----:B------:R-:W3:Y:S04]  /*39db0*/  LDL.LU R228, [R1+0xda4] ;  /* 0x000da40001e47983 */ /* 0x000ee80000300800 */
[----:B------:R-:W3:Y:S04]  /*39dc0*/  LDL.LU R229, [R1+0xda0] ;  /* 0x000da00001e57983 */ /* 0x000ee80000300800 */
[----:B------:R-:W3:Y:S04]  /*39dd0*/  LDL R234, [R1+0x30] ;  /* 0x0000300001ea7983 */ /* 0x000ee80000100800 */
[----:B------:R-:W3:Y:S01]  /*39de0*/  LDL R235, [R1+0x28] ;  /* 0x0000280001eb7983 */ /* 0x000ee20000100800 */
[----:B------:R-:W-:-:S03]  /*39df0*/  F2FP.BF16.F32.PACK_AB R245, R237, R242 ;  /* 0x000000f2edf5723e */ /* 0x000fc600000010ff */
[----:B------:R-:W3:Y:S01]  /*39e00*/  LDL.LU R232, [R1+0xc5c] ;  /* 0x000c5c0001e87983 */ /* 0x000ee20000300800 */
[----:B------:R-:W-:-:S03]  /*39e10*/  F2FP.BF16.F32.PACK_AB R8, R25, R24 ;  /* 0x000000181908723e */ /* 0x000fc600000010ff */
[----:B------:R-:W3:Y:S01]  /*39e20*/  LDL.LU R233, [R1+0xc54] ;  /* 0x000c540001e97983 */ /* 0x000ee20000300800 */
[----:B------:R-:W-:-:S03]  /*39e30*/  F2FP.BF16.F32.PACK_AB R18, R243, R240 ;  /* 0x000000f0f312723e */ /* 0x000fc600000010ff */
[----:B------:R-:W3:Y:S04]  /*39e40*/  LDL R238, [R1+0x40] ;  /* 0x0000400001ee7983 */ /* 0x000ee80000100800 */
[----:B------:R-:W3:Y:S04]  /*39e50*/  LDL R239, [R1+0x38] ;  /* 0x0000380001ef7983 */ /* 0x000ee80000100800 */
[----:B------:R-:W3:Y:S01]  /*39e60*/  LDL.LU R236, [R1+0xc64] ;  /* 0x000c640001ec7983 */ /* 0x000ee20000300800 */
[----:B------:R-:W-:-:S03]  /*39e70*/  F2FP.BF16.F32.PACK_AB R19, R241, R250 ;  /* 0x000000faf113723e */ /* 0x000fc600000010ff */
[----:B------:R-:W3:Y:S04]  /*39e80*/  LDL.LU R237, [R1+0xc60] ;  /* 0x000c600001ed7983 */ /* 0x000ee80000300800 */
[----:B------:R-:W3:Y:S04]  /*39e90*/  LDL.LU R242, [R1+0xd3c] ;  /* 0x000d3c0001f27983 */ /* 0x000ee80000300800 */
[----:B------:R-:W3:Y:S04]  /*39ea0*/  LDL.LU R243, [R1+0xd38] ;  /* 0x000d380001f37983 */ /* 0x000ee80000300800 */
[----:B------:R-:W3:Y:S04]  /*39eb0*/  LDL.LU R240, [R1+0xdac] ;  /* 0x000dac0001f07983 */ /* 0x000ee80000300800 */
[----:B------:R-:W3:Y:S04]  /*39ec0*/  LDL.LU R241, [R1+0xda8] ;  /* 0x000da80001f17983 */ /* 0x000ee80000300800 */
[----:B------:R2:W-:Y:S04]  /*39ed0*/  STSM.16.M88.4 [R252], R8 ;  /* 0x00000008fc007844 */ /* 0x0005e80000000200 */
[----:B------:R-:W3:Y:S04]  /*39ee0*/  LDL.LU R250, [R1+0xd44] ;  /* 0x000d440001fa7983 */ /* 0x000ee80000300800 */
[----:B------:R-:W3:Y:S01]  /*39ef0*/  LDL.LU R251, [R1+0xd40] ;  /* 0x000d400001fb7983 */ /* 0x000ee20000300800 */
[----:B------:R-:W-:Y:S06]  /*39f00*/  BAR.SYNC.DEFER_BLOCKING 0x0 ;  /* 0x0000000000007b1d */ /* 0x000fec0000010000 */
[----:B------:R-:W0:Y:S02]  /*39f10*/  LDS.128 R24, [R0] ;  /* 0x0000000000187984 */ /* 0x000e240000000c00 */
[----:B------:R-:W-:Y:S01]  /*39f20*/  BAR.SYNC.DEFER_BLOCKING 0x0 ;  /* 0x0000000000007b1d */ /* 0x000fe20000010000 */
[----:B--2---:R-:W-:-:S05]  /*39f30*/  F2FP.BF16.F32.PACK_AB R8, R248, R249 ;  /* 0x000000f9f808723e */ /* 0x004fca00000010ff */
[----:B------:R-:W2:Y:S04]  /*39f40*/  LDL.LU R248, [R1+0xdb4] ;  /* 0x000db40001f87983 */ /* 0x000ea80000300800 */
[----:B------:R-:W2:Y:S04]  /*39f50*/  LDL.LU R249, [R1+0xdb0] ;  /* 0x000db00001f97983 */ /* 0x000ea80000300800 */
[----:B------:R4:W-:Y:S01]  /*39f60*/  STSM.16.M88.4 [R252], R4 ;  /* 0x00000004fc007844 */ /* 0x0009e20000000200 */
[----:B------:R-:W-:Y:S06]  /*39f70*/  BAR.SYNC.DEFER_BLOCKING 0x0 ;  /* 0x0000000000007b1d */ /* 0x000fec0000010000 */
[----:B------:R-:W0:Y:S02]  /*39f80*/  LDS.128 R12, [R0] ;  /* 0x00000000000c7984 */ /* 0x000e240000000c00 */
[----:B------:R-:W-:Y:S06]  /*39f90*/  BAR.SYNC.DEFER_BLOCKING 0x0 ;  /* 0x0000000000007b1d */ /* 0x000fec0000010000 */
[----:B------:R-:W-:Y:S02]  /*39fa0*/  STSM.16.M88.4 [R252], R16 ;  /* 0x00000010fc007844 */ /* 0x000fe40000000200 */
[----:B------:R-:W-:Y:S06]  /*39fb0*/  BAR.SYNC.DEFER_BLOCKING 0x0 ;  /* 0x0000000000007b1d */ /* 0x000fec0000010000 */
[----:B------:R-:W0:Y:S02]  /*39fc0*/  LDS.128 R20, [R0] ;  /* 0x0000000000147984 */ /* 0x000e240000000c00 */
[----:B------:R-:W-:Y:S01]  /*39fd0*/  BAR.SYNC.DEFER_BLOCKING 0x0 ;  /* 0x0000000000007b1d */ /* 0x000fe20000010000 */
[----:B----4-:R-:W-:-:S02]  /*39fe0*/  F2FP.BF16.F32.PACK_AB R6, R225, R231 ;  /* 0x000000e7e106723e */ /* 0x010fc400000010ff */
[----:B------:R-:W-:-:S03]  /*39ff0*/  F2FP.BF16.F32.PACK_AB R4, R216, R217 ;  /* 0x000000d9d804723e */ /* 0x000fc600000010ff */
[----:B------:R-:W4:Y:S04]  /*3a000*/  LDL.LU R231, [R1+0x10] ;  /* 0x0000100001e77983 */ /* 0x000f280000300800 */
[----:B------:R-:W4:Y:S04]  /*3a010*/  LDL.LU R225, [R1+0x14] ;  /* 0x0000140001e17983 */ /* 0x000f280000300800 */
[----:B------:R-:W4:Y:S04]  /*3a020*/  LDL.LU.64 R214, [R1+0x438] ;  /* 0x0004380001d67983 */ /* 0x000f280000300a00 */
[----:B------:R-:W4:Y:S01]  /*3a030*/  LDL.LU.64 R216, [R1+0x430] ;  /* 0x0004300001d87983 */ /* 0x000f220000300a00 */
[----:B---3--:R-:W-:-:S03]  /*3a040*/  F2FP.BF16.F32.PACK_AB R209, R236, R237 ;  /* 0x000000edecd1723e */ /* 0x008fc600000010ff */
[----:B------:R3:W-:Y:S01]  /*3a050*/  STSM.16.M88.4 [R252], R244 ;  /* 0x000000f4fc007844 */ /* 0x0007e20000000200 */
[----:B------:R-:W-:Y:S01]  /*3a060*/  BAR.SYNC.DEFER_BLOCKING 0x0 ;  /* 0x0000000000007b1d */ /* 0x000fe20000010000 */
[----:B---3--:R-:W-:-:S05]  /*3a070*/  F2FP.BF16.F32.PACK_AB R244, R234, R235 ;  /* 0x000000ebeaf4723e */ /* 0x008fca00000010ff */
[----:B------:R-:W3:Y:S01]  /*3a080*/  LDL.LU.64 R234, [R1+0x428] ;  /* 0x0004280001ea7983 */ /* 0x000ee20000300a00 */
[----:B------:R-:W-:-:S03]  /*3a090*/  F2FP.BF16.F32.PACK_AB R246, R242, R243 ;  /* 0x000000f3f2f6723e */ /* 0x000fc600000010ff */
[----:B------:R-:W3:Y:S04]  /*3a0a0*/  LDL.LU.64 R236, [R1+0x420] ;  /* 0x0004200001ec7983 */ /* 0x000ee80000300a00 */
[----:B------:R-:W3:Y:S04]  /*3a0b0*/  LDL.LU R242, [R1+0x18] ;  /* 0x0000180001f27983 */ /* 0x000ee80000300800 */
[----:B------:R-:W3:Y:S04]  /*3a0c0*/  LDL.LU R243, [R1+0x1c] ;  /* 0x00001c0001f37983 */ /* 0x000ee80000300800 */
[----:B------:R-:W0:Y:S01]  /*3a0d0*/  LDS.128 R16, [R0] ;  /* 0x0000000000107984 */ /* 0x000e220000000c00 */
[----:B------:R-:W-:-:S02]  /*3a0e0*/  F2FP.BF16.F32.PACK_AB R9, R218, R219 ;  /* 0x000000dbda09723e */ /* 0x000fc400000010ff */
[----:B------:R-:W-:Y:S02]  /*3a0f0*/  F2FP.BF16.F32.PACK_AB R10, R220, R221 ;  /* 0x000000dddc0a723e */ /* 0x000fe400000010ff */
[----:B------:R-:W-:Y:S01]  /*3a100*/  F2FP.BF16.F32.PACK_AB R11, R226, R227 ;  /* 0x000000e3e20b723e */ /* 0x000fe200000010ff */
[----:B------:R-:W-:Y:S06]  /*3a110*/  BAR.SYNC.DEFER_BLOCKING 0x0 ;  /* 0x0000000000007b1d */ /* 0x000fec0000010000 */
[----:B------:R-:W-:Y:S02]  /*3a120*/  STSM.16.M88.4 [R252], R8 ;  /* 0x00000008fc007844 */ /* 0x000fe40000000200 */
[----:B------:R-:W-:Y:S01]  /*3a130*/  BAR.SYNC.DEFER_BLOCKING 0x0 ;  /* 0x0000000000007b1d */ /* 0x000fe20000010000 */
[----:B--2---:R-:W-:-:S05]  /*3a140*/  F2FP.BF16.F32.PACK_AB R211, R248, R249 ;  /* 0x000000f9f8d3723e */ /* 0x004fca00000010ff */
[----:B------:R-:W2:Y:S04]  /*3a150*/  LDS.128 R8, [R0] ;  /* 0x0000000000087984 */ /* 0x000ea80000000c00 */
[----:B------:R-:W2:Y:S01]  /*3a160*/  LDL.LU.64 R248, [R1+0x418] ;  /* 0x0004180001f87983 */ /* 0x000ea20000300a00 */
[----:B------:R-:W-:Y:S02]  /*3a170*/  F2FP.BF16.F32.PACK_AB R5, R222, R223 ;  /* 0x000000dfde05723e */ /* 0x000fe400000010ff */
[----:B------:R-:W-:Y:S01]  /*3a180*/  F2FP.BF16.F32.PACK_AB R7, R228, R229 ;  /* 0x000000e5e407723e */ /* 0x000fe200000010ff */
[----:B------:R-:W-:Y:S01]  /*3a190*/  BAR.SYNC.DEFER_BLOCKING 0x0 ;  /* 0x0000000000007b1d */ /* 0x000fe20000010000 */
[----:B------:R-:W-:Y:S02]  /*3a1a0*/  F2FP.BF16.F32.PACK_AB R245, R232, R233 ;  /* 0x000000e9e8f5723e */ /* 0x000fe400000010ff */
[----:B------:R-:W-:-:S02]  /*3a1b0*/  F2FP.BF16.F32.PACK_AB R247, R240, R241 ;  /* 0x000000f1f0f7723e */ /* 0x000fc400000010ff */
[----:B------:R-:W-:Y:S02]  /*3a1c0*/  F2FP.BF16.F32.PACK_AB R208, R238, R239 ;  /* 0x000000efeed0723e */ /* 0x000fe400000010ff */
[----:B------:R-:W-:Y:S01]  /*3a1d0*/  F2FP.BF16.F32.PACK_AB R210, R250, R251 ;  /* 0x000000fbfad2723e */ /* 0x000fe200000010ff */
[----:B------:R-:W2:Y:S04]  /*3a1e0*/  LDL.LU.64 R220, [R1+0x410] ;  /* 0x0004100001dc7983 */ /* 0x000ea80000300a00 */
[----:B------:R-:W2:Y:S04]  /*3a1f0*/  LDL.LU.64 R226, [R1+0x408] ;  /* 0x0004080001e27983 */ /* 0x000ea80000300a00 */
[----:B------:R-:W2:Y:S04]  /*3a200*/  LDL.LU.64 R240, [R1+0x400] ;  /* 0x0004000001f07983 */ /* 0x000ea80000300a00 */
[----:B------:R-:W2:Y:S04]  /*3a210*/  LDL.LU.64 R218, [R1+0x3f8] ;  /* 0x0003f80001da7983 */ /* 0x000ea80000300a00 */
[----:B------:R-:W-:Y:S01]  /*3a220*/  STSM.16.M88.4 [R252], R4 ;  /* 0x00000004fc007844 */ /* 0x000fe20000000200 */
[----:B------:R-:W-:Y:S06]  /*3a230*/  BAR.SYNC.DEFER_BLOCKING 0x0 ;  /* 0x0000000000007b1d */ /* 0x000fec0000010000 */
[----:B------:R-:W2:Y:S04]  /*3a240*/  LDL.LU.64 R250, [R1+0x3f0] ;  /* 0x0003f00001fa7983 */ /* 0x000ea80000300a00 */
[----:B------:R-:W2:Y:S04]  /*3a250*/  LDL.LU.64 R228, [R1+0x3e8] ;  /* 0x0003e80001e47983 */ /* 0x000ea80000300a00 */
[----:B------:R-:W0:Y:S01]  /*3a260*/  LDS.128 R4, [R0] ;  /* 0x0000000000047984 */ /* 0x000e220000000c00 */
[----:B------:R-:W-:Y:S06]  /*3a270*/  BAR.SYNC.DEFER_BLOCKING 0x0 ;  /* 0x0000000000007b1d */ /* 0x000fec0000010000 */
[----:B------:R-:W-:Y:S02]  /*3a280*/  STSM.16.M88.4 [R252], R244 ;  /* 0x000000f4fc007844 */ /* 0x000fe40000000200 */
[----:B------:R-:W-:Y:S06]  /*3a290*/  BAR.SYNC.DEFER_BLOCKING 0x0 ;  /* 0x0000000000007b1d */ /* 0x000fec0000010000 */
[----:B------:R-:W0:Y:S02]  /*3a2a0*/  LDS.128 R244, [R0] ;  /* 0x0000000000f47984 */ /* 0x000e240000000c00 */
[----:B------:R-:W-:Y:S01]  /*3a2b0*/  BAR.SYNC.DEFER_BLOCKING 0x0 ;  /* 0x0000000000007b1d */ /* 0x000fe20000010000 */
[----:B----4-:R-:W-:-:S05]  /*3a2c0*/  PRMT R230, R231, 0x7632, R230 ;  /* 0x00007632e7e67816 */ /* 0x010fca00000000e6 */
[----:B------:R4:W-:Y:S02]  /*3a2d0*/  STSM.16.M88.4 [R252], R208 ;  /* 0x000000d0fc007844 */ /* 0x0009e40000000200 */
[----:B------:R-:W-:Y:S01]  /*3a2e0*/  BAR.SYNC.DEFER_BLOCKING 0x0 ;  /* 0x0000000000007b1d */ /* 0x000fe20000010000 */
[----:B---3--:R-:W-:-:S05]  /*3a2f0*/  PRMT R224, R242, 0x7632, R224 ;  /* 0x00007632f2e07816 */ /* 0x008fca00000000e0 */
[----:B----4-:R-:W3:Y:S01]  /*3a300*/  LDL.LU.64 R210, [R1+0xe50] ;  /* 0x000e500001d27983 */ /* 0x010ee20000300a00 */
[----:B------:R-:W-:-:S03]  /*3a310*/  PRMT R252, R225, 0x7632, R252 ;  /* 0x00007632e1fc7816 */ /* 0x000fc600000000fc */
[----:B------:R-:W4:Y:S04]  /*3a320*/  LDL.LU.64 R208, [R1+0xe48] ;  /* 0x000e480001d07983 */ /* 0x000f280000300a00 */
[----:B------:R-:W3:Y:S04]  /*3a330*/  LDL.LU.64 R222, [R1+0x3e0] ;  /* 0x0003e00001de7983 */ /* 0x000ee80000300a00 */
[----:B------:R-:W4:Y:S04]  /*3a340*/  LDL.LU.64 R232, [R1+0x3d8] ;  /* 0x0003d80001e87983 */ /* 0x000f280000300a00 */
[----:B------:R-:W-:Y:S04]  /*3a350*/  STG.E.U16 desc[UR60][R2.64], R231 ;  /* 0x000000e702007986 */ /* 0x000fe8000c10153c */
[----:B------:R-:W4:Y:S04]  /*3a360*/  LDL.LU.64 R238, [R1+0x3d0] ;  /* 0x0003d00001ee7983 */ /* 0x000f280000300a00 */
[----:B------:R1:W-:Y:S04]  /*3a370*/  STG.E.U16 desc[UR60][R214.64], R230 ;  /* 0x000000e6d6007986 */ /* 0x0003e8000c10153c */
[----:B------:R0:W-:Y:S04]  /*3a380*/  STG.E.U16 desc[UR60][R216.64], R225 ;  /* 0x000000e1d8007986 */ /* 0x0001e8000c10153c */
[----:B------:R0:W-:Y:S04]  /*3a390*/  STG.E.U16 desc[UR60][R234.64], R252 ;  /* 0x000000fcea007986 */ /* 0x0001e8000c10153c */
[----:B-1----:R-:W4:Y:S04]  /*3a3a0*/  LDL.LU.64 R214, [R1+0xe40] ;  /* 0x000e400001d67983 */ /* 0x002f280000300a00 */
[----:B------:R-:W4:Y:S04]  /*3a3b0*/  LDL.LU.64 R230, [R1+0x3c8] ;  /* 0x0003c80001e67983 */ /* 0x000f280000300a00 */
[----:B0-----:R-:W4:Y:S04]  /*3a3c0*/  LDL.LU.64 R216, [R1+0xe38] ;  /* 0x000e380001d87983 */ /* 0x001f280000300a00 */
[----:B------:R-:W4:Y:S04]  /*3a3d0*/  LDL.LU.64 R234, [R1+0x3c0] ;  /* 0x0003c00001ea7983 */ /* 0x000f280000300a00 */
[----:B------:R0:W-:Y:S04]  /*3a3e0*/  STG.E.U16 desc[UR60][R236.64], R242 ;  /* 0x000000f2ec007986 */ /* 0x0001e8000c10153c */
[----:B0-----:R-:W4:Y:S04]  /*3a3f0*/  LDL.LU.64 R236, [R1+0x3b8] ;  /* 0x0003b80001ec7983 */ /* 0x001f280000300a00 */
[----:B--2---:R0:W-:Y:S04]  /*3a400*/  STG.E.U16 desc[UR60][R248.64], R224 ;  /* 0x000000e0f8007986 */ /* 0x0041e8000c10153c */
[----:B0-----:R-:W2:Y:S01]  /*3a410*/  LDL.LU.64 R248, [R1+0xe30] ;  /* 0x000e300001f87983 */ /* 0x001ea20000300a00 */
[----:B------:R-:W-:-:S03]  /*3a420*/  PRMT R252, R243, 0x7632, R252 ;  /* 0x00007632f3fc7816 */ /* 0x000fc600000000fc */
[----:B------:R0:W-:Y:S04]  /*3a430*/  STG.E.U16 desc[UR60][R220.64], R243 ;  /* 0x000000f3dc007986 */ /* 0x0001e8000c10153c */
[----:B------:R1:W-:Y:S04]  /*3a440*/  STG.E.U16 desc[UR60][R226.64], R252 ;  /* 0x000000fce2007986 */ /* 0x0003e8000c10153c */
[----:B------:R-:W4:Y:S04]  /*3a450*/  LDL.LU.64 R224, [R1+0x3b0] ;  /* 0x0003b00001e07983 */ /* 0x000f280000300a00 */
[----:B0-----:R-:W4:Y:S04]  /*3a460*/  LDL.LU.64 R242, [R1+0x3a8] ;  /* 0x0003a80001f27983 */ /* 0x001f280000300a00 */
[----:B------:R-:W4:Y:S04]  /*3a470*/  LDL.LU.64 R220, [R1+0x3a0] ;  /* 0x0003a00001dc7983 */ /* 0x000f280000300a00 */
[----:B-1----:R-:W4:Y:S01]  /*3a480*/  LDL.LU.64 R226, [R1+0x398] ;  /* 0x0003980001e27983 */ /* 0x002f220000300a00 */
[----:B--2---:R-:W-:-:S03]  /*3a490*/  PRMT R252, R248, 0x7632, R252 ;  /* 0x00007632f8fc7816 */ /* 0x004fc600000000fc */
[----:B------:R0:W-:Y:S04]  /*3a4a0*/  STG.E.U16 desc[UR60][R240.64], R248 ;  /* 0x000000f8f0007986 */ /* 0x0001e8000c10153c */
[----:B------:R1:W-:Y:S04]  /*3a4b0*/  STG.E.U16 desc[UR60][R218.64], R252 ;  /* 0x000000fcda007986 */ /* 0x0003e8000c10153c */
[----:B------:R2:W-:Y:S04]  /*3a4c0*/  STG.E.U16 desc[UR60][R250.64], R249 ;  /* 0x000000f9fa007986 */ /* 0x0005e8000c10153c */
[----:B0-----:R-:W4:Y:S04]  /*3a4d0*/  LDL.LU.64 R240, [R1+0xe28] ;  /* 0x000e280001f07983 */ /* 0x001f280000300a00 */
[----:B-1----:R-:W4:Y:S04]  /*3a4e0*/  LDL.LU.64 R218, [R1+0x388] ;  /* 0x0003880001da7983 */ /* 0x002f280000300a00 */
[----:B--2---:R-:W2:Y:S01]  /*3a4f0*/  LDL.LU.64 R250, [R1+0xe20] ;  /* 0x000e200001fa7983 */ /* 0x004ea20000300a00 */
[----:B------:R-:W-:-:S05]  /*3a500*/  PRMT R248, R249, 0x7632, R248 ;  /* 0x00007632f9f87816 */ /* 0x000fca00000000f8 */
[----:B------:R0:W-:Y:S04]  /*3a510*/  STG.E.U16 desc[UR60][R228.64], R248 ;  /* 0x000000f8e4007986 */ /* 0x0001e8000c10153c */
[----:B0-----:R-:W4:Y:S01]  /*3a520*/  LDL.LU.64 R228, [R1+0x380] ;  /* 0x0003800001e47983 */ /* 0x001f220000300a00 */
[----:B--2---:R-:W-:Y:S02]  /*3a530*/  PRMT R249, R250, 0x7632, R249 ;  /* 0x00007632faf97816 */ /* 0x004fe400000000f9 */
[----:B------:R-:W-:Y:S01]  /*3a540*/  PRMT R248, R251, 0x7632, R248 ;  /* 0x00007632fbf87816 */ /* 0x000fe200000000f8 */
[----:B---3--:R-:W-:Y:S04]  /*3a550*/  STG.E.U16 desc[UR60][R222.64], R250 ;  /* 0x000000fade007986 */ /* 0x008fe8000c10153c */
[----:B----4-:R-:W-:Y:S04]  /*3a560*/  STG.E.U16 desc[UR60][R232.64], R249 ;  /* 0x000000f9e8007986 */ /* 0x010fe8000c10153c */
[----:B------:R0:W-:Y:S04]  /*3a570*/  STG.E.U16 desc[UR60][R238.64], R251 ;  /* 0x000000fbee007986 */ /* 0x0001e8000c10153c */
[----:B------:R1:W-:Y:S04]  /*3a580*/  STG.E.U16 desc[UR60][R230.64], R248 ;  /* 0x000000f8e6007986 */ /* 0x0003e8000c10153c */
[----:B------:R2:W-:Y:S04]  /*3a590*/  STG.E.U16 desc[UR60][R234.64], R240 ;  /* 0x000000f0ea007986 */ /* 0x0005e8000c10153c */
[----:B0-----:R-:W3:Y:S01]  /*3a5a0*/  LDL.LU.64 R250, [R1+0x378] ;  /* 0x0003780001fa7983 */ /* 0x001ee20000300a00 */
[----:B-1----:R-:W-:-:S03]  /*3a5b0*/  PRMT R248, R240, 0x7632, R248 ;  /* 0x00007632f0f87816 */ /* 0x002fc600000000f8 */
[----:B------:R-:W4:Y:S01]  /*3a5c0*/  LDL.LU.64 R232, [R1+0x370] ;  /* 0x0003700001e87983 */ /* 0x000f220000300a00 */
[----:B--2---:R-:W-:-:S03]  /*3a5d0*/  PRMT R240, R241, 0x7632, R240 ;  /* 0x00007632f1f07816 */ /* 0x004fc600000000f0 */
[----:B------:R-:W2:Y:S04]  /*3a5e0*/  LDL.LU.64 R238, [R1+0x368] ;  /* 0x0003680001ee7983 */ /* 0x000ea80000300a00 */
[----:B------:R-:W2:Y:S04]  /*3a5f0*/  LDL.LU.64 R230, [R1+0x360] ;  /* 0x0003600001e67983 */ /* 0x000ea80000300a00 */
[----:B------:R-:W2:Y:S04]  /*3a600*/  LDL.LU.64 R234, [R1+0x358] ;  /* 0x0003580001ea7983 */ /* 0x000ea80000300a00 */
[----:B------:R-:W2:Y:S04]  /*3a610*/  LDL.LU.64 R222, [R1+0x350] ;  /* 0x0003500001de7983 */ /* 0x000ea80000300a00 */
[----:B------:R0:W-:Y:S04]  /*3a620*/  STG.E.U16 desc[UR60][R236.64], R248 ;  /* 0x000000f8ec007986 */ /* 0x0001e8000c10153c */
[----:B------:R1:W-:Y:S04]  /*3a630*/  STG.E.U16 desc[UR60][R224.64], R241 ;  /* 0x000000f1e0007986 */ /* 0x0003e8000c10153c */
[----:B------:R1:W-:Y:S04]  /*3a640*/  STG.E.U16 desc[UR60][R242.64], R240 ;  /* 0x000000f0f2007986 */ /* 0x0003e8000c10153c */
[----:B0-----:R-:W3:Y:S04]  /*3a650*/  LDL.LU.64 R236, [R1+0xe18] ;  /* 0x000e180001ec7983 */ /* 0x001ee80000300a00 */
[----:B------:R-:W4:Y:S04]  /*3a660*/  LDL.LU.64 R248, [R1+0x390] ;  /* 0x0003900001f87983 */ /* 0x000f280000300a00 */
[----:B-1----:R-:W2:Y:S04]  /*3a670*/  LDL.LU.64 R224, [R1+0x340] ;  /* 0x0003400001e07983 */ /* 0x002ea80000300a00 */
[----:B------:R-:W3:Y:S02]  /*3a680*/  LDL.LU.64 R242, [R1+0xe10] ;  /* 0x000e100001f27983 */ /* 0x000ee40000300a00 */
[----:B---3--:R-:W-:-:S02]  /*3a690*/  PRMT R241, R242, 0x7632, R241 ;  /* 0x00007632f2f17816 */ /* 0x008fc400000000f1 */
[----:B------:R-:W-:Y:S01]  /*3a6a0*/  PRMT R240, R243, 0x7632, R240 ;  /* 0x00007632f3f07816 */ /* 0x000fe200000000f0 */
[----:B------:R0:W-:Y:S04]  /*3a6b0*/  STG.E.U16 desc[UR60][R220.64], R242 ;  /* 0x000000f2dc007986 */ /* 0x0001e8000c10153c */
[----:B------:R1:W-:Y:S04]  /*3a6c0*/  STG.E.U16 desc[UR60][R226.64], R241 ;  /* 0x000000f1e2007986 */ /* 0x0003e8000c10153c */
[----:B----4-:R-:W-:Y:S04]  /*3a6d0*/  STG.E.U16 desc[UR60][R248.64], R243 ;  /* 0x000000f3f8007986 */ /* 0x010fe8000c10153c */
[----:B------:R3:W-:Y:S04]  /*3a6e0*/  STG.E.U16 desc[UR60][R218.64], R240 ;  /* 0x000000f0da007986 */ /* 0x0007e8000c10153c */
[----:B0-----:R-:W4:Y:S04]  /*3a6f0*/  LDL.LU.64 R220, [R1+0x330] ;  /* 0x0003300001dc7983 */ /* 0x001f280000300a00 */
[----:B-1----:R-:W4:Y:S01]  /*3a700*/  LDL.LU.64 R226, [R1+0x328] ;  /* 0x0003280001e27983 */ /* 0x002f220000300a00 */
[----:B---3--:R-:W-:-:S03]  /*3a710*/  PRMT R240, R236, 0x7632, R240 ;  /* 0x00007632ecf07816 */ /* 0x008fc600000000f0 */
[----:B------:R-:W3:Y:S04]  /*3a720*/  LDL.LU.64 R242, [R1+0x338] ;  /* 0x0003380001f27983 */ /* 0x000ee80000300a00 */
[----:B------:R0:W-:Y:S04]  /*3a730*/  STG.E.U16 desc[UR60][R228.64], R236 ;  /* 0x000000ece4007986 */ /* 0x0001e8000c10153c */
[----:B------:R-:W4:Y:S04]  /*3a740*/  LDL.LU.64 R248, [R1+0x320] ;  /* 0x0003200001f87983 */ /* 0x000f280000300a00 */
[----:B------:R-:W4:Y:S01]  /*3a750*/  LDL.LU.64 R218, [R1+0x318] ;  /* 0x0003180001da7983 */ /* 0x000f220000300a00 */
[----:B0-----:R-:W-:-:S03]  /*3a760*/  PRMT R236, R237, 0x7632, R236 ;  /* 0x00007632edec7816 */ /* 0x001fc600000000ec */
[----:B------:R-:W4:Y:S04]  /*3a770*/  LDL.LU.64 R228, [R1+0x310] ;  /* 0x0003100001e47983 */ /* 0x000f280000300a00 */
[----:B------:R0:W-:Y:S04]  /*3a780*/  STG.E.U16 desc[UR60][R250.64], R240 ;  /* 0x000000f0fa007986 */ /* 0x0001e8000c10153c */
[----:B------:R1:W-:Y:S04]  /*3a790*/  STG.E.U16 desc[UR60][R232.64], R237 ;  /* 0x000000ede8007986 */ /* 0x0003e8000c10153c */
[----:B--2---:R2:W-:Y:S04]  /*3a7a0*/  STG.E.U16 desc[UR60][R238.64], R236 ;  /* 0x000000ecee007986 */ /* 0x0045e8000c10153c */
[----:B0-----:R-:W3:Y:S04]  /*3a7b0*/  LDL.LU.64 R240, [R1+0x348] ;  /* 0x0003480001f07983 */ /* 0x001ee80000300a00 */
[----:B------:R-:W4:Y:S04]  /*3a7c0*/  LDL.LU.64 R250, [R1+0x308] ;  /* 0x0003080001fa7983 */ /* 0x000f280000300a00 */
[----:B-1----:R-:W4:Y:S04]  /*3a7d0*/  LDL.LU.64 R232, [R1+0xe08] ;  /* 0x000e080001e87983 */ /* 0x002f280000300a00 */
[----:B--2---:R-:W2:Y:S02]  /*3a7e0*/  LDL.LU.64 R238, [R1+0xe00] ;  /* 0x000e000001ee7983 */ /* 0x004ea40000300a00 */
[----:B--2---:R-:W-:-:S02]  /*3a7f0*/  PRMT R237, R238, 0x7632, R237 ;  /* 0x00007632eeed7816 */ /* 0x004fc400000000ed */
[----:B------:R0:W-:Y:S04]  /*3a800*/  STG.E.U16 desc[UR60][R230.64], R238 ;  /* 0x000000eee6007986 */ /* 0x0001e8000c10153c */
[----:B------:R1:W-:Y:S04]  /*3a810*/  STG.E.U16 desc[UR60][R234.64], R237 ;  /* 0x000000edea007986 */ /* 0x0003e8000c10153c */
[----:B0-----:R-:W2:Y:S04]  /*3a820*/  LDL.LU.64 R230, [R1+0x2f8] ;  /* 0x0002f80001e67983 */ /* 0x001ea80000300a00 */
[----:B-1----:R-:W2:Y:S01]  /*3a830*/  LDL.LU.64 R234, [R1+0xdf8] ;  /* 0x000df80001ea7983 */ /* 0x002ea20000300a00 */
[----:B------:R-:W-:-:S03]  /*3a840*/  PRMT R236, R239, 0x7632, R236 ;  /* 0x00007632efec7816 */ /* 0x000fc600000000ec */
[----:B------:R0:W-:Y:S04]  /*3a850*/  STG.E.U16 desc[UR60][R222.64], R239 ;  /* 0x000000efde007986 */ /* 0x0001e8000c10153c */
[----:B---3--:R1:W-:Y:S04]  /*3a860*/  STG.E.U16 desc[UR60][R240.64], R236 ;  /* 0x000000ecf0007986 */ /* 0x0083e8000c10153c */
[----:B----4-:R3:W-:Y:S04]  /*3a870*/  STG.E.U16 desc[UR60][R224.64], R232 ;  /* 0x000000e8e0007986 */ /* 0x0107e8000c10153c */
[----:B0-----:R-:W4:Y:S01]  /*3a880*/  LDL.LU.64 R238, [R1+0x2e8] ;  /* 0x0002e80001ee7983 */ /* 0x001f220000300a00 */
[----:B-1----:R-:W-:-:S03]  /*3a890*/  PRMT R236, R232, 0x7632, R236 ;  /* 0x00007632e8ec7816 */ /* 0x002fc600000000ec */
[----:B------:R-:W4:Y:S01]  /*3a8a0*/  LDL.LU.64 R222, [R1+0x2e0] ;  /* 0x0002e00001de7983 */ /* 0x000f220000300a00 */
[----:B---3--:R-:W-:-:S03]  /*3a8b0*/  PRMT R232, R233, 0x7632, R232 ;  /* 0x00007632e9e87816 */ /* 0x008fc600000000e8 */
[----:B------:R0:W-:Y:S04]  /*3a8c0*/  STG.E.U16 desc[UR60][R242.64], R236 ;  /* 0x000000ecf2007986 */ /* 0x0001e8000c10153c */
[----:B------:R-:W3:Y:S04]  /*3a8d0*/  LDL.LU.64 R240, [R1+0x2d8] ;  /* 0x0002d80001f07983 */ /* 0x000ee80000300a00 */
[----:B------:R1:W-:Y:S04]  /*3a8e0*/  STG.E.U16 desc[UR60][R220.64], R233 ;  /* 0x000000e9dc007986 */ /* 0x0003e8000c10153c */
[----:B------:R-:W3:Y:S04]  /*3a8f0*/  LDL.LU.64 R224, [R1+0x2d0] ;  /* 0x0002d00001e07983 */ /* 0x000ee80000300a00 */
[----:B0-----:R-:W4:Y:S04]  /*3a900*/  LDL.LU.64 R236, [R1+0x300] ;  /* 0x0003000001ec7983 */ /* 0x001f280000300a00 */
[----:B------:R-:W3:Y:S04]  /*3a910*/  LDL.LU.64 R242, [R1+0x2c8] ;  /* 0x0002c80001f27983 */ /* 0x000ee80000300a00 */
[----:B------:R0:W-:Y:S04]  /*3a920*/  STG.E.U16 desc[UR60][R226.64], R232 ;  /* 0x000000e8e2007986 */ /* 0x0001e8000c10153c */
[----:B-1----:R-:W3:Y:S04]  /*3a930*/  LDL.LU.64 R220, [R1+0x2c0] ;  /* 0x0002c00001dc7983 */ /* 0x002ee80000300a00 */
[----:B0-----:R-:W3:Y:S01]  /*3a940*/  LDL.LU.64 R226, [R1+0x2b8] ;  /* 0x0002b80001e27983 */ /* 0x001ee20000300a00 */
[----:B--2---:R-:W-:-:S03]  /*3a950*/  PRMT R233, R234, 0x7632, R233 ;  /* 0x00007632eae97816 */ /* 0x004fc600000000e9 */
[----:B------:R0:W-:Y:S04]  /*3a960*/  STG.E.U16 desc[UR60][R248.64], R234 ;  /* 0x000000eaf8007986 */ /* 0x0001e8000c10153c */
[----:B------:R1:W-:Y:S04]  /*3a970*/  STG.E.U16 desc[UR60][R218.64], R233 ;  /* 0x000000e9da007986 */ /* 0x0003e8000c10153c */
[----:B------:R2:W-:Y:S04]  /*3a980*/  STG.E.U16 desc[UR60][R228.64], R235 ;  /* 0x000000ebe4007986 */ /* 0x0005e8000c10153c */
[----:B0-----:R-:W3:Y:S04]  /*3a990*/  LDL.LU.64 R248, [R1+0x2b0] ;  /* 0x0002b00001f87983 */ /* 0x001ee80000300a00 */
[----:B-1----:R-:W3:Y:S04]  /*3a9a0*/  LDL.LU.64 R218, [R1+0xdf0] ;  /* 0x000df00001da7983 */ /* 0x002ee80000300a00 */
[----:B--2---:R-:W2:Y:S01]  /*3a9b0*/  LDL.LU.64 R228, [R1+0xde8] ;  /* 0x000de80001e47983 */ /* 0x004ea20000300a00 */
[----:B------:R-:W-:-:S03]  /*3a9c0*/  PRMT R232, R235, 0x7632, R232 ;  /* 0x00007632ebe87816 */ /* 0x000fc600000000e8 */
[----:B------:R-:W3:Y:S04]  /*3a9d0*/  LDL.LU.64 R234, [R1+0x2f0] ;  /* 0x0002f00001ea7983 */ /* 0x000ee80000300a00 */
[----:B------:R0:W-:Y:S04]  /*3a9e0*/  STG.E.U16 desc[UR60][R250.64], R232 ;  /* 0x000000e8fa007986 */ /* 0x0001e8000c10153c */
[----:B0-----:R-:W3:Y:S01]  /*3a9f0*/  LDL.LU.64 R250, [R1+0x298] ;  /* 0x0002980001fa7983 */ /* 0x001ee20000300a00 */
[----:B--2---:R-:W-:-:S03]  /*3aa00*/  PRMT R232, R228, 0x7632, R232 ;  /* 0x00007632e4e87816 */ /* 0x004fc600000000e8 */
[----:B----4-:R0:W-:Y:S04]  /*3aa10*/  STG.E.U16 desc[UR60][R236.64], R228 ;  /* 0x000000e4ec007986 */ /* 0x0101e8000c10153c */
[----:B------:R1:W-:Y:S04]  /*3aa20*/  STG.E.U16 desc[UR60][R230.64], R232 ;  /* 0x000000e8e6007986 */ /* 0x0003e8000c10153c */
[----:B0-----:R-:W2:Y:S04]  /*3aa30*/  LDL.LU.64 R236, [R1+0x288] ;  /* 0x0002880001ec7983 */ /* 0x001ea80000300a00 */
[----:B-1----:R-:W4:Y:S01]  /*3aa40*/  LDL.LU.64 R230, [R1+0xde0] ;  /* 0x000de00001e67983 */ /* 0x002f220000300a00 */
[----:B------:R-:W-:-:S03]  /*3aa50*/  PRMT R228, R229, 0x7632, R228 ;  /* 0x00007632e5e47816 */ /* 0x000fc600000000e4 */
[----:B---3--:R0:W-:Y:S04]  /*3aa60*/  STG.E.U16 desc[UR60][R234.64], R229 ;  /* 0x000000e5ea007986 */ /* 0x0081e8000c10153c */
[----:B------:R-:W3:Y:S04]  /*3aa70*/  LDL.LU.64 R232, [R1+0x2a0] ;  /* 0x0002a00001e87983 */ /* 0x000ee80000300a00 */
[----:B------:R-:W-:Y:S04]  /*3aa80*/  STG.E.U16 desc[UR60][R238.64], R228 ;  /* 0x000000e4ee007986 */ /* 0x000fe8000c10153c */
[----:B0-----:R-:W2:Y:S01]  /*3aa90*/  LDL.LU.64 R234, [R1+0x280] ;  /* 0x0002800001ea7983 */ /* 0x001ea20000300a00 */
[----:B----4-:R-:W-:-:S03]  /*3aaa0*/  PRMT R229, R230, 0x7632, R229 ;  /* 0x00007632e6e57816 */ /* 0x010fc600000000e5 */
[----:B------:R0:W-:Y:S04]  /*3aab0*/  STG.E.U16 desc[UR60][R222.64], R230 ;  /* 0x000000e6de007986 */ /* 0x0001e8000c10153c */
[----:B------:R1:W-:Y:S04]  /*3aac0*/  STG.E.U16 desc[UR60][R240.64], R229 ;  /* 0x000000e5f0007986 */ /* 0x0003e8000c10153c */
[----:B------:R4:W-:Y:S04]  /*3aad0*/  STG.E.U16 desc[UR60][R224.64], R231 ;  /* 0x000000e7e0007986 */ /* 0x0009e8000c10153c */
[----:B0-----:R-:W2:Y:S04]  /*3aae0*/  LDL.LU.64 R222, [R1+0x278] ;  /* 0x0002780001de7983 */ /* 0x001ea80000300a00 */
[----:B------:R-:W2:Y:S04]  /*3aaf0*/  LDL.LU.64 R238, [R1+0x270] ;  /* 0x0002700001ee7983 */ /* 0x000ea80000300a00 */
[----:B-1----:R-:W2:Y:S04]  /*3ab00*/  LDL.LU.64 R240, [R1+0x268] ;  /* 0x0002680001f07983 */ /* 0x002ea80000300a00 */
[----:B----4-:R-:W4:Y:S01]  /*3ab10*/  LDL.LU.64 R224, [R1+0xdd8] ;  /* 0x000dd80001e07983 */ /* 0x010f220000300a00 */
[----:B------:R-:W-:-:S03]  /*3ab20*/  PRMT R228, R231, 0x7632, R228 ;  /* 0x00007632e7e47816 */ /* 0x000fc600000000e4 */
[----:B------:R-:W2:Y:S04]  /*3ab30*/  LDL.LU.64 R230, [R1+0x290] ;  /* 0x0002900001e67983 */ /* 0x000ea80000300a00 */
[----:B------:R0:W-:Y:S04]  /*3ab40*/  STG.E.U16 desc[UR60][R242.64], R228 ;  /* 0x000000e4f2007986 */ /* 0x0001e8000c10153c */
[----:B0-----:R-:W2:Y:S01]  /*3ab50*/  LDL.LU.64 R242, [R1+0x250] ;  /* 0x0002500001f27983 */ /* 0x001ea20000300a00 */
[----:B----4-:R-:W-:-:S03]  /*3ab60*/  PRMT R228, R224, 0x7632, R228 ;  /* 0x00007632e0e47816 */ /* 0x010fc600000000e4 */
[----:B------:R0:W-:Y:S04]  /*3ab70*/  STG.E.U16 desc[UR60][R220.64], R224 ;  /* 0x000000e0dc007986 */ /* 0x0001e8000c10153c */
[----:B------:R1:W-:Y:S04]  /*3ab80*/  STG.E.U16 desc[UR60][R226.64], R228 ;  /* 0x000000e4e2007986 */ /* 0x0003e8000c10153c */
[----:B0-----:R-:W4:Y:S04]  /*3ab90*/  LDL.LU.64 R220, [R1+0xdd0] ;  /* 0x000dd00001dc7983 */ /* 0x001f280000300a00 */
[----:B-1----:R-:W3:Y:S04]  /*3aba0*/  LDL.LU.64 R226, [R1+0xdc8] ;  /* 0x000dc80001e27983 */ /* 0x002ee80000300a00 */
[----:B------:R-:W2:Y:S01]  /*3abb0*/  LDL.LU.64 R228, [R1+0x2a8] ;  /* 0x0002a80001e47983 */ /* 0x000ea20000300a00 */
[----:B------:R-:W-:-:S03]  /*3abc0*/  PRMT R224, R225, 0x7632, R224 ;  /* 0x00007632e1e07816 */ /* 0x000fc600000000e0 */
[----:B------:R0:W-:Y:S04]  /*3abd0*/  STG.E.U16 desc[UR60][R248.64], R225 ;  /* 0x000000e1f8007986 */ /* 0x0001e8000c10153c */
[----:B0-----:R-:W4:Y:S01]  /*3abe0*/  LDL.LU.64 R248, [R1+0x248] ;  /* 0x0002480001f87983 */ /* 0x001f220000300a00 */
[----:B---3--:R-:W-:-:S03]  /*3abf0*/  PRMT R225, R226, 0x7632, R225 ;  /* 0x00007632e2e17816 */ /* 0x008fc600000000e1 */
[----:B--2---:R0:W-:Y:S04]  /*3ac00*/  STG.E.U16 desc[UR60][R228.64], R224 ;  /* 0x000000e0e4007986 */ /* 0x0041e8000c10153c */
[----:B------:R1:W-:Y:S04]  /*3ac10*/  STG.E.U16 desc[UR60][R232.64], R226 ;  /* 0x000000e2e8007986 */ /* 0x0003e8000c10153c */
[----:B------:R2:W-:Y:S01]  /*3ac20*/  STG.E.U16 desc[UR60][R250.64], R225 ;  /* 0x000000e1fa007986 */ /* 0x0005e2000c10153c */
[----:B0-----:R-:W-:-:S03]  /*3ac30*/  PRMT R224, R227, 0x7632, R224 ;  /* 0x00007632e3e07816 */ /* 0x001fc600000000e0 */
[----:B------:R-:W-:Y:S04]  /*3ac40*/  STG.E.U16 desc[UR60][R230.64], R227 ;  /* 0x000000e3e6007986 */ /* 0x000fe8000c10153c */
[----:B------:R-:W3:Y:S04]  /*3ac50*/  LDL.LU.64 R228, [R1+0x238] ;  /* 0x0002380001e47983 */ /* 0x000ee80000300a00 */
[----:B------:R4:W-:Y:S04]  /*3ac60*/  STG.E.U16 desc[UR60][R236.64], R224 ;  /* 0x000000e0ec007986 */ /* 0x0009e8000c10153c */
[----:B-1----:R-:W3:Y:S04]  /*3ac70*/  LDL.LU.64 R232, [R1+0x230] ;  /* 0x0002300001e87983 */ /* 0x002ee80000300a00 */
[----:B--2---:R-:W2:Y:S01]  /*3ac80*/  LDL.LU.64 R250, [R1+0x228] ;  /* 0x0002280001fa7983 */ /* 0x004ea20000300a00 */
[----:B----4-:R-:W-:-:S03]  /*3ac90*/  PRMT R224, R220, 0x7632, R224 ;  /* 0x00007632dce07816 */ /* 0x010fc600000000e0 */
[----:B------:R-:W4:Y:S04]  /*3aca0*/  LDL.LU.64 R226, [R1+0x258] ;  /* 0x0002580001e27983 */ /* 0x000f280000300a00 */
[----:B------:R-:W2:Y:S04]  /*3acb0*/  LDL.LU.64 R236, [R1+0x220] ;  /* 0x0002200001ec7983 */ /* 0x000ea80000300a00 */
[----:B------:R0:W-:Y:S04]  /*3acc0*/  STG.E.U16 desc[UR60][R234.64], R220 ;  /* 0x000000dcea007986 */ /* 0x0001e8000c10153c */
[----:B------:R-:W2:Y:S04]  /*3acd0*/  LDL.LU.64 R230, [R1+0x218] ;  /* 0x0002180001e67983 */ /* 0x000ea80000300a00 */
[----:B------:R1:W-:Y:S04]  /*3ace0*/  STG.E.U16 desc[UR60][R222.64], R224 ;  /* 0x000000e0de007986 */ /* 0x0003e8000c10153c */
[----:B0-----:R-:W2:Y:S04]  /*3acf0*/  LDL.LU.64 R234, [R1+0x210] ;  /* 0x0002100001ea7983 */ /* 0x001ea80000300a00 */
[----:B-1----:R-:W3:Y:S04]  /*3ad00*/  LDL.LU.64 R222, [R1+0xdc0] ;  /* 0x000dc00001de7983 */ /* 0x002ee80000300a00 */
[----:B------:R-:W4:Y:S01]  /*3ad10*/  LDL.LU.64 R224, [R1+0x260] ;  /* 0x0002600001e07983 */ /* 0x000f220000300a00 */
[----:B------:R-:W-:-:S03]  /*3ad20*/  PRMT R220, R221, 0x7632, R220 ;  /* 0x00007632dddc7816 */ /* 0x000fc600000000dc */
[----:B------:R0:W-:Y:S04]  /*3ad30*/  STG.E.U16 desc[UR60][R238.64], R221 ;  /* 0x000000ddee007986 */ /* 0x0001e8000c10153c */
[----:B------:R1:W-:Y:S04]  /*3ad40*/  STG.E.U16 desc[UR60][R240.64], R220 ;  /* 0x000000dcf0007986 */ /* 0x0003e8000c10153c */
[----:B0-----:R-:W2:Y:S04]  /*3ad50*/  LDL.LU.64 R238, [R1+0x208] ;  /* 0x0002080001ee7983 */ /* 0x001ea80000300a00 */
[----:B-1----:R-:W2:Y:S01]  /*3ad60*/  LDL.LU.64 R240, [R1+0x200] ;  /* 0x0002000001f07983 */ /* 0x002ea20000300a00 */
[----:B---3--:R-:W-:-:S02]  /*3ad70*/  PRMT R221, R222, 0x7632, R221 ;  /* 0x00007632dedd7816 */ /* 0x008fc400000000dd */
[----:B------:R-:W-:Y:S01]  /*3ad80*/  PRMT R220, R223, 0x7632, R220 ;  /* 0x00007632dfdc7816 */ /* 0x000fe200000000dc */
[----:B----4-:R-:W-:Y:S04]  /*3ad90*/  STG.E.U16 desc[UR60][R224.64], R222 ;  /* 0x000000dee0007986 */ /* 0x010fe8000c10153c */
[----:B------:R-:W-:Y:S04]  /*3ada0*/  STG.E.U16 desc[UR60][R226.64], R221 ;  /* 0x000000dde2007986 */ /* 0x000fe8000c10153c */
[----:B------:R0:W-:Y:S04]  /*3adb0*/  STG.E.U16 desc[UR60][R242.64], R223 ;  /* 0x000000dff2007986 */ /* 0x0001e8000c10153c */
[----:B0-----:R-:W3:Y:S04]  /*3adc0*/  LDL.LU.64 R222, [R1+0x240] ;  /* 0x0002400001de7983 */ /* 0x001ee80000300a00 */
[----:B------:R-:W4:Y:S04]  /*3add0*/  LDL.LU.64 R224, [R1+0x1f8] ;  /* 0x0001f80001e07983 */ /* 0x000f280000300a00 */
[----:B------:R-:W4:Y:S04]  /*3ade0*/  LDL.LU.64 R226, [R1+0x1f0] ;  /* 0x0001f00001e27983 */ /* 0x000f280000300a00 */
[----:B------:R-:W4:Y:S04]  /*3adf0*/  LDL.LU.64 R242, [R1+0x1e8] ;  /* 0x0001e80001f27983 */ /* 0x000f280000300a00 */
[----:B------:R0:W-:Y:S04]  /*3ae00*/  STG.E.U16 desc[UR60][R248.64], R220 ;  /* 0x000000dcf8007986 */ /* 0x0001e8000c10153c */
[----:B0-----:R-:W4:Y:S01]  /*3ae10*/  LDL.LU.64 R248, [R1+0x1e0] ;  /* 0x0001e00001f87983 */ /* 0x001f220000300a00 */
[----:B------:R-:W-:-:S03]  /*3ae20*/  PRMT R220, R216, 0x7632, R220 ;  /* 0x00007632d8dc7816 */ /* 0x000fc600000000dc */
[----:B---3--:R0:W-:Y:S04]  /*3ae30*/  STG.E.U16 desc[UR60][R222.64], R216 ;  /* 0x000000d8de007986 */ /* 0x0081e8000c10153c */
[----:B------:R1:W-:Y:S04]  /*3ae40*/  STG.E.U16 desc[UR60][R228.64], R220 ;  /* 0x000000dce4007986 */ /* 0x0003e8000c10153c */
[----:B------:R3:W-:Y:S01]  /*3ae50*/  STG.E.U16 desc[UR60][R232.64], R217 ;  /* 0x000000d9e8007986 */ /* 0x0007e2000c10153c */
[----:B0-----:R-:W-:-:S03]  /*3ae60*/  PRMT R216, R217, 0x7632, R216 ;  /* 0x00007632d9d87816 */ /* 0x001fc600000000d8 */
[----:B-1----:R-:W4:Y:S01]  /*3ae70*/  LDL.LU.64 R220, [R1+0x1d0] ;  /* 0x0001d00001dc7983 */ /* 0x002f220000300a00 */
[----:B---3--:R-:W-:-:S03]  /*3ae80*/  PRMT R217, R218, 0x7632, R217 ;  /* 0x00007632dad97816 */ /* 0x008fc600000000d9 */
[----:B------:R-:W3:Y:S04]  /*3ae90*/  LDL.LU.64 R232, [R1+0x1c8] ;  /* 0x0001c80001e87983 */ /* 0x000ee80000300a00 */
[----:B--2---:R0:W-:Y:S04]  /*3aea0*/  STG.E.U16 desc[UR60][R250.64], R216 ;  /* 0x000000d8fa007986 */ /* 0x0041e8000c10153c */
[----:B------:R1:W-:Y:S04]  /*3aeb0*/  STG.E.U16 desc[UR60][R236.64], R218 ;  /* 0x000000daec007986 */ /* 0x0003e8000c10153c */
[----:B------:R-:W-:Y:S04]  /*3aec0*/  STG.E.U16 desc[UR60][R230.64], R217 ;  /* 0x000000d9e6007986 */ /* 0x000fe8000c10153c */
[----:B0-----:R-:W2:Y:S01]  /*3aed0*/  LDL.LU.64 R250, [R1+0x1c0] ;  /* 0x0001c00001fa7983 */ /* 0x001ea20000300a00 */
[----:B------:R-:W-:-:S03]  /*3aee0*/  PRMT R216, R219, 0x7632, R216 ;  /* 0x00007632dbd87816 */ /* 0x000fc600000000d8 */
[----:B------:R-:W2:Y:S04]  /*3aef0*/  LDL.LU.64 R228, [R1+0x1b8] ;  /* 0x0001b80001e47983 */ /* 0x000ea80000300a00 */
[----:B-1----:R-:W2:Y:S04]  /*3af00*/  LDL.LU.64 R236, [R1+0x1b0] ;  /* 0x0001b00001ec7983 */ /* 0x002ea80000300a00 */
[----:B------:R0:W-:Y:S04]  /*3af10*/  STG.E.U16 desc[UR60][R234.64], R219 ;  /* 0x000000dbea007986 */ /* 0x0001e8000c10153c */
[----:B0-----:R-:W3:Y:S04]  /*3af20*/  LDL.LU.64 R218, [R1+0x1d8] ;  /* 0x0001d80001da7983 */ /* 0x001ee80000300a00 */
[----:B------:R-:W2:Y:S04]  /*3af30*/  LDL.LU.64 R230, [R1+0x1a8] ;  /* 0x0001a80001e67983 */ /* 0x000ea80000300a00 */
[----:B------:R-:W2:Y:S04]  /*3af40*/  LDL.LU.64 R222, [R1+0x1a0] ;  /* 0x0001a00001de7983 */ /* 0x000ea80000300a00 */
[----:B------:R0:W-:Y:S04]  /*3af50*/  STG.E.U16 desc[UR60][R238.64], R216 ;  /* 0x000000d8ee007986 */ /* 0x0001e8000c10153c */
[----:B------:R-:W2:Y:S04]  /*3af60*/  LDL.LU.64 R234, [R1+0x198] ;  /* 0x0001980001ea7983 */ /* 0x000ea80000300a00 */
[----:B0-----:R-:W2:Y:S01]  /*3af70*/  LDL.LU.64 R238, [R1+0x190] ;  /* 0x0001900001ee7983 */ /* 0x001ea20000300a00 */
[----:B------:R-:W-:-:S03]  /*3af80*/  PRMT R216, R212, 0x7632, R216 ;  /* 0x00007632d4d87816 */ /* 0x000fc600000000d8 */
[----:B------:R0:W-:Y:S04]  /*3af90*/  STG.E.U16 desc[UR60][R240.64], R212 ;  /* 0x000000d4f0007986 */ /* 0x0001e8000c10153c */
[----:B----4-:R-:W-:Y:S04]  /*3afa0*/  STG.E.U16 desc[UR60][R224.64], R216 ;  /* 0x000000d8e0007986 */ /* 0x010fe8000c10153c */
[----:B------:R-:W-:Y:S01]  /*3afb0*/  STG.E.U16 desc[UR60][R226.64], R213 ;  /* 0x000000d5e2007986 */ /* 0x000fe2000c10153c */
[----:B0-----:R-:W-:-:S03]  /*3afc0*/  PRMT R212, R213, 0x7632, R212 ;  /* 0x00007632d5d47816 */ /* 0x001fc600000000d4 */
[----:B------:R-:W4:Y:S04]  /*3afd0*/  LDL.LU.64 R240, [R1+0x188] ;  /* 0x0001880001f07983 */ /* 0x000f280000300a00 */
[----:B------:R0:W-:Y:S04]  /*3afe0*/  STG.E.U16 desc[UR60][R242.64], R212 ;  /* 0x000000d4f2007986 */ /* 0x0001e8000c10153c */
[----:B------:R1:W-:Y:S04]  /*3aff0*/  STG.E.U16 desc[UR60][R248.64], R214 ;  /* 0x000000d6f8007986 */ /* 0x0003e8000c10153c */
[----:B0-----:R-:W4:Y:S04]  /*3b000*/  LDL.LU.64 R242, [R1+0x180] ;  /* 0x0001800001f27983 */ /* 0x001f280000300a00 */
[----:B------:R-:W4:Y:S04]  /*3b010*/  LDL.LU.64 R224, [R1+0x178] ;  /* 0x0001780001e07983 */ /* 0x000f280000300a00 */
[----:B------:R-:W4:Y:S04]  /*3b020*/  LDL.LU.64 R226, [R1+0x170] ;  /* 0x0001700001e27983 */ /* 0x000f280000300a00 */
[----:B-1----:R-:W4:Y:S01]  /*3b030*/  LDL.LU.64 R248, [R1+0x168] ;  /* 0x0001680001f87983 */ /* 0x002f220000300a00 */
[----:B------:R-:W-:-:S02]  /*3b040*/  PRMT R213, R214, 0x7632, R213 ;  /* 0x00007632d6d57816 */ /* 0x000fc400000000d5 */
[----:B------:R-:W-:-:S03]  /*3b050*/  PRMT R212, R215, 0x7632, R212 ;  /* 0x00007632d7d47816 */ /* 0x000fc600000000d4 */
[----:B---3--:R-:W-:Y:S04]  /*3b060*/  STG.E.U16 desc[UR60][R218.64], R213 ;  /* 0x000000d5da007986 */ /* 0x008fe8000c10153c */
[----:B------:R-:W-:Y:S04]  /*3b070*/  STG.E.U16 desc[UR60][R220.64], R215 ;  /* 0x000000d7dc007986 */ /* 0x000fe8000c10153c */
[----:B------:R0:W-:Y:S04]  /*3b080*/  STG.E.U16 desc[UR60][R232.64], R212 ;  /* 0x000000d4e8007986 */ /* 0x0001e8000c10153c */
[----:B--2---:R1:W-:Y:S01]  /*3b090*/  STG.E.U16 desc[UR60][R250.64], R208 ;  /* 0x000000d0fa007986 */ /* 0x0043e2000c10153c */
[----:B0-----:R-:W-:-:S03]  /*3b0a0*/  PRMT R212, R208, 0x7632, R212 ;  /* 0x00007632d0d47816 */ /* 0x001fc600000000d4 */
[----:B------:R-:W2:Y:S04]  /*3b0b0*/  LDL.LU.64 R232, [R1+0x160] ;  /* 0x0001600001e87983 */ /* 0x000ea80000300a00 */
[----:B-1----:R-:W3:Y:S04]  /*3b0c0*/  LDL.LU.64 R250, [R1+0x158] ;  /* 0x0001580001fa7983 */ /* 0x002ee80000300a00 */
[----:B------:R0:W-:Y:S04]  /*3b0d0*/  STG.E.U16 desc[UR60][R228.64], R212 ;  /* 0x000000d4e4007986 */ /* 0x0001e8000c10153c */
[----:B------:R1:W-:Y:S01]  /*3b0e0*/  STG.E.U16 desc[UR60][R236.64], R209 ;  /* 0x000000d1ec007986 */ /* 0x0003e2000c10153c */
[----:B------:R-:W-:-:S03]  /*3b0f0*/  PRMT R208, R209, 0x7632, R208 ;  /* 0x00007632d1d07816 */ /* 0x000fc600000000d0 */
[----:B0-----:R-:W3:Y:S04]  /*3b100*/  LDL.LU.64 R228, [R1+0x150] ;  /* 0x0001500001e47983 */ /* 0x001ee80000300a00 */
[----:B-1----:R-:W3:Y:S01]  /*3b110*/  LDL.LU.64 R236, [R1+0x148] ;  /* 0x0001480001ec7983 */ /* 0x002ee20000300a00 */
[----:B------:R-:W-:-:S03]  /*3b120*/  PRMT R209, R210, 0x7632, R209 ;  /* 0x00007632d2d17816 */ /* 0x000fc600000000d1 */
[----:B------:R0:W-:Y:S04]  /*3b130*/  STG.E.U16 desc[UR60][R230.64], R208 ;  /* 0x000000d0e6007986 */ /* 0x0001e8000c10153c */
[----:B------:R-:W-:Y:S04]  /*3b140*/  STG.E.U16 desc[UR60][R222.64], R210 ;  /* 0x000000d2de007986 */ /* 0x000fe8000c10153c */
[----:B------:R1:W-:Y:S04]  /*3b150*/  STG.E.U16 desc[UR60][R234.64], R209 ;  /* 0x000000d1ea007986 */ /* 0x0003e8000c10153c */
[----:B0-----:R-:W3:Y:S04]  /*3b160*/  LDL.LU.64 R230, [R1+0x140] ;  /* 0x0001400001e67983 */ /* 0x001ee80000300a00 */
[----:B------:R0:W-:Y:S04]  /*3b170*/  STG.E.U16 desc[UR60][R238.64], R211 ;  /* 0x000000d3ee007986 */ /* 0x0001e8000c10153c */
[----:B-1----:R-:W3:Y:S01]  /*3b180*/  LDL.LU.64 R234, [R1+0x138] ;  /* 0x0001380001ea7983 */ /* 0x002ee20000300a00 */
[----:B------:R-:W-:-:S03]  /*3b190*/  PRMT R208, R211, 0x7632, R208 ;  /* 0x00007632d3d07816 */ /* 0x000fc600000000d0 */
[----:B0-----:R-:W3:Y:S04]  /*3b1a0*/  LDL.LU.64 R238, [R1+0x130] ;  /* 0x0001300001ee7983 */ /* 0x001ee80000300a00 */
[----:B----4-:R0:W-:Y:S04]  /*3b1b0*/  STG.E.U16 desc[UR60][R240.64], R208 ;  /* 0x000000d0f0007986 */ /* 0x0101e8000c10153c */
[----:B------:R1:W-:Y:S04]  /*3b1c0*/  STG.E.U16 desc[UR60][R242.64], R204 ;  /* 0x000000ccf2007986 */ /* 0x0003e8000c10153c */
[----:B0-----:R-:W4:Y:S01]  /*3b1d0*/  LDL.LU.64 R240, [R1+0x128] ;  /* 0x0001280001f07983 */ /* 0x001f220000300a00 */
[----:B------:R-:W-:-:S02]  /*3b1e0*/  PRMT R208, R204, 0x7632, R208 ;  /* 0x00007632ccd07816 */ /* 0x000fc400000000d0 */
[----:B-1----:R-:W-:Y:S01]  /*3b1f0*/  PRMT R204, R205, 0x7632, R204 ;  /* 0x00007632cdcc7816 */ /* 0x002fe200000000cc */
[----:B------:R-:W4:Y:S04]  /*3b200*/  LDL.LU.64 R242, [R1+0x120] ;  /* 0x0001200001f27983 */ /* 0x000f280000300a00 */
[----:B------:R-:W-:Y:S04]  /*3b210*/  STG.E.U16 desc[UR60][R224.64], R208 ;  /* 0x000000d0e0007986 */ /* 0x000fe8000c10153c */
[----:B------:R-:W-:Y:S04]  /*3b220*/  STG.E.U16 desc[UR60][R226.64], R205 ;  /* 0x000000cde2007986 */ /* 0x000fe8000c10153c */
[----:B------:R-:W4:Y:S04]  /*3b230*/  LDL.LU.64 R214, [R1+0x118] ;  /* 0x0001180001d67983 */ /* 0x000f280000300a00 */
[----:B------:R0:W-:Y:S04]  /*3b240*/  STG.E.U16 desc[UR60][R248.64], R204 ;  /* 0x000000ccf8007986 */ /* 0x0001e8000c10153c */
[----:B------:R-:W4:Y:S04]  /*3b250*/  LDL.LU.64 R216, [R1+0x110] ;  /* 0x0001100001d87983 */ /* 0x000f280000300a00 */
[----:B0-----:R-:W4:Y:S01]  /*3b260*/  LDL.LU.64 R248, [R1+0x108] ;  /* 0x0001080001f87983 */ /* 0x001f220000300a00 */
[----:B------:R-:W-:-:S03]  /*3b270*/  PRMT R205, R206, 0x7632, R205 ;  /* 0x00007632cecd7816 */ /* 0x000fc600000000cd */
[----:B------:R-:W4:Y:S01]  /*3b280*/  LDL.LU.64 R218, [R1+0x100] ;  /* 0x0001000001da7983 */ /* 0x000f220000300a00 */
[----:B------:R-:W-:-:S03]  /*3b290*/  PRMT R204, R207, 0x7632, R204 ;  /* 0x00007632cfcc7816 */ /* 0x000fc600000000cc */
[----:B------:R-:W4:Y:S04]  /*3b2a0*/  LDL.LU.64 R220, [R1+0xf8] ;  /* 0x0000f80001dc7983 */ /* 0x000f280000300a00 */
[----:B--2---:R0:W-:Y:S04]  /*3b2b0*/  STG.E.U16 desc[UR60][R232.64], R206 ;  /* 0x000000cee8007986 */ /* 0x0041e8000c10153c */
[----:B---3--:R1:W-:Y:S04]  /*3b2c0*/  STG.E.U16 desc[UR60][R250.64], R205 ;  /* 0x000000cdfa007986 */ /* 0x0083e8000c10153c */
[----:B0-----:R-:W2:Y:S04]  /*3b2d0*/  LDL.LU.64 R232, [R1+0xf0] ;  /* 0x0000f00001e87983 */ /* 0x001ea80000300a00 */
[----:B-1----:R-:W3:Y:S04]  /*3b2e0*/  LDL.LU.64 R250, [R1+0xe8] ;  /* 0x0000e80001fa7983 */ /* 0x002ee80000300a00 */
[----:B------:R-:W-:Y:S04]  /*3b2f0*/  STG.E.U16 desc[UR60][R228.64], R207 ;  /* 0x000000cfe4007986 */ /* 0x000fe8000c10153c */
[----:B------:R0:W-:Y:S04]  /*3b300*/  STG.E.U16 desc[UR60][R236.64], R204 ;  /* 0x000000ccec007986 */ /* 0x0001e8000c10153c */
[----:B0-----:R-:W3:Y:S01]  /*3b310*/  LDL.LU.64 R236, [R1+0xe0] ;  /* 0x0000e00001ec7983 */ /* 0x001ee20000300a00 */
[----:B------:R-:W-:-:S03]  /*3b320*/  PRMT R204, R200, 0x7632, R204 ;  /* 0x00007632c8cc7816 */ /* 0x000fc600000000cc */
[----:B------:R-:W3:Y:S04]  /*3b330*/  LDL.LU.64 R222, [R1+0xd8] ;  /* 0x0000d80001de7983 */ /* 0x000ee80000300a00 */
[----:B------:R0:W-:Y:S04]  /*3b340*/  STG.E.U16 desc[UR60][R230.64], R200 ;  /* 0x000000c8e6007986 */ /* 0x0001e8000c10153c */
[----:B------:R-:W3:Y:S04]  /*3b350*/  LDL.LU.64 R224, [R1+0xd0] ;  /* 0x0000d00001e07983 */ /* 0x000ee80000300a00 */
[----:B------:R-:W3:Y:S04]  /*3b360*/  LDL.LU.64 R226, [R1+0xc8] ;  /* 0x0000c80001e27983 */ /* 0x000ee80000300a00 */
[----:B------:R1:W-:Y:S04]  /*3b370*/  STG.E.U16 desc[UR60][R234.64], R204 ;  /* 0x000000ccea007986 */ /* 0x0003e8000c10153c */
[----:B------:R1:W-:Y:S01]  /*3b380*/  STG.E.U16 desc[UR60][R238.64], R201 ;  /* 0x000000c9ee007986 */ /* 0x0003e2000c10153c */
[----:B0-----:R-:W-:-:S03]  /*3b390*/  PRMT R200, R201, 0x7632, R200 ;  /* 0x00007632c9c87816 */ /* 0x001fc600000000c8 */
[----:B-1----:R-:W3:Y:S04]  /*3b3a0*/  LDL.LU.64 R234, [R1+0xc0] ;  /* 0x0000c00001ea7983 */ /* 0x002ee80000300a00 */
[----:B------:R-:W3:Y:S01]  /*3b3b0*/  LDL.LU.64 R238, [R1+0x4d0] ;  /* 0x0004d00001ee7983 */ /* 0x000ee20000300a00 */
[----:B------:R-:W-:-:S03]  /*3b3c0*/  PRMT R201, R202, 0x7632, R201 ;  /* 0x00007632cac97816 */ /* 0x000fc600000000c9 */
[----:B------:R-:W3:Y:S04]  /*3b3d0*/  LDL.LU.64 R228, [R1+0x4c8] ;  /* 0x0004c80001e47983 */ /* 0x000ee80000300a00 */
[----:B----4-:R0:W-:Y:S04]  /*3b3e0*/  STG.E.U16 desc[UR60][R240.64], R200 ;  /* 0x000000c8f0007986 */ /* 0x0101e8000c10153c */
[----:B------:R-:W4:Y:S04]  /*3b3f0*/  LDL.LU.64 R230, [R1+0x4c0] ;  /* 0x0004c00001e67983 */ /* 0x000f280000300a00 */
[----:B0-----:R-:W4:Y:S01]  /*3b400*/  LDL.LU.64 R240, [R1+0x4b8] ;  /* 0x0004b80001f07983 */ /* 0x001f220000300a00 */
[----:B------:R-:W-:-:S03]  /*3b410*/  PRMT R200, R203, 0x7632, R200 ;  /* 0x00007632cbc87816 */ /* 0x000fc600000000c8 */
[----:B------:R0:W-:Y:S04]  /*3b420*/  STG.E.U16 desc[UR60][R242.64], R202 ;  /* 0x000000caf2007986 */ /* 0x0001e8000c10153c */
[----:B------:R-:W-:Y:S04]  /*3b430*/  STG.E.U16 desc[UR60][R214.64], R201 ;  /* 0x000000c9d6007986 */ /* 0x000fe8000c10153c */
[----:B------:R-:W-:Y:S04]  /*3b440*/  STG.E.U16 desc[UR60][R216.64], R203 ;  /* 0x000000cbd8007986 */ /* 0x000fe8000c10153c */
[----:B0-----:R-:W4:Y:S04]  /*3b450*/  LDL.LU.64 R242, [R1+0x4b0] ;  /* 0x0004b00001f27983 */ /* 0x001f280000300a00 */
[----:B------:R0:W-:Y:S04]  /*3b460*/  STG.E.U16 desc[UR60][R248.64], R200 ;  /* 0x000000c8f8007986 */ /* 0x0001e8000c10153c */
[----:B0-----:R-:W4:Y:S01]  /*3b470*/  LDL.LU.64 R248, [R1+0x4a8] ;  /* 0x0004a80001f87983 */ /* 0x001f220000300a00 */
[----:B------:R-:W-:-:S03]  /*3b480*/  PRMT R200, R196, 0x7632, R200 ;  /* 0x00007632c4c87816 */ /* 0x000fc600000000c8 */
[----:B------:R0:W-:Y:S04]  /*3b490*/  STG.E.U16 desc[UR60][R218.64], R196 ;  /* 0x000000c4da007986 */ /* 0x0001e8000c10153c */
[----:B------:R-:W-:Y:S01]  /*3b4a0*/  STG.E.U16 desc[UR60][R220.64], R200 ;  /* 0x000000c8dc007986 */ /* 0x000fe2000c10153c */
[----:B0-----:R-:W-:-:S03]  /*3b4b0*/  PRMT R196, R197, 0x7632, R196 ;  /* 0x00007632c5c47816 */ /* 0x001fc600000000c4 */
[----:B--2---:R0:W-:Y:S04]  /*3b4c0*/  STG.E.U16 desc[UR60][R232.64], R197 ;  /* 0x000000c5e8007986 */ /* 0x0041e8000c10153c */
[----:B---3--:R1:W-:Y:S01]  /*3b4d0*/  STG.E.U16 desc[UR60][R250.64], R196 ;  /* 0x000000c4fa007986 */ /* 0x0083e2000c10153c */
[----:B0-----:R-:W-:-:S03]  /*3b4e0*/  PRMT R197, R198, 0x7632, R197 ;  /* 0x00007632c6c57816 */ /* 0x001fc600000000c5 */
[----:B-1----:R-:W2:Y:S04]  /*3b4f0*/  LDL.LU.64 R250, [R1+0x4a0] ;  /* 0x0004a00001fa7983 */ /* 0x002ea80000300a00 */
[----:B------:R-:W3:Y:S04]  /*3b500*/  LDL.LU.64 R232, [R1+0x498] ;  /* 0x0004980001e87983 */ /* 0x000ee80000300a00 */
[----:B------:R0:W-:Y:S01]  /*3b510*/  STG.E.U16 desc[UR60][R236.64], R198 ;  /* 0x000000c6ec007986 */ /* 0x0001e2000c10153c */
[----:B------:R-:W-:-:S03]  /*3b520*/  PRMT R196, R199, 0x7632, R196 ;  /* 0x00007632c7c47816 */ /* 0x000fc600000000c4 */
[----:B------:R-:W-:Y:S04]  /*3b530*/  STG.E.U16 desc[UR60][R222.64], R197 ;  /* 0x000000c5de007986 */ /* 0x000fe8000c10153c */
[----:B0-----:R-:W3:Y:S01]  /*3b540*/  LDL.LU.64 R236, [R1+0x490] ;  /* 0x0004900001ec7983 */ /* 0x001ee20000300a00 */
[----:B------:R-:W-:-:S03]  /*3b550*/  PRMT R198, R192, 0x7632, R198 ;  /* 0x00007632c0c67816 */ /* 0x000fc600000000c6 */
[----:B------:R-:W-:Y:S04]  /*3b560*/  STG.E.U16 desc[UR60][R224.64], R199 ;  /* 0x000000c7e0007986 */ /* 0x000fe8000c10153c */
[----:B------:R0:W-:Y:S04]  /*3b570*/  STG.E.U16 desc[UR60][R226.64], R196 ;  /* 0x000000c4e2007986 */ /* 0x0001e8000c10153c */
[----:B------:R1:W-:Y:S01]  /*3b580*/  STG.E.U16 desc[UR60][R234.64], R192 ;  /* 0x000000c0ea007986 */ /* 0x0003e2000c10153c */
[----:B0-----:R-:W0:Y:S03]  /*3b590*/  LDC.64 R196, c[0x0][0x270] ;  /* 0x00009c00ffc47b82 */ /* 0x001e260000000a00 */
[----:B------:R1:W-:Y:S04]  /*3b5a0*/  STG.E.U16 desc[UR60][R238.64], R198 ;  /* 0x000000c6ee007986 */ /* 0x0003e8000c10153c */
[----:B-1----:R-:W3:Y:S04]  /*3b5b0*/  LDL.LU.64 R234, [R1+0x488] ;  /* 0x0004880001ea7983 */ /* 0x002ee80000300a00 */
[----:B------:R-:W3:Y:S01]  /*3b5c0*/  LDL.LU.64 R238, [R1+0x480] ;  /* 0x0004800001ee7983 */ /* 0x000ee20000300a00 */
[----:B------:R-:W-:-:S03]  /*3b5d0*/  PRMT R198, R193, 0x7632, R198 ;  /* 0x00007632c1c67816 */ /* 0x000fc600000000c6 */
[----:B------:R1:W-:Y:S01]  /*3b5e0*/  STG.E.U16 desc[UR60][R228.64], R193 ;  /* 0x000000c1e4007986 */ /* 0x0003e2000c10153c */
[----:B------:R-:W-:-:S03]  /*3b5f0*/  PRMT R192, R194, 0x7632, R192 ;  /* 0x00007632c2c07816 */ /* 0x000fc600000000c0 */
[----:B----4-:R4:W-:Y:S04]  /*3b600*/  STG.E.U16 desc[UR60][R230.64], R198 ;  /* 0x000000c6e6007986 */ /* 0x0109e8000c10153c */
[----:B------:R4:W-:Y:S01]  /*3b610*/  STG.E.U16 desc[UR60][R240.64], R194 ;  /* 0x000000c2f0007986 */ /* 0x0009e2000c10153c */
[----:B-1----:R-:W-:Y:S01]  /*3b620*/  PRMT R193, R195, 0x7632, R193 ;  /* 0x00007632c3c17816 */ /* 0x002fe200000000c1 */
[----:B------:R-:W1:Y:S01]  /*3b630*/  S2R R252, SR_TID.X ;  /* 0x0000000000fc7919 */ /* 0x000e620000002100 */
[----:B----4-:R-:W4:Y:S01]  /*3b640*/  LDC R198, c[0x0][0x228] ;  /* 0x00008a00ffc67b82 */ /* 0x010f220000000800 */
[----:B------:R-:W4:Y:S04]  /*3b650*/  LDL.LU.64 R240, [R1+0x478] ;  /* 0x0004780001f07983 */ /* 0x000f280000300a00 */
[----:B------:R0:W-:Y:S03]  /*3b660*/  STG.E.U16 desc[UR60][R242.64], R192 ;  /* 0x000000c0f2007986 */ /* 0x0001e6000c10153c */
[----:B------:R-:W1:Y:S01]  /*3b670*/  LDC R194, c[0x0][0x278] ;  /* 0x00009e00ffc27b82 */ /* 0x000e620000000800 */
[----:B0-----:R-:W4:Y:S04]  /*3b680*/  LDL.LU.64 R242, [R1+0x9a8] ;  /* 0x0009a80001f27983 */ /* 0x001f280000300a00 */
[----:B------:R0:W-:Y:S04]  /*3b690*/  STG.E.U16 desc[UR60][R248.64], R195 ;  /* 0x000000c3f8007986 */ /* 0x0001e8000c10153c */
[----:B0-----:R-:W4:Y:S01]  /*3b6a0*/  LDL.LU.64 R248, [R1+0x9a0] ;  /* 0x0009a00001f87983 */ /* 0x001f220000300a00 */
[----:B------:R-:W-:-:S03]  /*3b6b0*/  PRMT R192, R188, 0x7632, R192 ;  /* 0x00007632bcc07816 */ /* 0x000fc600000000c0 */
[----:B------:R-:W4:Y:S04]  /*3b6c0*/  LDL.LU.64 R230, [R1+0x990] ;  /* 0x0009900001e67983 */ /* 0x000f280000300a00 */
[----:B------:R-:W4:Y:S04]  /*3b6d0*/  LDL.LU.64 R224, [R1+0x998] ;  /* 0x0009980001e07983 */ /* 0x000f280000300a00 */
[----:B------:R-:W4:Y:S04]  /*3b6e0*/  LDL.LU.64 R226, [R1+0x988] ;  /* 0x0009880001e27983 */ /* 0x000f280000300a00 */
[----:B--2---:R-:W-:Y:S04]  /*3b6f0*/  STG.E.U16 desc[UR60][R250.64], R193 ;  /* 0x000000c1fa007986 */ /* 0x004fe8000c10153c */
[----:B---3--:R-:W-:Y:S04]  /*3b700*/  STG.E.U16 desc[UR60][R232.64], R188 ;  /* 0x000000bce8007986 */ /* 0x008fe8000c10153c */
[----:B------:R0:W-:Y:S04]  /*3b710*/  STG.E.U16 desc[UR60][R236.64], R192 ;  /* 0x000000c0ec007986 */ /* 0x0001e8000c10153c */
[----:B0-----:R-:W2:Y:S01]  /*3b720*/  LDL.LU.64 R236, [R1+0x980] ;  /* 0x0009800001ec7983 */ /* 0x001ea20000300a00 */
[----:B------:R-:W-:-:S03]  /*3b730*/  PRMT R192, R189, 0x7632, R192 ;  /* 0x00007632bdc07816 */ /* 0x000fc600000000c0 */
[----:B------:R-:W3:Y:S04]  /*3b740*/  LDL.LU.64 R228, [R1+0x978] ;  /* 0x0009780001e47983 */ /* 0x000ee80000300a00 */
[----:B------:R-:W3:Y:S04]  /*3b750*/  LDL.LU.64 R232, [R1+0x970] ;  /* 0x0009700001e87983 */ /* 0x000ee80000300a00 */
[----:B------:R-:W3:Y:S04]  /*3b760*/  LDL.LU.64 R220, [R1+0x968] ;  /* 0x0009680001dc7983 */ /* 0x000ee80000300a00 */
[----:B------:R-:W-:Y:S04]  /*3b770*/  STG.E.U16 desc[UR60][R234.64], R189 ;  /* 0x000000bdea007986 */ /* 0x000fe8000c10153c */
[----:B------:R0:W-:Y:S04]  /*3b780*/  STG.E.U16 desc[UR60][R238.64], R192 ;  /* 0x000000c0ee007986 */ /* 0x0001e8000c10153c */
[----:B0-----:R-:W3:Y:S04]  /*3b790*/  LDL.LU.64 R238, [R1+0x960] ;  /* 0x0009600001ee7983 */ /* 0x001ee80000300a00 */
[----:B------:R-:W3:Y:S01]  /*3b7a0*/  LDL.LU.64 R234, [R1+0x958] ;  /* 0x0009580001ea7983 */ /* 0x000ee20000300a00 */
[----:B------:R-:W-:-:S03]  /*3b7b0*/  PRMT R192, R190, 0x7632, R192 ;  /* 0x00007632bec07816 */ /* 0x000fc600000000c0 */
[----:B------:R-:W3:Y:S04]  /*3b7c0*/  LDL.LU.64 R222, [R1+0x950] ;  /* 0x0009500001de7983 */ /* 0x000ee80000300a00 */
[----:B----4-:R0:W-:Y:S04]  /*3b7d0*/  STG.E.U16 desc[UR60][R240.64], R190 ;  /* 0x000000bef0007986 */ /* 0x0101e8000c10153c */
[----:B0-----:R-:W4:Y:S04]  /*3b7e0*/  LDL.LU.64 R240, [R1+0x948] ;  /* 0x0009480001f07983 */ /* 0x001f280000300a00 */
[----:B------:R0:W-:Y:S04]  /*3b7f0*/  STG.E.U16 desc[UR60][R242.64], R192 ;  /* 0x000000c0f2007986 */ /* 0x0001e8000c10153c */
[----:B0-----:R-:W4:Y:S04]  /*3b800*/  LDL.LU.64 R242, [R1+0x940] ;  /* 0x0009400001f27983 */ /* 0x001f280000300a00 */
[----:B------:R0:W-:Y:S04]  /*3b810*/  STG.E.U16 desc[UR60][R248.64], R191 ;  /* 0x000000bff8007986 */ /* 0x0001e8000c10153c */
[----:B0-----:R-:W4:Y:S01]  /*3b820*/  LDL.LU.64 R248, [R1+0x938] ;  /* 0x0009380001f87983 */ /* 0x001f220000300a00 */
[----:B-1----:R-:W-:-:S02]  /*3b830*/  LOP3.LUT R251, R252, 0x7f, RZ, 0xc0, !PT ;  /* 0x0000007ffcfb7812 */ /* 0x002fc400078ec0ff */
[----:B------:R-:W0:Y:S01]  /*3b840*/  S2R R252, SR_CTAID.X ;  /* 0x0000000000fc7919 */ /* 0x000e220000002500 */
[----:B------:R-:W1:Y:S01]  /*3b850*/  S2R R250, SR_CTAID.Y ;  /* 0x0000000000fa7919 */ /* 0x000e620000002600 */
[----:B0-----:R-:W-:Y:S02]  /*3b860*/  LEA R252, R252, R251, 0x7 ;  /* 0x000000fbfcfc7211 */ /* 0x001fe400078e38ff */
[----:B------:R-:W0:Y:S01]  /*3b870*/  LDC R251, c[0x0][0x278] ;  /* 0x00009e00fffb7b82 */ /* 0x000e220000000800 */
[----:B-1----:R-:W-:Y:S02]  /*3b880*/  IMAD R196, R250, R196, RZ ;  /* 0x000000c4fac47224 */ /* 0x002fe400078e02ff */
[----:B------:R-:W-:-:S03]  /*3b890*/  IMAD R188, R252, R197, RZ ;  /* 0x000000c5fcbc7224 */ /* 0x000fc600078e02ff */
[----:B------:R-:W-:Y:S01]  /*3b8a0*/  SHF.L.U32 R189, R196, 0x1, RZ ;  /* 0x00000001c4bd7819 */ /* 0x000fe200000006ff */
[----:B------:R-:W-:-:S05]  /*3b8b0*/  IMAD.SHL.U32 R188, R188, 0x2, RZ ;  /* 0x00000002bcbc7824 */ /* 0x000fca00078e00ff */
[--C-:B------:R-:W-:Y:S02]  /*3b8c0*/  IADD3 R188, R188, R198, R189.reuse ;  /* 0x000000c6bcbc7210 */ /* 0x100fe40007ffe0bd */
[----:B------:R-:W-:Y:S02]  /*3b8d0*/  PRMT R189, R191, 0x7632, R189 ;  /* 0x00007632bfbd7816 */ /* 0x000fe400000000bd */
[----:B------:R-:W-:-:S03]  /*3b8e0*/  LEA R230, R194, R188, 0x8 ;  /* 0x000000bcc2e67211 */ /* 0x000fc600078e40ff */
[----:B------:R1:W-:Y:S04]  /*3b8f0*/  STG.E.U16 desc[UR60][R224.64], R189 ;  /* 0x000000bde0007986 */ /* 0x0003e8000c10153c */
[----:B------:R1:W-:Y:S02]  /*3b900*/  STG.E.U16 desc[UR60][R230.64], R184 ;  /* 0x000000b8e6007986 */ /* 0x0003e4000c10153c */
[----:B-1----:R-:W-:Y:S02]  /*3b910*/  PRMT R189, R184, 0x7632, R189 ;  /* 0x00007632b8bd7816 */ /* 0x002fe400000000bd */
[----:B------:R-:W4:Y:S01]  /*3b920*/  LDL.LU.64 R224, [R1+0x930] ;  /* 0x0009300001e07983 */ /* 0x000f220000300a00 */
[----:B------:R-:W-:-:S03]  /*3b930*/  PRMT R184, R185, 0x7632, R184 ;  /* 0x00007632b9b87816 */ /* 0x000fc600000000b8 */
[----:B------:R-:W4:Y:S04]  /*3b940*/  LDL.LU.64 R230, [R1+0x928] ;  /* 0x0009280001e67983 */ /* 0x000f280000300a00 */
[----:B------:R1:W-:Y:S04]  /*3b950*/  STG.E.U16 desc[UR60][R226.64], R189 ;  /* 0x000000bde2007986 */ /* 0x0003e8000c10153c */
[----:B-1----:R-:W4:Y:S01]  /*3b960*/  LDL.LU.64 R226, [R1+0x920] ;  /* 0x0009200001e27983 */ /* 0x002f220000300a00 */
[----:B------:R-:W1:Y:S03]  /*3b970*/  LDC R189, c[0x0][0x278] ;  /* 0x00009e00ffbd7b82 */ /* 0x000e660000000800 */
[----:B--2---:R2:W-:Y:S04]  /*3b980*/  STG.E.U16 desc[UR60][R236.64], R185 ;  /* 0x000000b9ec007986 */ /* 0x0045e8000c10153c */
[----:B---3--:R3:W-:Y:S04]  /*3b990*/  STG.E.U16 desc[UR60][R228.64], R184 ;  /* 0x000000b8e4007986 */ /* 0x0087e8000c10153c */
[----:B--2---:R-:W2:Y:S01]  /*3b9a0*/  LDL.LU.64 R236, [R1+0x918] ;  /* 0x0009180001ec7983 */ /* 0x004ea20000300a00 */
[----:B------:R-:W-:-:S03]  /*3b9b0*/  PRMT R185, R186, 0x7632, R185 ;  /* 0x00007632bab97816 */ /* 0x000fc600000000b9 */
[----:B---3--:R-:W3:Y:S04]  /*3b9c0*/  LDL.LU.64 R228, [R1+0x910] ;  /* 0x0009100001e47983 */ /* 0x008ee80000300a00 */
[----:B------:R0:W-:Y:S01]  /*3b9d0*/  STG.E.U16 desc[UR60][R232.64], R186 ;  /* 0x000000bae8007986 */ /* 0x0001e2000c10153c */
[----:B------:R-:W-:-:S03]  /*3b9e0*/  PRMT R184, R187, 0x7632, R184 ;  /* 0x00007632bbb87816 */ /* 0x000fc600000000b8 */
[----:B------:R1:W-:Y:S04]  /*3b9f0*/  STG.E.U16 desc[UR60][R220.64], R185 ;  /* 0x000000b9dc007986 */ /* 0x0003e8000c10153c */
[----:B0-----:R-:W3:Y:S04]  /*3ba00*/  LDL.LU.64 R232, [R1+0x908] ;  /* 0x0009080001e87983 */ /* 0x001ee80000300a00 */
[----:B-1----:R-:W3:Y:S04]  /*3ba10*/  LDL.LU.64 R220, [R1+0x900] ;  /* 0x0009000001dc7983 */ /* 0x002ee80000300a00 */
[----:B------:R0:W-:Y:S04]  /*3ba20*/  STG.E.U16 desc[UR60][R238.64], R187 ;  /* 0x000000bbee007986 */ /* 0x0001e8000c10153c */
[----:B------:R1:W-:Y:S04]  /*3ba30*/  STG.E.U16 desc[UR60][R234.64], R184 ;  /* 0x000000b8ea007986 */ /* 0x0003e8000c10153c */
[----:B0-----:R-:W3:Y:S01]  /*3ba40*/  LDL.LU.64 R238, [R1+0x8f8] ;  /* 0x0008f80001ee7983 */ /* 0x001ee20000300a00 */
[----:B-1----:R-:W-:-:S03]  /*3ba50*/  PRMT R184, R180, 0x7632, R184 ;  /* 0x00007632b4b87816 */ /* 0x002fc600000000b8 */
[----:B------:R-:W3:Y:S04]  /*3ba60*/  LDL.LU.64 R234, [R1+0x8f0] ;  /* 0x0008f00001ea7983 */ /* 0x000ee80000300a00 */
[----:B------:R0:W-:Y:S04]  /*3ba70*/  STG.E.U16 desc[UR60][R222.64], R180 ;  /* 0x000000b4de007986 */ /* 0x0001e8000c10153c */
[----:B----4-:R1:W-:Y:S04]  /*3ba80*/  STG.E.U16 desc[UR60][R240.64], R184 ;  /* 0x000000b8f0007986 */ /* 0x0103e8000c10153c */
[----:B0-----:R-:W4:Y:S01]  /*3ba90*/  LDL.LU.64 R222, [R1+0x8e8] ;  /* 0x0008e80001de7983 */ /* 0x001f220000300a00 */
[----:B------:R-:W-:-:S03]  /*3baa0*/  PRMT R180, R181, 0x7632, R180 ;  /* 0x00007632b5b47816 */ /* 0x000fc600000000b4 */
[----:B-1----:R-:W4:Y:S04]  /*3bab0*/  LDL.LU.64 R240, [R1+0x8e0] ;  /* 0x0008e00001f07983 */ /* 0x002f280000300a00 */
[----:B------:R0:W-:Y:S04]  /*3bac0*/  STG.E.U16 desc[UR60][R242.64], R181 ;  /* 0x000000b5f2007986 */ /* 0x0001e8000c10153c */
[----:B0-----:R-:W4:Y:S04]  /*3bad0*/  LDL.LU.64 R242, [R1+0x8d8] ;  /* 0x0008d80001f27983 */ /* 0x001f280000300a00 */
[----:B------:R0:W-:Y:S04]  /*3bae0*/  STG.E.U16 desc[UR60][R248.64], R180 ;  /* 0x000000b4f8007986 */ /* 0x0001e8000c10153c */
[----:B0-----:R-:W4:Y:S01]  /*3baf0*/  LDL.LU.64 R248, [R1+0x8d0] ;  /* 0x0008d00001f87983 */ /* 0x001f220000300a00 */
[----:B------:R-:W-:-:S02]  /*3bb00*/  PRMT R181, R182, 0x7632, R181 ;  /* 0x00007632b6b57816 */ /* 0x000fc400000000b5 */
[----:B------:R-:W-:Y:S01]  /*3bb10*/  PRMT R180, R183, 0x7632, R180 ;  /* 0x00007632b7b47816 */ /* 0x000fe200000000b4 */
[----:B------:R0:W-:Y:S04]  /*3bb20*/  STG.E.U16 desc[UR60][R224.64], R182 ;  /* 0x000000b6e0007986 */ /* 0x0001e8000c10153c */
[----:B------:R1:W-:Y:S04]  /*3bb30*/  STG.E.U16 desc[UR60][R230.64], R181 ;  /* 0x000000b5e6007986 */ /* 0x0003e8000c10153c */
[----:B0-----:R-:W4:Y:S04]  /*3bb40*/  LDL.LU.64 R224, [R1+0x8c8] ;  /* 0x0008c80001e07983 */ /* 0x001f280000300a00 */
[----:B-1----:R-:W4:Y:S04]  /*3bb50*/  LDL.LU.64 R230, [R1+0x8c0] ;  /* 0x0008c00001e67983 */ /* 0x002f280000300a00 */
[----:B------:R0:W-:Y:S04]  /*3bb60*/  STG.E.U16 desc[UR60][R226.64], R183 ;  /* 0x000000b7e2007986 */ /* 0x0001e8000c10153c */
[----:B0-----:R-:W4:Y:S04]  /*3bb70*/  LDL.LU.64 R226, [R1+0x8b8] ;  /* 0x0008b80001e27983 */ /* 0x001f280000300a00 */
[----:B--2---:R0:W-:Y:S04]  /*3bb80*/  STG.E.U16 desc[UR60][R236.64], R180 ;  /* 0x000000b4ec007986 */ /* 0x0041e8000c10153c */
[----:B---3--:R1:W-:Y:S01]  /*3bb90*/  STG.E.U16 desc[UR60][R228.64], R176 ;  /* 0x000000b0e4007986 */ /* 0x0083e2000c10153c */
[----:B0-----:R-:W-:-:S03]  /*3bba0*/  PRMT R180, R176, 0x7632, R180 ;  /* 0x00007632b0b47816 */ /* 0x001fc600000000b4 */
[----:B------:R-:W2:Y:S01]  /*3bbb0*/  LDL.LU.64 R236, [R1+0x8b0] ;  /* 0x0008b00001ec7983 */ /* 0x000ea20000300a00 */
[----:B-1----:R-:W-:-:S03]  /*3bbc0*/  PRMT R176, R177, 0x7632, R176 ;  /* 0x00007632b1b07816 */ /* 0x002fc600000000b0 */
[----:B------:R-:W3:Y:S04]  /*3bbd0*/  LDL.LU.64 R228, [R1+0x8a8] ;  /* 0x0008a80001e47983 */ /* 0x000ee80000300a00 */
[----:B------:R0:W-:Y:S04]  /*3bbe0*/  STG.E.U16 desc[UR60][R232.64], R180 ;  /* 0x000000b4e8007986 */ /* 0x0001e8000c10153c */
[----:B------:R1:W-:Y:S04]  /*3bbf0*/  STG.E.U16 desc[UR60][R220.64], R177 ;  /* 0x000000b1dc007986 */ /* 0x0003e8000c10153c */
[----:B0-----:R-:W3:Y:S04]  /*3bc00*/  LDL.LU.64 R232, [R1+0x8a0] ;  /* 0x0008a00001e87983 */ /* 0x001ee80000300a00 */
[----:B-1----:R-:W3:Y:S04]  /*3bc10*/  LDL.LU.64 R220, [R1+0x898] ;  /* 0x0008980001dc7983 */ /* 0x002ee80000300a00 */
[----:B------:R0:W-:Y:S01]  /*3bc20*/  STG.E.U16 desc[UR60][R238.64], R176 ;  /* 0x000000b0ee007986 */ /* 0x0001e2000c10153c */
[----:B------:R-:W-:-:S03]  /*3bc30*/  PRMT R177, R178, 0x7632, R177 ;  /* 0x00007632b2b17816 */ /* 0x000fc600000000b1 */
[----:B------:R1:W-:Y:S04]  /*3bc40*/  STG.E.U16 desc[UR60][R234.64], R178 ;  /* 0x000000b2ea007986 */ /* 0x0003e8000c10153c */
[----:B0-----:R-:W3:Y:S01]  /*3bc50*/  LDL.LU.64 R238, [R1+0x890] ;  /* 0x0008900001ee7983 */ /* 0x001ee20000300a00 */
[----:B------:R-:W-:-:S03]  /*3bc60*/  PRMT R176, R179, 0x7632, R176 ;  /* 0x00007632b3b07816 */ /* 0x000fc600000000b0 */
[----:B-1----:R-:W3:Y:S04]  /*3bc70*/  LDL.LU.64 R234, [R1+0x888] ;  /* 0x0008880001ea7983 */ /* 0x002ee80000300a00 */
[----:B----4-:R0:W-:Y:S04]  /*3bc80*/  STG.E.U16 desc[UR60][R222.64], R177 ;  /* 0x000000b1de007986 */ /* 0x0101e8000c10153c */
[----:B------:R1:W-:Y:S04]  /*3bc90*/  STG.E.U16 desc[UR60][R240.64], R179 ;  /* 0x000000b3f0007986 */ /* 0x0003e8000c10153c */
[----:B0-----:R-:W4:Y:S04]  /*3bca0*/  LDL.LU.64 R222, [R1+0x880] ;  /* 0x0008800001de7983 */ /* 0x001f280000300a00 */
[----:B-1----:R-:W4:Y:S04]  /*3bcb0*/  LDL.LU.64 R240, [R1+0x878] ;  /* 0x0008780001f07983 */ /* 0x002f280000300a00 */
[----:B------:R0:W-:Y:S04]  /*3bcc0*/  STG.E.U16 desc[UR60][R242.64], R176 ;  /* 0x000000b0f2007986 */ /* 0x0001e8000c10153c */
[----:B0-----:R-:W4:Y:S04]  /*3bcd0*/  LDL.LU.64 R242, [R1+0x870] ;  /* 0x0008700001f27983 */ /* 0x001f280000300a00 */
[----:B------:R0:W-:Y:S04]  /*3bce0*/  STG.E.U16 desc[UR60][R248.64], R172 ;  /* 0x000000acf8007986 */ /* 0x0001e8000c10153c */
[----:B0-----:R-:W4:Y:S01]  /*3bcf0*/  LDL.LU.64 R248, [R1+0x868] ;  /* 0x0008680001f87983 */ /* 0x001f220000300a00 */
[----:B------:R-:W-:-:S02]  /*3bd00*/  PRMT R176, R172, 0x7632, R176 ;  /* 0x00007632acb07816 */ /* 0x000fc400000000b0 */
[----:B------:R-:W-:-:S03]  /*3bd10*/  PRMT R172, R173, 0x7632, R172 ;  /* 0x00007632adac7816 */ /* 0x000fc600000000ac */
[----:B------:R0:W-:Y:S04]  /*3bd20*/  STG.E.U16 desc[UR60][R224.64], R176 ;  /* 0x000000b0e0007986 */ /* 0x0001e8000c10153c */
[----:B------:R1:W-:Y:S04]  /*3bd30*/  STG.E.U16 desc[UR60][R230.64], R173 ;  /* 0x000000ade6007986 */ /* 0x0003e8000c10153c */
[----:B0-----:R-:W4:Y:S04]  /*3bd40*/  LDL.LU.64 R224, [R1+0x860] ;  /* 0x0008600001e07983 */ /* 0x001f280000300a00 */
[----:B-1----:R-:W4:Y:S01]  /*3bd50*/  LDL.LU.64 R230, [R1+0x858] ;  /* 0x0008580001e67983 */ /* 0x002f220000300a00 */
[----:B------:R-:W-:-:S03]  /*3bd60*/  PRMT R173, R174, 0x7632, R173 ;  /* 0x00007632aead7816 */ /* 0x000fc600000000ad */
[----:B------:R0:W-:Y:S04]  /*3bd70*/  STG.E.U16 desc[UR60][R226.64], R172 ;  /* 0x000000ace2007986 */ /* 0x0001e8000c10153c */
[----:B0-----:R-:W4:Y:S01]  /*3bd80*/  LDL.LU.64 R226, [R1+0x850] ;  /* 0x0008500001e27983 */ /* 0x001f220000300a00 */
[----:B------:R-:W-:-:S03]  /*3bd90*/  PRMT R172, R175, 0x7632, R172 ;  /* 0x00007632afac7816 */ /* 0x000fc600000000ac */
[----:B--2---:R0:W-:Y:S04]  /*3bda0*/  STG.E.U16 desc[UR60][R236.64], R174 ;  /* 0x000000aeec007986 */ /* 0x0041e8000c10153c */
[----:B---3--:R1:W-:Y:S04]  /*3bdb0*/  STG.E.U16 desc[UR60][R228.64], R173 ;  /* 0x000000ade4007986 */ /* 0x0083e8000c10153c */
[----:B0-----:R-:W2:Y:S04]  /*3bdc0*/  LDL.LU.64 R236, [R1+0x848] ;  /* 0x0008480001ec7983 */ /* 0x001ea80000300a00 */
[----:B-1----:R-:W3:Y:S04]  /*3bdd0*/  LDL.LU.64 R228, [R1+0x840] ;  /* 0x0008400001e47983 */ /* 0x002ee80000300a00 */
[----:B------:R0:W-:Y:S04]  /*3bde0*/  STG.E.U16 desc[UR60][R232.64], R175 ;  /* 0x000000afe8007986 */ /* 0x0001e8000c10153c */
[----:B------:R1:W-:Y:S04]  /*3bdf0*/  STG.E.U16 desc[UR60][R220.64], R172 ;  /* 0x000000acdc007986 */ /* 0x0003e8000c10153c */
[----:B0-----:R-:W3:Y:S04]  /*3be00*/  LDL.LU.64 R232, [R1+0x838] ;  /* 0x0008380001e87983 */ /* 0x001ee80000300a00 */
[----:B-1----:R-:W3:Y:S01]  /*3be10*/  LDL.LU.64 R220, [R1+0x830] ;  /* 0x0008300001dc7983 */ /* 0x002ee20000300a00 */
[----:B------:R-:W-:-:S03]  /*3be20*/  PRMT R172, R168, 0x7632, R172 ;  /* 0x00007632a8ac7816 */ /* 0x000fc600000000ac */
[----:B------:R0:W-:Y:S04]  /*3be30*/  STG.E.U16 desc[UR60][R238.64], R168 ;  /* 0x000000a8ee007986 */ /* 0x0001e8000c10153c */
[----:B------:R1:W-:Y:S04]  /*3be40*/  STG.E.U16 desc[UR60][R234.64], R172 ;  /* 0x000000acea007986 */ /* 0x0003e8000c10153c */
[----:B0-----:R-:W3:Y:S01]  /*3be50*/  LDL.LU.64 R238, [R1+0x828] ;  /* 0x0008280001ee7983 */ /* 0x001ee20000300a00 */
[----:B------:R-:W-:-:S03]  /*3be60*/  PRMT R168, R169, 0x7632, R168 ;  /* 0x00007632a9a87816 */ /* 0x000fc600000000a8 */
[----:B-1----:R-:W3:Y:S04]  /*3be70*/  LDL.LU.64 R234, [R1+0x820] ;  /* 0x0008200001ea7983 */ /* 0x002ee80000300a00 */
[----:B----4-:R0:W-:Y:S04]  /*3be80*/  STG.E.U16 desc[UR60][R222.64], R169 ;  /* 0x000000a9de007986 */ /* 0x0101e8000c10153c */
[----:B------:R1:W-:Y:S04]  /*3be90*/  STG.E.U16 desc[UR60][R240.64], R168 ;  /* 0x000000a8f0007986 */ /* 0x0003e8000c10153c */
[----:B0-----:R-:W4:Y:S01]  /*3bea0*/  LDL.LU.64 R222, [R1+0x818] ;  /* 0x0008180001de7983 */ /* 0x001f220000300a00 */
[----:B------:R-:W-:-:S03]  /*3beb0*/  PRMT R169, R170, 0x7632, R169 ;  /* 0x00007632aaa97816 */ /* 0x000fc600000000a9 */
[----:B-1----:R-:W4:Y:S04]  /*3bec0*/  LDL.LU.64 R240, [R1+0x810] ;  /* 0x0008100001f07983 */ /* 0x002f280000300a00 */
[----:B------:R0:W-:Y:S04]  /*3bed0*/  STG.E.U16 desc[UR60][R242.64], R170 ;  /* 0x000000aaf2007986 */ /* 0x0001e8000c10153c */
[----:B0-----:R-:W4:Y:S04]  /*3bee0*/  LDL.LU.64 R242, [R1+0x808] ;  /* 0x0008080001f27983 */ /* 0x001f280000300a00 */
[----:B------:R0:W-:Y:S04]  /*3bef0*/  STG.E.U16 desc[UR60][R248.64], R169 ;  /* 0x000000a9f8007986 */ /* 0x0001e8000c10153c */
[----:B0-----:R-:W4:Y:S01]  /*3bf00*/  LDL.LU.64 R248, [R1+0x800] ;  /* 0x0008000001f87983 */ /* 0x001f220000300a00 */
[----:B------:R-:W-:-:S03]  /*3bf10*/  PRMT R168, R171, 0x7632, R168 ;  /* 0x00007632aba87816 */ /* 0x000fc600000000a8 */
[----:B------:R0:W-:Y:S04]  /*3bf20*/  STG.E.U16 desc[UR60][R224.64], R171 ;  /* 0x000000abe0007986 */ /* 0x0001e8000c10153c */
[----:B------:R1:W-:Y:S04]  /*3bf30*/  STG.E.U16 desc[UR60][R230.64], R168 ;  /* 0x000000a8e6007986 */ /* 0x0003e8000c10153c */
[----:B0-----:R-:W4:Y:S01]  /*3bf40*/  LDL.LU.64 R224, [R1+0x7f8] ;  /* 0x0007f80001e07983 */ /* 0x001f220000300a00 */
[----:B-1----:R-:W-:-:S03]  /*3bf50*/  PRMT R168, R164, 0x7632, R168 ;  /* 0x00007632a4a87816 */ /* 0x002fc600000000a8 */
[----:B------:R-:W4:Y:S04]  /*3bf60*/  LDL.LU.64 R230, [R1+0x7f0] ;  /* 0x0007f00001e67983 */ /* 0x000f280000300a00 */
[----:B------:R0:W-:Y:S02]  /*3bf70*/  STG.E.U16 desc[UR60][R226.64], R164 ;  /* 0x000000a4e2007986 */ /* 0x0001e4000c10153c */
[----:B0-----:R-:W-:Y:S02]  /*3bf80*/  PRMT R164, R165, 0x7632, R164 ;  /* 0x00007632a5a47816 */ /* 0x001fe400000000a4 */
[----:B------:R-:W4:Y:S04]  /*3bf90*/  LDL.LU.64 R226, [R1+0x7e8] ;  /* 0x0007e80001e27983 */ /* 0x000f280000300a00 */
[----:B--2---:R0:W-:Y:S04]  /*3bfa0*/  STG.E.U16 desc[UR60][R236.64], R168 ;  /* 0x000000a8ec007986 */ /* 0x0041e8000c10153c */
[----:B---3--:R1:W-:Y:S04]  /*3bfb0*/  STG.E.U16 desc[UR60][R228.64], R165 ;  /* 0x000000a5e4007986 */ /* 0x0083e8000c10153c */
[----:B0-----:R-:W2:Y:S04]  /*3bfc0*/  LDL.LU.64 R236, [R1+0x7e0] ;  /* 0x0007e00001ec7983 */ /* 0x001ea80000300a00 */
[----:B-1----:R-:W3:Y:S01]  /*3bfd0*/  LDL.LU.64 R228, [R1+0x7d8] ;  /* 0x0007d80001e47983 */ /* 0x002ee20000300a00 */
[----:B------:R-:W-:-:S03]  /*3bfe0*/  PRMT R165, R166, 0x7632, R165 ;  /* 0x00007632a6a57816 */ /* 0x000fc600000000a5 */
[----:B------:R0:W-:Y:S04]  /*3bff0*/  STG.E.U16 desc[UR60][R232.64], R164 ;  /* 0x000000a4e8007986 */ /* 0x0001e8000c10153c */
[----:B------:R-:W-:Y:S04]  /*3c000*/  STG.E.U16 desc[UR60][R220.64], R166 ;  /* 0x000000a6dc007986 */ /* 0x000fe8000c10153c */
[----:B0-----:R-:W3:Y:S04]  /*3c010*/  LDL.LU.64 R232, [R1+0x7d0] ;  /* 0x0007d00001e87983 */ /* 0x001ee80000300a00 */
[----:B------:R-:W3:Y:S04]  /*3c020*/  LDL.LU.64 R218, [R1+0x7c8] ;  /* 0x0007c80001da7983 */ /* 0x000ee80000300a00 */
[----:B------:R0:W-:Y:S01]  /*3c030*/  STG.E.U16 desc[UR60][R238.64], R165 ;  /* 0x000000a5ee007986 */ /* 0x0001e2000c10153c */
[----:B------:R-:W-:-:S03]  /*3c040*/  PRMT R164, R167, 0x7632, R164 ;  /* 0x00007632a7a47816 */ /* 0x000fc600000000a4 */
[----:B------:R1:W-:Y:S04]  /*3c050*/  STG.E.U16 desc[UR60][R234.64], R167 ;  /* 0x000000a7ea007986 */ /* 0x0003e8000c10153c */
[----:B0-----:R-:W3:Y:S04]  /*3c060*/  LDL.LU.64 R238, [R1+0x7c0] ;  /* 0x0007c00001ee7983 */ /* 0x001ee80000300a00 */
        /* <DEDUP_REMOVED lines=12> */
[----:B------:R-:W4:Y:S04]  /*3c130*/  LDL.LU.64 R220, [R1+0x790] ;  /* 0x0007900001dc7983 */ /* 0x000f280000300a00 */
[----:B------:R0:W-:Y:S04]  /*3c140*/  STG.E.U16 desc[UR60][R224.64], R160 ;  /* 0x000000a0e0007986 */ /* 0x0001e8000c10153c */
[----:B------:R1:W-:Y:S01]  /*3c150*/  STG.E.U16 desc[UR60][R230.64], R162 ;  /* 0x000000a2e6007986 */ /* 0x0003e2000c10153c */
[----:B0-----:R-:W-:-:S03]  /*3c160*/  PRMT R160, R163, 0x7632, R160 ;  /* 0x00007632a3a07816 */ /* 0x001fc600000000a0 */
[----:B-1----:R-:W4:Y:S04]  /*3c170*/  LDL.LU.64 R230, [R1+0x788] ;  /* 0x0007880001e67983 */ /* 0x002f280000300a00 */
[----:B------:R-:W4:Y:S04]  /*3c180*/  LDL.LU.64 R224, [R1+0x780] ;  /* 0x0007800001e07983 */ /* 0x000f280000300a00 */
[----:B------:R-:W-:Y:S04]  /*3c190*/  STG.E.U16 desc[UR60][R226.64], R161 ;  /* 0x000000a1e2007986 */ /* 0x000fe8000c10153c */
[----:B--2---:R0:W-:Y:S04]  /*3c1a0*/  STG.E.U16 desc[UR60][R236.64], R163 ;  /* 0x000000a3ec007986 */ /* 0x0041e8000c10153c */
[----:B---3--:R1:W-:Y:S04]  /*3c1b0*/  STG.E.U16 desc[UR60][R228.64], R160 ;  /* 0x000000a0e4007986 */ /* 0x0083e8000c10153c */
[----:B0-----:R-:W2:Y:S04]  /*3c1c0*/  LDL.LU.64 R236, [R1+0x778] ;  /* 0x0007780001ec7983 */ /* 0x001ea80000300a00 */
[----:B------:R-:W3:Y:S01]  /*3c1d0*/  LDL.LU.64 R226, [R1+0x770] ;  /* 0x0007700001e27983 */ /* 0x000ee20000300a00 */
[----:B-1----:R-:W-:-:S03]  /*3c1e0*/  PRMT R160, R156, 0x7632, R160 ;  /* 0x000076329ca07816 */ /* 0x002fc600000000a0 */
[----:B------:R0:W-:Y:S04]  /*3c1f0*/  STG.E.U16 desc[UR60][R232.64], R156 ;  /* 0x0000009ce8007986 */ /* 0x0001e8000c10153c */
[----:B------:R-:W-:Y:S04]  /*3c200*/  STG.E.U16 desc[UR60][R218.64], R160 ;  /* 0x000000a0da007986 */ /* 0x000fe8000c10153c */
[----:B0-----:R-:W3:Y:S01]  /*3c210*/  LDL.LU.64 R232, [R1+0x768] ;  /* 0x0007680001e87983 */ /* 0x001ee20000300a00 */
[----:B------:R-:W-:-:S03]  /*3c220*/  PRMT R156, R157, 0x7632, R156 ;  /* 0x000076329d9c7816 */ /* 0x000fc6000000009c */
[----:B------:R-:W3:Y:S04]  /*3c230*/  LDL.LU.64 R228, [R1+0x760] ;  /* 0x0007600001e47983 */ /* 0x000ee80000300a00 */
[----:B------:R0:W-:Y:S04]  /*3c240*/  STG.E.U16 desc[UR60][R238.64], R157 ;  /* 0x0000009dee007986 */ /* 0x0001e8000c10153c */
[----:B------:R1:W-:Y:S04]  /*3c250*/  STG.E.U16 desc[UR60][R234.64], R156 ;  /* 0x0000009cea007986 */ /* 0x0003e8000c10153c */
[----:B0-----:R-:W3:Y:S01]  /*3c260*/  LDL.LU.64 R238, [R1+0x758] ;  /* 0x0007580001ee7983 */ /* 0x001ee20000300a00 */
[----:B------:R-:W-:-:S03]  /*3c270*/  PRMT R157, R158, 0x7632, R157 ;  /* 0x000076329e9d7816 */ /* 0x000fc6000000009d */
[----:B-1----:R-:W3:Y:S04]  /*3c280*/  LDL.LU.64 R234, [R1+0x750] ;  /* 0x0007500001ea7983 */ /* 0x002ee80000300a00 */
[----:B----4-:R0:W-:Y:S04]  /*3c290*/  STG.E.U16 desc[UR60][R222.64], R158 ;  /* 0x0000009ede007986 */ /* 0x0101e8000c10153c */
[----:B------:R1:W-:Y:S01]  /*3c2a0*/  STG.E.U16 desc[UR60][R240.64], R157 ;  /* 0x0000009df0007986 */ /* 0x0003e2000c10153c */
[----:B------:R-:W-:-:S03]  /*3c2b0*/  PRMT R156, R159, 0x7632, R156 ;  /* 0x000076329f9c7816 */ /* 0x000fc6000000009c */
[----:B0-----:R-:W4:Y:S04]  /*3c2c0*/  LDL.LU.64 R222, [R1+0x748] ;  /* 0x0007480001de7983 */ /* 0x001f280000300a00 */
[----:B-1----:R-:W4:Y:S04]  /*3c2d0*/  LDL.LU.64 R240, [R1+0x740] ;  /* 0x0007400001f07983 */ /* 0x002f280000300a00 */
[----:B------:R0:W-:Y:S04]  /*3c2e0*/  STG.E.U16 desc[UR60][R242.64], R159 ;  /* 0x0000009ff2007986 */ /* 0x0001e8000c10153c */
[----:B0-----:R-:W4:Y:S04]  /*3c2f0*/  LDL.LU.64 R242, [R1+0x738] ;  /* 0x0007380001f27983 */ /* 0x001f280000300a00 */
[----:B------:R0:W-:Y:S04]  /*3c300*/  STG.E.U16 desc[UR60][R248.64], R156 ;  /* 0x0000009cf8007986 */ /* 0x0001e8000c10153c */
[----:B0-----:R-:W4:Y:S01]  /*3c310*/  LDL.LU.64 R248, [R1+0x730] ;  /* 0x0007300001f87983 */ /* 0x001f220000300a00 */
[----:B------:R-:W-:-:S03]  /*3c320*/  PRMT R156, R152, 0x7632, R156 ;  /* 0x00007632989c7816 */ /* 0x000fc6000000009c */
[----:B------:R0:W-:Y:S02]  /*3c330*/  STG.E.U16 desc[UR60][R220.64], R152 ;  /* 0x00000098dc007986 */ /* 0x0001e4000c10153c */
[----:B0-----:R-:W-:Y:S02]  /*3c340*/  PRMT R152, R153, 0x7632, R152 ;  /* 0x0000763299987816 */ /* 0x001fe40000000098 */
[----:B------:R-:W4:Y:S04]  /*3c350*/  LDL.LU.64 R220, [R1+0x728] ;  /* 0x0007280001dc7983 */ /* 0x000f280000300a00 */
[----:B------:R0:W-:Y:S04]  /*3c360*/  STG.E.U16 desc[UR60][R230.64], R156 ;  /* 0x0000009ce6007986 */ /* 0x0001e8000c10153c */
[----:B------:R1:W-:Y:S04]  /*3c370*/  STG.E.U16 desc[UR60][R224.64], R153 ;  /* 0x00000099e0007986 */ /* 0x0003e8000c10153c */
[----:B0-----:R-:W4:Y:S04]  /*3c380*/  LDL.LU.64 R230, [R1+0x720] ;  /* 0x0007200001e67983 */ /* 0x001f280000300a00 */
[----:B-1----:R-:W4:Y:S01]  /*3c390*/  LDL.LU.64 R224, [R1+0x718] ;  /* 0x0007180001e07983 */ /* 0x002f220000300a00 */
[----:B------:R-:W-:-:S03]  /*3c3a0*/  PRMT R153, R154, 0x7632, R153 ;  /* 0x000076329a997816 */ /* 0x000fc60000000099 */
[----:B--2---:R0:W-:Y:S04]  /*3c3b0*/  STG.E.U16 desc[UR60][R236.64], R152 ;  /* 0x00000098ec007986 */ /* 0x0041e8000c10153c */
[----:B---3--:R-:W-:Y:S04]  /*3c3c0*/  STG.E.U16 desc[UR60][R226.64], R154 ;  /* 0x0000009ae2007986 */ /* 0x008fe8000c10153c */
[----:B0-----:R-:W2:Y:S01]  /*3c3d0*/  LDL.LU.64 R236, [R1+0x710] ;  /* 0x0007100001ec7983 */ /* 0x001ea20000300a00 */
[----:B------:R-:W-:-:S03]  /*3c3e0*/  PRMT R152, R155, 0x7632, R152 ;  /* 0x000076329b987816 */ /* 0x000fc60000000098 */
[----:B------:R0:W-:Y:S04]  /*3c3f0*/  STG.E.U16 desc[UR60][R232.64], R153 ;  /* 0x00000099e8007986 */ /* 0x0001e8000c10153c */
[----:B------:R-:W-:Y:S04]  /*3c400*/  STG.E.U16 desc[UR60][R228.64], R155 ;  /* 0x0000009be4007986 */ /* 0x000fe8000c10153c */
[----:B0-----:R-:W3:Y:S04]  /*3c410*/  LDL.LU.64 R232, [R1+0x708] ;  /* 0x0007080001e87983 */ /* 0x001ee80000300a00 */
[----:B------:R-:W3:Y:S04]  /*3c420*/  LDL.LU.64 R218, [R1+0x700] ;  /* 0x0007000001da7983 */ /* 0x000ee80000300a00 */
[----:B------:R-:W3:Y:S04]  /*3c430*/  LDL.LU.64 R226, [R1+0x6f8] ;  /* 0x0006f80001e27983 */ /* 0x000ee80000300a00 */
[----:B------:R0:W-:Y:S04]  /*3c440*/  STG.E.U16 desc[UR60][R238.64], R152 ;  /* 0x00000098ee007986 */ /* 0x0001e8000c10153c */
[----:B------:R1:W-:Y:S04]  /*3c450*/  STG.E.U16 desc[UR60][R234.64], R148 ;  /* 0x00000094ea007986 */ /* 0x0003e8000c10153c */
[----:B0-----:R-:W3:Y:S01]  /*3c460*/  LDL.LU.64 R238, [R1+0x6f0] ;  /* 0x0006f00001ee7983 */ /* 0x001ee20000300a00 */
[----:B------:R-:W-:-:S03]  /*3c470*/  PRMT R152, R148, 0x7632, R152 ;  /* 0x0000763294987816 */ /* 0x000fc60000000098 */
[----:B------:R-:W3:Y:S01]  /*3c480*/  LDL.LU.64 R228, [R1+0x6e8] ;  /* 0x0006e80001e47983 */ /* 0x000ee20000300a00 */
[----:B-1----:R-:W-:-:S03]  /*3c490*/  PRMT R148, R149, 0x7632, R148 ;  /* 0x0000763295947816 */ /* 0x002fc60000000094 */
[----:B----4-:R-:W-:Y:S04]  /*3c4a0*/  STG.E.U16 desc[UR60][R222.64], R152 ;  /* 0x00000098de007986 */ /* 0x010fe8000c10153c */
[----:B------:R-:W4:Y:S04]  /*3c4b0*/  LDL.LU.64 R234, [R1+0x6e0] ;  /* 0x0006e00001ea7983 */ /* 0x000f280000300a00 */
[----:B------:R0:W-:Y:S04]  /*3c4c0*/  STG.E.U16 desc[UR60][R240.64], R149 ;  /* 0x00000095f0007986 */ /* 0x0001e8000c10153c */
[----:B0-----:R-:W4:Y:S04]  /*3c4d0*/  LDL.LU.64 R240, [R1+0x6d8] ;  /* 0x0006d80001f07983 */ /* 0x001f280000300a00 */
[----:B------:R0:W-:Y:S04]  /*3c4e0*/  STG.E.U16 desc[UR60][R242.64], R148 ;  /* 0x00000094f2007986 */ /* 0x0001e8000c10153c */
[----:B------:R-:W4:Y:S04]  /*3c4f0*/  LDL.LU.64 R222, [R1+0x6d0] ;  /* 0x0006d00001de7983 */ /* 0x000f280000300a00 */
[----:B------:R1:W-:Y:S04]  /*3c500*/  STG.E.U16 desc[UR60][R248.64], R150 ;  /* 0x00000096f8007986 */ /* 0x0003e8000c10153c */
[----:B0-----:R-:W4:Y:S04]  /*3c510*/  LDL.LU.64 R242, [R1+0x6c8] ;  /* 0x0006c80001f27983 */ /* 0x001f280000300a00 */
[----:B-1----:R-:W4:Y:S01]  /*3c520*/  LDL.LU.64 R248, [R1+0x6c0] ;  /* 0x0006c00001f87983 */ /* 0x002f220000300a00 */
[----:B------:R-:W-:-:S02]  /*3c530*/  PRMT R149, R150, 0x7632, R149 ;  /* 0x0000763296957816 */ /* 0x000fc40000000095 */
[----:B------:R-:W-:-:S03]  /*3c540*/  PRMT R148, R151, 0x7632, R148 ;  /* 0x0000763297947816 */ /* 0x000fc60000000094 */
[----:B------:R-:W-:Y:S04]  /*3c550*/  STG.E.U16 desc[UR60][R220.64], R149 ;  /* 0x00000095dc007986 */ /* 0x000fe8000c10153c */
[----:B------:R0:W-:Y:S04]  /*3c560*/  STG.E.U16 desc[UR60][R230.64], R151 ;  /* 0x00000097e6007986 */ /* 0x0001e8000c10153c */
[----:B------:R1:W-:Y:S04]  /*3c570*/  STG.E.U16 desc[UR60][R224.64], R148 ;  /* 0x00000094e0007986 */ /* 0x0003e8000c10153c */
[----:B0-----:R-:W4:Y:S01]  /*3c580*/  LDL.LU.64 R230, [R1+0x6b8] ;  /* 0x0006b80001e67983 */ /* 0x001f220000300a00 */
[----:B-1----:R-:W-:-:S03]  /*3c590*/  PRMT R148, R144, 0x7632, R148 ;  /* 0x0000763290947816 */ /* 0x002fc60000000094 */
[----:B------:R-:W4:Y:S04]  /*3c5a0*/  LDL.LU.64 R220, [R1+0x6b0] ;  /* 0x0006b00001dc7983 */ /* 0x000f280000300a00 */
[----:B------:R-:W4:Y:S04]  /*3c5b0*/  LDL.LU.64 R224, [R1+0x6a8] ;  /* 0x0006a80001e07983 */ /* 0x000f280000300a00 */
[----:B--2---:R0:W-:Y:S04]  /*3c5c0*/  STG.E.U16 desc[UR60][R236.64], R144 ;  /* 0x00000090ec007986 */ /* 0x0041e8000c10153c */
[----:B0-----:R-:W2:Y:S01]  /*3c5d0*/  LDL.LU.64 R236, [R1+0x6a0] ;  /* 0x0006a00001ec7983 */ /* 0x001ea20000300a00 */
[----:B------:R-:W-:-:S03]  /*3c5e0*/  PRMT R144, R145, 0x7632, R144 ;  /* 0x0000763291907816 */ /* 0x000fc60000000090 */
[----:B---3--:R0:W-:Y:S04]  /*3c5f0*/  STG.E.U16 desc[UR60][R232.64], R148 ;  /* 0x00000094e8007986 */ /* 0x0081e8000c10153c */
[----:B------:R1:W-:Y:S04]  /*3c600*/  STG.E.U16 desc[UR60][R218.64], R145 ;  /* 0x00000091da007986 */ /* 0x0003e8000c10153c */
[----:B------:R3:W-:Y:S04]  /*3c610*/  STG.E.U16 desc[UR60][R226.64], R144 ;  /* 0x00000090e2007986 */ /* 0x0007e8000c10153c */
[----:B0-----:R-:W2:Y:S01]  /*3c620*/  LDL.LU.64 R232, [R1+0x698] ;  /* 0x0006980001e87983 */ /* 0x001ea20000300a00 */
[----:B-1----:R-:W-:-:S03]  /*3c630*/  PRMT R145, R146, 0x7632, R145 ;  /* 0x0000763292917816 */ /* 0x002fc60000000091 */
[----:B---3--:R-:W3:Y:S04]  /*3c640*/  LDL.LU.64 R226, [R1+0x690] ;  /* 0x0006900001e27983 */ /* 0x008ee80000300a00 */
[----:B------:R0:W-:Y:S01]  /*3c650*/  STG.E.U16 desc[UR60][R238.64], R146 ;  /* 0x00000092ee007986 */ /* 0x0001e2000c10153c */
[----:B------:R-:W-:-:S03]  /*3c660*/  PRMT R144, R147, 0x7632, R144 ;  /* 0x0000763293907816 */ /* 0x000fc60000000090 */
[----:B------:R1:W-:Y:S04]  /*3c670*/  STG.E.U16 desc[UR60][R228.64], R145 ;  /* 0x00000091e4007986 */ /* 0x0003e8000c10153c */
[----:B0-----:R-:W3:Y:S04]  /*3c680*/  LDL.LU.64 R238, [R1+0x688] ;  /* 0x0006880001ee7983 */ /* 0x001ee80000300a00 */
[----:B----4-:R0:W-:Y:S04]  /*3c690*/  STG.E.U16 desc[UR60][R234.64], R147 ;  /* 0x00000093ea007986 */ /* 0x0101e8000c10153c */
[----:B-1----:R-:W4:Y:S04]  /*3c6a0*/  LDL.LU.64 R228, [R1+0x680] ;  /* 0x0006800001e47983 */ /* 0x002f280000300a00 */
[----:B------:R1:W-:Y:S04]  /*3c6b0*/  STG.E.U16 desc[UR60][R240.64], R144 ;  /* 0x00000090f0007986 */ /* 0x0003e8000c10153c */
[----:B0-----:R-:W4:Y:S04]  /*3c6c0*/  LDL.LU.64 R234, [R1+0x678] ;  /* 0x0006780001ea7983 */ /* 0x001f280000300a00 */
[----:B------:R-:W-:Y:S01]  /*3c6d0*/  STG.E.U16 desc[UR60][R222.64], R140 ;  /* 0x0000008cde007986 */ /* 0x000fe2000c10153c */
[----:B-1----:R-:W-:-:S03]  /*3c6e0*/  PRMT R144, R140, 0x7632, R144 ;  /* 0x000076328c907816 */ /* 0x002fc60000000090 */
[----:B------:R-:W4:Y:S04]  /*3c6f0*/  LDL.LU.64 R240, [R1+0x670] ;  /* 0x0006700001f07983 */ /* 0x000f280000300a00 */
[----:B------:R0:W-:Y:S04]  /*3c700*/  STG.E.U16 desc[UR60][R242.64], R144 ;  /* 0x00000090f2007986 */ /* 0x0001e8000c10153c */
[----:B------:R1:W-:Y:S04]  /*3c710*/  STG.E.U16 desc[UR60][R248.64], R141 ;  /* 0x0000008df8007986 */ /* 0x0003e8000c10153c */
[----:B0-----:R-:W4:Y:S04]  /*3c720*/  LDL.LU.64 R242, [R1+0x668] ;  /* 0x0006680001f27983 */ /* 0x001f280000300a00 */
[----:B------:R-:W4:Y:S04]  /*3c730*/  LDL.LU.64 R222, [R1+0x660] ;  /* 0x0006600001de7983 */ /* 0x000f280000300a00 */
[----:B-1----:R-:W4:Y:S01]  /*3c740*/  LDL.LU.64 R248, [R1+0x658] ;  /* 0x0006580001f87983 */ /* 0x002f220000300a00 */
[----:B------:R-:W-:-:S02]  /*3c750*/  PRMT R140, R141, 0x7632, R140 ;  /* 0x000076328d8c7816 */ /* 0x000fc4000000008c */
[----:B------:R-:W-:-:S03]  /*3c760*/  PRMT R141, R142, 0x7632, R141 ;  /* 0x000076328e8d7816 */ /* 0x000fc6000000008d */
[----:B------:R0:W-:Y:S04]  /*3c770*/  STG.E.U16 desc[UR60][R230.64], R140 ;  /* 0x0000008ce6007986 */ /* 0x0001e8000c10153c */
[----:B------:R-:W-:Y:S04]  /*3c780*/  STG.E.U16 desc[UR60][R220.64], R142 ;  /* 0x0000008edc007986 */ /* 0x000fe8000c10153c */
[----:B------:R-:W-:Y:S01]  /*3c790*/  STG.E.U16 desc[UR60][R224.64], R141 ;  /* 0x0000008de0007986 */ /* 0x000fe2000c10153c */
[----:B0-----:R-:W-:-:S03]  /*3c7a0*/  PRMT R140, R143, 0x7632, R140 ;  /* 0x000076328f8c7816 */ /* 0x001fc6000000008c */
[----:B------:R-:W4:Y:S04]  /*3c7b0*/  LDL.LU.64 R230, [R1+0x650] ;  /* 0x0006500001e67983 */ /* 0x000f280000300a00 */
[----:B------:R-:W4:Y:S04]  /*3c7c0*/  LDL.LU.64 R216, [R1+0x648] ;  /* 0x0006480001d87983 */ /* 0x000f280000300a00 */
[----:B--2---:R0:W-:Y:S04]  /*3c7d0*/  STG.E.U16 desc[UR60][R236.64], R143 ;  /* 0x0000008fec007986 */ /* 0x0041e8000c10153c */
[----:B0-----:R-:W2:Y:S04]  /*3c7e0*/  LDL.LU.64 R236, [R1+0x640] ;  /* 0x0006400001ec7983 */ /* 0x001ea80000300a00 */
[----:B------:R-:W2:Y:S04]  /*3c7f0*/  LDL.LU.64 R224, [R1+0x638] ;  /* 0x0006380001e07983 */ /* 0x000ea80000300a00 */
[----:B------:R0:W-:Y:S04]  /*3c800*/  STG.E.U16 desc[UR60][R232.64], R140 ;  /* 0x0000008ce8007986 */ /* 0x0001e8000c10153c */
[----:B---3--:R1:W-:Y:S04]  /*3c810*/  STG.E.U16 desc[UR60][R226.64], R136 ;  /* 0x00000088e2007986 */ /* 0x0083e8000c10153c */
[----:B0-----:R-:W3:Y:S01]  /*3c820*/  LDL.LU.64 R232, [R1+0x630] ;  /* 0x0006300001e87983 */ /* 0x001ee20000300a00 */
[----:B------:R-:W-:-:S03]  /*3c830*/  PRMT R140, R136, 0x7632, R140 ;  /* 0x00007632888c7816 */ /* 0x000fc6000000008c */
[----:B------:R-:W3:Y:S04]  /*3c840*/  LDL.LU.64 R218, [R1+0x628] ;  /* 0x0006280001da7983 */ /* 0x000ee80000300a00 */
[----:B-1----:R-:W3:Y:S04]  /*3c850*/  LDL.LU.64 R226, [R1+0x620] ;  /* 0x0006200001e27983 */ /* 0x002ee80000300a00 */
[----:B------:R0:W-:Y:S01]  /*3c860*/  STG.E.U16 desc[UR60][R238.64], R140 ;  /* 0x0000008cee007986 */ /* 0x0001e2000c10153c */
[----:B------:R-:W-:-:S03]  /*3c870*/  PRMT R136, R137, 0x7632, R136 ;  /* 0x0000763289887816 */ /* 0x000fc60000000088 */
[----:B0-----:R-:W3:Y:S04]  /*3c880*/  LDL.LU.64 R238, [R1+0x618] ;  /* 0x0006180001ee7983 */ /* 0x001ee80000300a00 */
[----:B----4-:R0:W-:Y:S04]  /*3c890*/  STG.E.U16 desc[UR60][R228.64], R137 ;  /* 0x00000089e4007986 */ /* 0x0101e8000c10153c */
[----:B------:R1:W-:Y:S04]  /*3c8a0*/  STG.E.U16 desc[UR60][R234.64], R136 ;  /* 0x00000088ea007986 */ /* 0x0003e8000c10153c */
[----:B0-----:R-:W4:Y:S01]  /*3c8b0*/  LDL.LU.64 R228, [R1+0x610] ;  /* 0x0006100001e47983 */ /* 0x001f220000300a00 */
[----:B------:R-:W-:-:S02]  /*3c8c0*/  PRMT R137, R138, 0x7632, R137 ;  /* 0x000076328a897816 */ /* 0x000fc40000000089 */
[----:B-1----:R-:W-:Y:S01]  /*3c8d0*/  PRMT R136, R139, 0x7632, R136 ;  /* 0x000076328b887816 */ /* 0x002fe20000000088 */
[----:B------:R0:W-:Y:S04]  /*3c8e0*/  STG.E.U16 desc[UR60][R240.64], R138 ;  /* 0x0000008af0007986 */ /* 0x0001e8000c10153c */
[----:B------:R-:W4:Y:S04]  /*3c8f0*/  LDL.LU.64 R234, [R1+0x5f8] ;  /* 0x0005f80001ea7983 */ /* 0x000f280000300a00 */
[----:B0-----:R-:W4:Y:S04]  /*3c900*/  LDL.LU.64 R240, [R1+0x5f0] ;  /* 0x0005f00001f07983 */ /* 0x001f280000300a00 */
[----:B------:R0:W-:Y:S04]  /*3c910*/  STG.E.U16 desc[UR60][R242.64], R137 ;  /* 0x00000089f2007986 */ /* 0x0001e8000c10153c */
[----:B------:R-:W-:Y:S04]  /*3c920*/  STG.E.U16 desc[UR60][R222.64], R139 ;  /* 0x0000008bde007986 */ /* 0x000fe8000c10153c */
[----:B------:R1:W-:Y:S04]  /*3c930*/  STG.E.U16 desc[UR60][R248.64], R136 ;  /* 0x00000088f8007986 */ /* 0x0003e8000c10153c */
[----:B0-----:R-:W4:Y:S04]  /*3c940*/  LDL.LU.64 R242, [R1+0x5e8] ;  /* 0x0005e80001f27983 */ /* 0x001f280000300a00 */
[----:B-1----:R-:W4:Y:S01]  /*3c950*/  LDL.LU.64 R248, [R1+0x5e0] ;  /* 0x0005e00001f87983 */ /* 0x002f220000300a00 */
[----:B------:R-:W-:-:S03]  /*3c960*/  PRMT R136, R132, 0x7632, R136 ;  /* 0x0000763284887816 */ /* 0x000fc60000000088 */
[----:B------:R-:W4:Y:S04]  /*3c970*/  LDL.LU.64 R220, [R1+0x5d8] ;  /* 0x0005d80001dc7983 */ /* 0x000f280000300a00 */
[----:B------:R-:W4:Y:S04]  /*3c980*/  LDL.LU.64 R222, [R1+0x5d0] ;  /* 0x0005d00001de7983 */ /* 0x000f280000300a00 */
[----:B------:R0:W-:Y:S04]  /*3c990*/  STG.E.U16 desc[UR60][R230.64], R132 ;  /* 0x00000084e6007986 */ /* 0x0001e8000c10153c */
[----:B------:R-:W-:Y:S04]  /*3c9a0*/  STG.E.U16 desc[UR60][R216.64], R136 ;  /* 0x00000088d8007986 */ /* 0x000fe8000c10153c */
[----:B0-----:R-:W4:Y:S01]  /*3c9b0*/  LDL.LU.64 R230, [R1+0x5c8] ;  /* 0x0005c80001e67983 */ /* 0x001f220000300a00 */
[----:B------:R-:W-:-:S03]  /*3c9c0*/  PRMT R132, R133, 0x7632, R132 ;  /* 0x0000763285847816 */ /* 0x000fc60000000084 */
[----:B--2---:R0:W-:Y:S04]  /*3c9d0*/  STG.E.U16 desc[UR60][R236.64], R133 ;  /* 0x00000085ec007986 */ /* 0x0041e8000c10153c */
[----:B------:R1:W-:Y:S04]  /*3c9e0*/  STG.E.U16 desc[UR60][R224.64], R132 ;  /* 0x00000084e0007986 */ /* 0x0003e8000c10153c */
[----:B0-----:R-:W2:Y:S01]  /*3c9f0*/  LDL.LU.64 R236, [R1+0x9c0] ;  /* 0x0009c00001ec7983 */ /* 0x001ea20000300a00 */
[----:B------:R-:W-:-:S03]  /*3ca00*/  PRMT R133, R134, 0x7632, R133 ;  /* 0x0000763286857816 */ /* 0x000fc60000000085 */
[----:B-1----:R-:W2:Y:S01]  /*3ca10*/  LDL.LU.64 R224, [R1+0x9b8] ;  /* 0x0009b80001e07983 */ /* 0x002ea20000300a00 */
[----:B------:R-:W-:-:S03]  /*3ca20*/  PRMT R132, R135, 0x7632, R132 ;  /* 0x0000763287847816 */ /* 0x000fc60000000084 */
[----:B---3--:R0:W-:Y:S04]  /*3ca30*/  STG.E.U16 desc[UR60][R232.64], R134 ;  /* 0x00000086e8007986 */ /* 0x0081e8000c10153c */
[----:B------:R-:W-:Y:S04]  /*3ca40*/  STG.E.U16 desc[UR60][R218.64], R133 ;  /* 0x00000085da007986 */ /* 0x000fe8000c10153c */
[----:B------:R-:W-:Y:S04]  /*3ca50*/  STG.E.U16 desc[UR60][R226.64], R135 ;  /* 0x00000087e2007986 */ /* 0x000fe8000c10153c */
[----:B0-----:R-:W3:Y:S04]  /*3ca60*/  LDL.LU.64 R232, [R1+0x9b0] ;  /* 0x0009b00001e87983 */ /* 0x001ee80000300a00 */
[----:B------:R0:W-:Y:S04]  /*3ca70*/  STG.E.U16 desc[UR60][R238.64], R132 ;  /* 0x00000084ee007986 */ /* 0x0001e8000c10153c */
[----:B0-----:R-:W3:Y:S01]  /*3ca80*/  LDL.LU.64 R238, [R1+0x9e0] ;  /* 0x0009e00001ee7983 */ /* 0x001ee20000300a00 */
[----:B------:R-:W-:-:S03]  /*3ca90*/  PRMT R132, R128, 0x7632, R132 ;  /* 0x0000763280847816 */ /* 0x000fc60000000084 */
[----:B----4-:R0:W-:Y:S04]  /*3caa0*/  STG.E.U16 desc[UR60][R228.64], R128 ;  /* 0x00000080e4007986 */ /* 0x0101e8000c10153c */
[----:B------:R-:W4:Y:S04]  /*3cab0*/  LDL.LU.64 R226, [R1+0x9d8] ;  /* 0x0009d80001e27983 */ /* 0x000f280000300a00 */
[----:B------:R1:W-:Y:S01]  /*3cac0*/  STG.E.U16 desc[UR60][R234.64], R132 ;  /* 0x00000084ea007986 */ /* 0x0003e2000c10153c */
[----:B0-----:R-:W-:-:S03]  /*3cad0*/  PRMT R128, R129, 0x7632, R128 ;  /* 0x0000763281807816 */ /* 0x001fc60000000080 */
[----:B------:R-:W4:Y:S04]  /*3cae0*/  LDL.LU.64 R228, [R1+0x9d0] ;  /* 0x0009d00001e47983 */ /* 0x000f280000300a00 */
[----:B------:R0:W-:Y:S01]  /*3caf0*/  STG.E.U16 desc[UR60][R240.64], R129 ;  /* 0x00000081f0007986 */ /* 0x0001e2000c10153c */
[----:B-1----:R-:W1:Y:S03]  /*3cb00*/  LDC R132, c[0x0][0x278] ;  /* 0x00009e00ff847b82 */ /* 0x002e660000000800 */
[----:B0-----:R-:W4:Y:S04]  /*3cb10*/  LDL.LU.64 R240, [R1+0x9f8] ;  /* 0x0009f80001f07983 */ /* 0x001f280000300a00 */
[----:B------:R0:W-:Y:S04]  /*3cb20*/  STG.E.U16 desc[UR60][R242.64], R128 ;  /* 0x00000080f2007986 */ /* 0x0001e8000c10153c */
[----:B------:R0:W-:Y:S04]  /*3cb30*/  STG.E.U16 desc[UR60][R248.64], R130 ;  /* 0x00000082f8007986 */ /* 0x0001e8000c10153c */
[----:B0-----:R-:W4:Y:S04]  /*3cb40*/  LDL.LU.64 R242, [R1+0x9f0] ;  /* 0x0009f00001f27983 */ /* 0x001f280000300a00 */
[----:B------:R-:W1:Y:S04]  /*3cb50*/  LDL.LU.64 R234, [R1+0xa08] ;  /* 0x000a080001ea7983 */ /* 0x000e680000300a00 */
[----:B------:R-:W4:Y:S01]  /*3cb60*/  LDL.LU.64 R248, [R1+0xa00] ;  /* 0x000a000001f87983 */ /* 0x000f220000300a00 */
[----:B------:R-:W-:-:S02]  /*3cb70*/  PRMT R129, R130, 0x7632, R129 ;  /* 0x0000763282817816 */ /* 0x000fc40000000081 */
[----:B------:R-:W-:Y:S01]  /*3cb80*/  PRMT R128, R131, 0x7632, R128 ;  /* 0x0000763283807816 */ /* 0x000fe20000000080 */
[----:B------:R-:W0:Y:S02]  /*3cb90*/  LDC R130, c[0x0][0x278] ;  /* 0x00009e00ff827b82 */ /* 0x000e240000000800 */
[----:B------:R0:W-:Y:S04]  /*3cba0*/  STG.E.U16 desc[UR60][R220.64], R129 ;  /* 0x00000081dc007986 */ /* 0x0001e8000c10153c */
[----:B------:R0:W-:Y:S02]  /*3cbb0*/  STG.E.U16 desc[UR60][R222.64], R131 ;  /* 0x00000083de007986 */ /* 0x0001e4000c10153c */
[----:B0-----:R-:W0:Y:S08]  /*3cbc0*/  LDC R129, c[0x0][0x278] ;  /* 0x00009e00ff817b82 */ /* 0x001e300000000800 */
[----:B------:R-:W0:Y:S01]  /*3cbd0*/  LDC R131, c[0x0][0x278] ;  /* 0x00009e00ff837b82 */ /* 0x000e220000000800 */
[----:B------:R0:W-:Y:S02]  /*3cbe0*/  STG.E.U16 desc[UR60][R230.64], R128 ;  /* 0x00000080e6007986 */ /* 0x0001e4000c10153c */
[----:B0-----:R-:W-:-:S02]  /*3cbf0*/  PRMT R128, R124, 0x7632, R128 ;  /* 0x000076327c807816 */ /* 0x001fc40000000080 */
[----:B--2---:R0:W-:Y:S04]  /*3cc00*/  STG.E.U16 desc[UR60][R236.64], R124 ;  /* 0x0000007cec007986 */ /* 0x0041e8000c10153c */
[----:B------:R2:W-:Y:S04]  /*3cc10*/  STG.E.U16 desc[UR60][R224.64], R128 ;  /* 0x00000080e0007986 */ /* 0x0005e8000c10153c */
[----:B0-----:R-:W4:Y:S04]  /*3cc20*/  LDL.LU.64 R236, [R1+0xa20] ;  /* 0x000a200001ec7983 */ /* 0x001f280000300a00 */
[----:B------:R-:W4:Y:S01]  /*3cc30*/  LDL.LU.64 R230, [R1+0xa18] ;  /* 0x000a180001e67983 */ /* 0x000f220000300a00 */
[----:B------:R-:W-:Y:S01]  /*3cc40*/  PRMT R124, R126, 0x7632, R124 ;  /* 0x000076327e7c7816 */ /* 0x000fe2000000007c */
[----:B--2---:R-:W0:Y:S02]  /*3cc50*/  LDC R128, c[0x0][0x278] ;  /* 0x00009e00ff807b82 */ /* 0x004e240000000800 */
[----:B---3--:R2:W-:Y:S02]  /*3cc60*/  STG.E.U16 desc[UR60][R232.64], R125 ;  /* 0x0000007de8007986 */ /* 0x0085e4000c10153c */
[----:B--2---:R-:W-:-:S02]  /*3cc70*/  PRMT R125, R125, 0x7632, R125 ;  /* 0x000076327d7d7816 */ /* 0x004fc4000000007d */
[----:B------:R-:W2:Y:S04]  /*3cc80*/  LDL.LU.64 R232, [R1+0xa30] ;  /* 0x000a300001e87983 */ /* 0x000ea80000300a00 */
[----:B------:R3:W-:Y:S04]  /*3cc90*/  STG.E.U16 desc[UR60][R238.64], R125 ;  /* 0x0000007dee007986 */ /* 0x0007e8000c10153c */
[----:B---3--:R-:W3:Y:S01]  /*3cca0*/  LDL.LU.64 R238, [R1+0xa28] ;  /* 0x000a280001ee7983 */ /* 0x008ee20000300a00 */
[----:B------:R-:W3:Y:S03]  /*3ccb0*/  LDC R125, c[0x0][0x278] ;  /* 0x00009e00ff7d7b82 */ /* 0x000ee60000000800 */
[----:B----4-:R4:W-:Y:S04]  /*3ccc0*/  STG.E.U16 desc[UR60][R226.64], R126 ;  /* 0x0000007ee2007986 */ /* 0x0109e8000c10153c */
[----:B------:R0:W-:Y:S01]  /*3ccd0*/  STG.E.U16 desc[UR60][R228.64], R124 ;  /* 0x0000007ce4007986 */ /* 0x0001e2000c10153c */
[----:B----4-:R-:W3:Y:S01]  /*3cce0*/  LDC R126, c[0x0][0x278] ;  /* 0x00009e00ff7e7b82 */ /* 0x010ee20000000800 */
[----:B0-----:R-:W-:-:S02]  /*3ccf0*/  PRMT R124, R127, 0x7632, R124 ;  /* 0x000076327f7c7816 */ /* 0x001fc4000000007c */
[----:B------:R-:W4:Y:S04]  /*3cd00*/  LDL.LU.64 R228, [R1+0xa48] ;  /* 0x000a480001e47983 */ /* 0x000f280000300a00 */
[----:B------:R0:W-:Y:S04]  /*3cd10*/  STG.E.U16 desc[UR60][R240.64], R127 ;  /* 0x0000007ff0007986 */ /* 0x0001e8000c10153c */
[----:B0-----:R-:W4:Y:S01]  /*3cd20*/  LDL.LU.64 R240, [R1+0xa40] ;  /* 0x000a400001f07983 */ /* 0x001f220000300a00 */
[----:B------:R-:W0:Y:S01]  /*3cd30*/  LDC R127, c[0x0][0x278] ;  /* 0x00009e00ff7f7b82 */ /* 0x000e220000000800 */
[----:B-1----:R-:W-:-:S02]  /*3cd40*/  LEA R234, R132, R188, 0x9 ;  /* 0x000000bc84ea7211 */ /* 0x002fc400078e48ff */
[----:B------:R1:W-:Y:S01]  /*3cd50*/  STG.E.U16 desc[UR60][R242.64], R124 ;  /* 0x0000007cf2007986 */ /* 0x0003e2000c10153c */
[----:B------:R-:W-:-:S03]  /*3cd60*/  IMAD R248, R129, 0x202, R188 ;  /* 0x0000020281f87824 */ /* 0x000fc600078e02bc */
[----:B------:R1:W-:Y:S01]  /*3cd70*/  STG.E.U16 desc[UR60][R234.64], R120 ;  /* 0x00000078ea007986 */ /* 0x0003e2000c10153c */
[----:B------:R-:W0:Y:S01]  /*3cd80*/  LDC R129, c[0x0][0x278] ;  /* 0x00009e00ff817b82 */ /* 0x000e220000000800 */
[----:B-1----:R-:W-:Y:S02]  /*3cd90*/  PRMT R124, R120, 0x7632, R124 ;  /* 0x00007632787c7816 */ /* 0x002fe4000000007c */
[----:B------:R-:W4:Y:S04]  /*3cda0*/  LDL.LU.64 R242, [R1+0xa58] ;  /* 0x000a580001f27983 */ /* 0x000f280000300a00 */
[----:B------:R-:W4:Y:S04]  /*3cdb0*/  LDL.LU.64 R234, [R1+0xa50] ;  /* 0x000a500001ea7983 */ /* 0x000f280000300a00 */
[----:B------:R1:W-:Y:S04]  /*3cdc0*/  STG.E.U16 desc[UR60][R248.64], R124 ;  /* 0x0000007cf8007986 */ /* 0x0003e8000c10153c */
[----:B-1----:R-:W4:Y:S01]  /*3cdd0*/  LDL.LU.64 R248, [R1+0xa38] ;  /* 0x000a380001f87983 */ /* 0x002f220000300a00 */
[----:B------:R-:W-:Y:S01]  /*3cde0*/  PRMT R120, R121, 0x7632, R120 ;  /* 0x0000763279787816 */ /* 0x000fe20000000078 */
[----:B------:R-:W1:Y:S01]  /*3cdf0*/  LDC R124, c[0x0][0x278] ;  /* 0x00009e00ff7c7b82 */ /* 0x000e620000000800 */
[----:B------:R-:W-:-:S07]  /*3ce00*/  IMAD R236, R128, 0x204, R188 ;  /* 0x0000020480ec7824 */ /* 0x000fce00078e02bc */
[----:B------:R-:W1:Y:S01]  /*3ce10*/  LDC R128, c[0x0][0x278] ;  /* 0x00009e00ff807b82 */ /* 0x000e620000000800 */
[--C-:B------:R-:W-:Y:S01]  /*3ce20*/  IMAD R230, R131, 0x206, R188.reuse ;  /* 0x0000020683e67824 */ /* 0x100fe200078e02bc */
[----:B------:R0:W-:Y:S04]  /*3ce30*/  STG.E.U16 desc[UR60][R236.64], R121 ;  /* 0x00000079ec007986 */ /* 0x0001e8000c10153c */
[----:B------:R2:W-:Y:S04]  /*3ce40*/  STG.E.U16 desc[UR60][R230.64], R120 ;  /* 0x00000078e6007986 */ /* 0x0005e8000c10153c */
[----:B0-----:R-:W4:Y:S01]  /*3ce50*/  LDL.LU.64 R236, [R1+0xa10] ;  /* 0x000a100001ec7983 */ /* 0x001f220000300a00 */
[----:B------:R-:W0:Y:S01]  /*3ce60*/  LDC R121, c[0x0][0x278] ;  /* 0x00009e00ff797b82 */ /* 0x000e220000000800 */
[----:B--2---:R-:W-:Y:S01]  /*3ce70*/  IMAD R232, R130, 0x208, R188 ;  /* 0x0000020882e87824 */ /* 0x004fe200078e02bc */
[----:B------:R-:W-:Y:S01]  /*3ce80*/  PRMT R120, R122, 0x7632, R120 ;  /* 0x000076327a787816 */ /* 0x000fe20000000078 */
[----:B------:R-:W2:Y:S04]  /*3ce90*/  LDL.LU.64 R230, [R1+0x9e8] ;  /* 0x0009e80001e67983 */ /* 0x000ea80000300a00 */
[----:B------:R3:W-:Y:S04]  /*3cea0*/  STG.E.U16 desc[UR60][R232.64], R122 ;  /* 0x0000007ae8007986 */ /* 0x0007e8000c10153c */
[----:B---3--:R-:W3:Y:S01]  /*3ceb0*/  LDL.LU.64 R232, [R1+0x9c8] ;  /* 0x0009c80001e87983 */ /* 0x008ee20000300a00 */
[----:B------:R-:W3:Y:S01]  /*3cec0*/  LDC R122, c[0x0][0x278] ;  /* 0x00009e00ff7a7b82 */ /* 0x000ee20000000800 */
[----:B------:R-:W-:-:S07]  /*3ced0*/  IMAD R238, R126, 0x20a, R188 ;  /* 0x0000020a7eee7824 */ /* 0x000fce00078e02bc */
[----:B------:R-:W2:Y:S01]  /*3cee0*/  LDC R126, c[0x0][0x278] ;  /* 0x00009e00ff7e7b82 */ /* 0x000ea20000000800 */
[----:B------:R1:W-:Y:S04]  /*3cef0*/  STG.E.U16 desc[UR60][R238.64], R120 ;  /* 0x00000078ee007986 */ /* 0x0003e8000c10153c */
[----:B-1----:R-:W3:Y:S01]  /*3cf00*/  LDL.LU.64 R238, [R1+0x5c0] ;  /* 0x0005c00001ee7983 */ /* 0x002ee20000300a00 */
[----:B------:R-:W-:Y:S01]  /*3cf10*/  PRMT R120, R123, 0x7632, R120 ;  /* 0x000076327b787816 */ /* 0x000fe20000000078 */
[--C-:B----4-:R-:W-:Y:S02]  /*3cf20*/  IMAD R228, R125, 0x20c, R188.reuse ;  /* 0x0000020c7de47824 */ /* 0x110fe400078e02bc */
[----:B------:R-:W3:Y:S03]  /*3cf30*/  LDC R125, c[0x0][0x278] ;  /* 0x00009e00ff7d7b82 */ /* 0x000ee60000000800 */
[----:B------:R1:W-:Y:S01]  /*3cf40*/  STG.E.U16 desc[UR60][R228.64], R123 ;  /* 0x0000007be4007986 */ /* 0x0003e2000c10153c */
[----:B------:R-:W-:-:S04]  /*3cf50*/  IMAD R240, R129, 0x20e, R188 ;  /* 0x0000020e81f07824 */ /* 0x000fc800078e02bc */
[----:B-1----:R-:W1:Y:S01]  /*3cf60*/  LDC R123, c[0x0][0x278] ;  /* 0x00009e00ff7b7b82 */ /* 0x002e620000000800 */
[----:B------:R4:W-:Y:S02]  /*3cf70*/  STG.E.U16 desc[UR60][R240.64], R120 ;  /* 0x00000078f0007986 */ /* 0x0009e4000c10153c */
[----:B----4-:R-:W-:Y:S01]  /*3cf80*/  PRMT R120, R116, 0x7632, R120 ;  /* 0x0000763274787816 */ /* 0x010fe20000000078 */
[--C-:B------:R-:W-:Y:S01]  /*3cf90*/  IMAD R242, R124, 0x210, R188.reuse ;  /* 0x000002107cf27824 */ /* 0x100fe200078e02bc */
[----:B------:R-:W4:Y:S03]  /*3cfa0*/  LDL.LU.64 R240, [R1+0x5b8] ;  /* 0x0005b80001f07983 */ /* 0x000f260000300a00 */
[----:B------:R-:W4:Y:S01]  /*3cfb0*/  LDC R124, c[0x0][0x278] ;  /* 0x00009e00ff7c7b82 */ /* 0x000f220000000800 */
[--C-:B------:R-:W-:Y:S01]  /*3cfc0*/  IMAD R234, R128, 0x212, R188.reuse ;  /* 0x0000021280ea7824 */ /* 0x100fe200078e02bc */
[----:B------:R0:W-:Y:S04]  /*3cfd0*/  STG.E.U16 desc[UR60][R242.64], R116 ;  /* 0x00000074f2007986 */ /* 0x0001e8000c10153c */
[----:B------:R0:W-:Y:S04]  /*3cfe0*/  STG.E.U16 desc[UR60][R234.64], R120 ;  /* 0x00000078ea007986 */ /* 0x0001e8000c10153c */
[----:B0-----:R-:W4:Y:S01]  /*3cff0*/  LDL.LU.64 R242, [R1+0x5b0] ;  /* 0x0005b00001f27983 */ /* 0x001f220000300a00 */
[----:B------:R-:W-:-:S03]  /*3d000*/  IMAD R248, R121, 0x214, R188 ;  /* 0x0000021479f87824 */ /* 0x000fc600078e02bc */
[----:B------:R-:W4:Y:S01]  /*3d010*/  LDL.LU.64 R234, [R1+0x5a8] ;  /* 0x0005a80001ea7983 */ /* 0x000f220000300a00 */
[----:B------:R-:W-:Y:S01]  /*3d020*/  PRMT R116, R117, 0x7632, R116 ;  /* 0x0000763275747816 */ /* 0x000fe20000000074 */
[----:B------:R-:W0:Y:S02]  /*3d030*/  LDC R121, c[0x0][0x278] ;  /* 0x00009e00ff797b82 */ /* 0x000e240000000800 */
[----:B------:R1:W-:Y:S06]  /*3d040*/  STG.E.U16 desc[UR60][R248.64], R117 ;  /* 0x00000075f8007986 */ /* 0x0003ec000c10153c */
[----:B------:R-:W0:Y:S01]  /*3d050*/  LDC R120, c[0x0][0x278] ;  /* 0x00009e00ff787b82 */ /* 0x000e220000000800 */
[----:B-1----:R-:W4:Y:S07]  /*3d060*/  LDL.LU.64 R248, [R1+0x5a0] ;  /* 0x0005a00001f87983 */ /* 0x002f2e0000300a00 */
[----:B------:R-:W1:Y:S01]  /*3d070*/  LDC R117, c[0x0][0x278] ;  /* 0x00009e00ff757b82 */ /* 0x000e620000000800 */
[----:B------:R-:W1:Y:S01]  /*3d080*/  LDL.LU.64 R228, [R1+0x598] ;  /* 0x0005980001e47983 */ /* 0x000e620000300a00 */
[----:B------:R-:W-:-:S05]  /*3d090*/  IMAD R236, R127, 0x216, R188 ;  /* 0x000002167fec7824 */ /* 0x000fca00078e02bc */
[----:B------:R0:W-:Y:S01]  /*3d0a0*/  STG.E.U16 desc[UR60][R236.64], R116 ;  /* 0x00000074ec007986 */ /* 0x0001e2000c10153c */
[----:B--2---:R-:W-:-:S05]  /*3d0b0*/  IMAD R230, R126, 0x218, R188 ;  /* 0x000002187ee67824 */ /* 0x004fca00078e02bc */
[----:B------:R2:W-:Y:S04]  /*3d0c0*/  STG.E.U16 desc[UR60][R230.64], R118 ;  /* 0x00000076e6007986 */ /* 0x0005e8000c10153c */
[----:B0-----:R-:W4:Y:S01]  /*3d0d0*/  LDL.LU.64 R236, [R1+0x590] ;  /* 0x0005900001ec7983 */ /* 0x001f220000300a00 */
[----:B------:R-:W-:Y:S01]  /*3d0e0*/  PRMT R116, R118, 0x7632, R116 ;  /* 0x0000763276747816 */ /* 0x000fe20000000074 */
[--C-:B---3--:R-:W-:Y:S02]  /*3d0f0*/  IMAD R232, R125, 0x21a, R188.reuse ;  /* 0x0000021a7de87824 */ /* 0x108fe400078e02bc */
[----:B--2---:R-:W2:Y:S01]  /*3d100*/  LDL.LU.64 R230, [R1+0x588] ;  /* 0x0005880001e67983 */ /* 0x004ea20000300a00 */
[----:B------:R-:W0:Y:S03]  /*3d110*/  LDC R118, c[0x0][0x278] ;  /* 0x00009e00ff767b82 */ /* 0x000e260000000800 */
[----:B------:R3:W-:Y:S04]  /*3d120*/  STG.E.U16 desc[UR60][R232.64], R116 ;  /* 0x00000074e8007986 */ /* 0x0007e8000c10153c */
[----:B---3--:R-:W3:Y:S01]  /*3d130*/  LDL.LU.64 R232, [R1+0x580] ;  /* 0x0005800001e87983 */ /* 0x008ee20000300a00 */
[----:B------:R-:W-:-:S05]  /*3d140*/  IMAD R238, R123, 0x21c, R188 ;  /* 0x0000021c7bee7824 */ /* 0x000fca00078e02bc */
[----:B------:R0:W-:Y:S01]  /*3d150*/  STG.E.U16 desc[UR60][R238.64], R119 ;  /* 0x00000077ee007986 */ /* 0x0001e2000c10153c */
[----:B------:R-:W-:-:S03]  /*3d160*/  PRMT R116, R119, 0x7632, R116 ;  /* 0x0000763277747816 */ /* 0x000fc60000000074 */
[----:B0-----:R-:W3:Y:S01]  /*3d170*/  LDL.LU.64 R238, [R1+0x578] ;  /* 0x0005780001ee7983 */ /* 0x001ee20000300a00 */
[----:B------:R-:W2:Y:S01]  /*3d180*/  LDC R119, c[0x0][0x278] ;  /* 0x00009e00ff777b82 */ /* 0x000ea20000000800 */
[----:B----4-:R-:W-:-:S05]  /*3d190*/  IMAD R240, R124, 0x21e, R188 ;  /* 0x0000021e7cf07824 */ /* 0x010fca00078e02bc */
[----:B------:R0:W-:Y:S01]  /*3d1a0*/  STG.E.U16 desc[UR60][R240.64], R116 ;  /* 0x00000074f0007986 */ /* 0x0001e2000c10153c */
[----:B------:R-:W-:-:S03]  /*3d1b0*/  IMAD R242, R122, 0x220, R188 ;  /* 0x000002207af27824 */ /* 0x000fc600078e02bc */
[----:B0-----:R-:W4:Y:S01]  /*3d1c0*/  LDL.LU.64 R240, [R1+0x570] ;  /* 0x0005700001f07983 */ /* 0x001f220000300a00 */
[----:B------:R-:W3:Y:S01]  /*3d1d0*/  LDC R116, c[0x0][0x278] ;  /* 0x00009e00ff747b82 */ /* 0x000ee20000000800 */
[--C-:B------:R-:W-:Y:S01]  /*3d1e0*/  IMAD R234, R121, 0x222, R188.reuse ;  /* 0x0000022279ea7824 */ /* 0x100fe200078e02bc */
[----:B------:R-:W-:Y:S01]  /*3d1f0*/  PRMT R121, R112, 0x7632, R121 ;  /* 0x0000763270797816 */ /* 0x000fe20000000079 */
[----:B------:R0:W-:Y:S04]  /*3d200*/  STG.E.U16 desc[UR60][R242.64], R112 ;  /* 0x00000070f2007986 */ /* 0x0001e8000c10153c */
[----:B------:R1:W-:Y:S01]  /*3d210*/  STG.E.U16 desc[UR60][R234.64], R121 ;  /* 0x00000079ea007986 */ /* 0x0003e2000c10153c */
[----:B------:R-:W3:Y:S03]  /*3d220*/  LDC R122, c[0x0][0x278] ;  /* 0x00009e00ff7a7b82 */ /* 0x000ee60000000800 */
[----:B0-----:R-:W4:Y:S05]  /*3d230*/  LDL.LU.64 R242, [R1+0x568] ;  /* 0x0005680001f27983 */ /* 0x001f2a0000300a00 */
[----:B------:R-:W4:Y:S01]  /*3d240*/  LDC R112, c[0x0][0x278] ;  /* 0x00009e00ff707b82 */ /* 0x000f220000000800 */
[--C-:B------:R-:W-:Y:S01]  /*3d250*/  IMAD R248, R120, 0x224, R188.reuse ;  /* 0x0000022478f87824 */ /* 0x100fe200078e02bc */
[----:B-1----:R-:W4:Y:S04]  /*3d260*/  LDL.LU.64 R234, [R1+0x560] ;  /* 0x0005600001ea7983 */ /* 0x002f280000300a00 */
[----:B------:R0:W-:Y:S01]  /*3d270*/  STG.E.U16 desc[UR60][R248.64], R113 ;  /* 0x00000071f8007986 */ /* 0x0001e2000c10153c */
[----:B------:R-:W-:Y:S01]  /*3d280*/  IMAD R228, R117, 0x226, R188 ;  /* 0x0000022675e47824 */ /* 0x000fe200078e02bc */
[----:B------:R-:W1:Y:S02]  /*3d290*/  LDC R120, c[0x0][0x278] ;  /* 0x00009e00ff787b82 */ /* 0x000e640000000800 */
[----:B0-----:R-:W4:Y:S01]  /*3d2a0*/  LDL.LU.64 R248, [R1+0x558] ;  /* 0x0005580001f87983 */ /* 0x001f220000300a00 */
[----:B------:R-:W-:-:S05]  /*3d2b0*/  PRMT R117, R113, 0x7632, R117 ;  /* 0x0000763271757816 */ /* 0x000fca0000000075 */
[----:B------:R-:W0:Y:S01]  /*3d2c0*/  LDC R113, c[0x0][0x278] ;  /* 0x00009e00ff717b82 */ /* 0x000e220000000800 */
[----:B------:R1:W-:Y:S07]  /*3d2d0*/  STG.E.U16 desc[UR60][R228.64], R117 ;  /* 0x00000075e4007986 */ /* 0x0003ee000c10153c */
[----:B-1----:R-:W1:Y:S01]  /*3d2e0*/  LDC R117, c[0x0][0x278] ;  /* 0x00009e00ff757b82 */ /* 0x002e620000000800 */
[----:B------:R-:W-:Y:S01]  /*3d2f0*/  IMAD R236, R118, 0x228, R188 ;  /* 0x0000022876ec7824 */ /* 0x000fe200078e02bc */
[----:B------:R-:W-:-:S04]  /*3d300*/  PRMT R118, R114, 0x7632, R118 ;  /* 0x0000763272767816 */ /* 0x000fc80000000076 */
[----:B------:R0:W-:Y:S01]  /*3d310*/  STG.E.U16 desc[UR60][R236.64], R114 ;  /* 0x00000072ec007986 */ /* 0x0001e2000c10153c */
[----:B--2---:R-:W-:-:S05]  /*3d320*/  IMAD R230, R119, 0x22a, R188 ;  /* 0x0000022a77e67824 */ /* 0x004fca00078e02bc */
[----:B------:R2:W-:Y:S04]  /*3d330*/  STG.E.U16 desc[UR60][R230.64], R118 ;  /* 0x00000076e6007986 */ /* 0x0005e8000c10153c */
[----:B0-----:R-:W4:Y:S01]  /*3d340*/  LDL.LU.64 R236, [R1+0x550] ;  /* 0x0005500001ec7983 */ /* 0x001f220000300a00 */
[----:B------:R-:W0:Y:S03]  /*3d350*/  LDC R114, c[0x0][0x278] ;  /* 0x00009e00ff727b82 */ /* 0x000e260000000800 */
[----:B------:R-:W4:Y:S01]  /*3d360*/  LDL.LU.64 R228, [R1+0x548] ;  /* 0x0005480001e47983 */ /* 0x000f220000300a00 */
[----:B---3--:R-:W-:Y:S01]  /*3d370*/  IMAD R232, R116, 0x22c, R188 ;  /* 0x0000022c74e87824 */ /* 0x008fe200078e02bc */
[----:B------:R-:W-:-:S02]  /*3d380*/  PRMT R116, R115, 0x7632, R116 ;  /* 0x0000763273747816 */ /* 0x000fc40000000074 */
[----:B--2---:R-:W2:Y:S01]  /*3d390*/  LDL.LU.64 R230, [R1+0x540] ;  /* 0x0005400001e67983 */ /* 0x004ea20000300a00 */
[----:B------:R-:W3:Y:S03]  /*3d3a0*/  LDC R118, c[0x0][0x278] ;  /* 0x00009e00ff767b82 */ /* 0x000ee60000000800 */
[----:B------:R1:W-:Y:S05]  /*3d3b0*/  STG.E.U16 desc[UR60][R232.64], R115 ;  /* 0x00000073e8007986 */ /* 0x0003ea000c10153c */
[----:B-1----:R-:W1:Y:S01]  /*3d3c0*/  LDC R115, c[0x0][0x278] ;  /* 0x00009e00ff737b82 */ /* 0x002e620000000800 */
[----:B------:R-:W-:-:S05]  /*3d3d0*/  IMAD R238, R122, 0x22e, R188 ;  /* 0x0000022e7aee7824 */ /* 0x000fca00078e02bc */
[----:B------:R0:W-:Y:S04]  /*3d3e0*/  STG.E.U16 desc[UR60][R238.64], R116 ;  /* 0x00000074ee007986 */ /* 0x0001e8000c10153c */
[----:B0-----:R-:W3:Y:S01]  /*3d3f0*/  LDL.LU.64 R238, [R1+0x538] ;  /* 0x0005380001ee7983 */ /* 0x001ee20000300a00 */
[----:B------:R-:W-:Y:S01]  /*3d400*/  PRMT R116, R108, 0x7632, R116 ;  /* 0x000076326c747816 */ /* 0x000fe20000000074 */
[--C-:B----4-:R-:W-:Y:S02]  /*3d410*/  IMAD R240, R112, 0x230, R188.reuse ;  /* 0x0000023070f07824 */ /* 0x110fe400078e02bc */
[----:B------:R-:W2:Y:S03]  /*3d420*/  LDC R112, c[0x0][0x278] ;  /* 0x00009e00ff707b82 */ /* 0x000ea60000000800 */
[----:B------:R0:W-:Y:S01]  /*3d430*/  STG.E.U16 desc[UR60][R240.64], R108 ;  /* 0x0000006cf0007986 */ /* 0x0001e2000c10153c */
[----:B------:R-:W-:-:S03]  /*3d440*/  IMAD R242, R120, 0x232, R188 ;  /* 0x0000023278f27824 */ /* 0x000fc600078e02bc */
[----:B0-----:R-:W4:Y:S01]  /*3d450*/  LDL.LU.64 R240, [R1+0x530] ;  /* 0x0005300001f07983 */ /* 0x001f220000300a00 */
[----:B------:R-:W4:Y:S01]  /*3d460*/  LDC R108, c[0x0][0x278] ;  /* 0x00009e00ff6c7b82 */ /* 0x000f220000000800 */
[--C-:B------:R-:W-:Y:S01]  /*3d470*/  IMAD R234, R113, 0x234, R188.reuse ;  /* 0x0000023471ea7824 */ /* 0x100fe200078e02bc */
[----:B------:R-:W-:Y:S01]  /*3d480*/  PRMT R113, R109, 0x7632, R113 ;  /* 0x000076326d717816 */ /* 0x000fe20000000071 */
[----:B------:R0:W-:Y:S04]  /*3d490*/  STG.E.U16 desc[UR60][R242.64], R116 ;  /* 0x00000074f2007986 */ /* 0x0001e8000c10153c */
[----:B------:R1:W-:Y:S04]  /*3d4a0*/  STG.E.U16 desc[UR60][R234.64], R109 ;  /* 0x0000006dea007986 */ /* 0x0003e8000c10153c */
[----:B0-----:R-:W4:Y:S01]  /*3d4b0*/  LDL.LU.64 R242, [R1+0x528] ;  /* 0x0005280001f27983 */ /* 0x001f220000300a00 */
[----:B------:R-:W0:Y:S01]  /*3d4c0*/  LDC R116, c[0x0][0x278] ;  /* 0x00009e00ff747b82 */ /* 0x000e220000000800 */
[----:B------:R-:W-:-:S02]  /*3d4d0*/  IMAD R248, R117, 0x236, R188 ;  /* 0x0000023675f87824 */ /* 0x000fc400078e02bc */
[----:B------:R-:W4:Y:S04]  /*3d4e0*/  LDL.LU.64 R232, [R1+0x520] ;  /* 0x0005200001e87983 */ /* 0x000f280000300a00 */
[----:B------:R1:W-:Y:S02]  /*3d4f0*/  STG.E.U16 desc[UR60][R248.64], R113 ;  /* 0x00000071f8007986 */ /* 0x0003e4000c10153c */
[----:B-1----:R-:W1:Y:S02]  /*3d500*/  LDC R109, c[0x0][0x278] ;  /* 0x00009e00ff6d7b82 */ /* 0x002e640000000800 */
[----:B------:R-:W4:Y:S04]  /*3d510*/  LDL.LU.64 R234, [R1+0x518] ;  /* 0x0005180001ea7983 */ /* 0x000f280000300a00 */
[----:B------:R-:W4:Y:S02]  /*3d520*/  LDL.LU.64 R248, [R1+0x510] ;  /* 0x0005100001f87983 */ /* 0x000f240000300a00 */
[----:B------:R-:W1:Y:S01]  /*3d530*/  LDC R113, c[0x0][0x278] ;  /* 0x00009e00ff717b82 */ /* 0x000e620000000800 */
[----:B------:R-:W-:Y:S01]  /*3d540*/  IMAD R236, R114, 0x238, R188 ;  /* 0x0000023872ec7824 */ /* 0x000fe200078e02bc */
[----:B------:R-:W-:Y:S01]  /*3d550*/  PRMT R114, R110, 0x7632, R114 ;  /* 0x000076326e727816 */ /* 0x000fe20000000072 */
[----:B------:R-:W-:-:S03]  /*3d560*/  IMAD R228, R115, 0x23a, R188 ;  /* 0x0000023a73e47824 */ /* 0x000fc600078e02bc */
[----:B------:R0:W-:Y:S01]  /*3d570*/  STG.E.U16 desc[UR60][R236.64], R110 ;  /* 0x0000006eec007986 */ /* 0x0001e2000c10153c */
[----:B--2---:R-:W-:-:S03]  /*3d580*/  IMAD R230, R112, 0x23c, R188 ;  /* 0x0000023c70e67824 */ /* 0x004fc600078e02bc */
[----:B------:R2:W-:Y:S01]  /*3d590*/  STG.E.U16 desc[UR60][R228.64], R114 ;  /* 0x00000072e4007986 */ /* 0x0005e2000c10153c */
[----:B------:R-:W-:-:S03]  /*3d5a0*/  PRMT R112, R111, 0x7632, R112 ;  /* 0x000076326f707816 */ /* 0x000fc60000000070 */
[----:B0-----:R-:W4:Y:S01]  /*3d5b0*/  LDL.LU.64 R236, [R1+0x508] ;  /* 0x0005080001ec7983 */ /* 0x001f220000300a00 */
[----:B------:R-:W0:Y:S03]  /*3d5c0*/  LDC R110, c[0x0][0x278] ;  /* 0x00009e00ff6e7b82 */ /* 0x000e260000000800 */
[----:B--2---:R-:W2:Y:S04]  /*3d5d0*/  LDL.LU.64 R228, [R1+0x500] ;  /* 0x0005000001e47983 */ /* 0x004ea80000300a00 */
[----:B------:R1:W-:Y:S01]  /*3d5e0*/  STG.E.U16 desc[UR60][R230.64], R111 ;  /* 0x0000006fe6007986 */ /* 0x0003e2000c10153c */
[----:B------:R-:W2:Y:S08]  /*3d5f0*/  LDC R114, c[0x0][0x278] ;  /* 0x00009e00ff727b82 */ /* 0x000eb00000000800 */
[----:B-1----:R-:W1:Y:S01]  /*3d600*/  LDC R111, c[0x0][0x278] ;  /* 0x00009e00ff6f7b82 */ /* 0x002e620000000800 */
[----:B---3--:R-:W-:-:S05]  /*3d610*/  IMAD R238, R118, 0x23e, R188 ;  /* 0x0000023e76ee7824 */ /* 0x008fca00078e02bc */
[----:B------:R3:W-:Y:S04]  /*3d620*/  STG.E.U16 desc[UR60][R238.64], R112 ;  /* 0x00000070ee007986 */ /* 0x0007e8000c10153c */
[----:B---3--:R-:W3:Y:S01]  /*3d630*/  LDL.LU.64 R238, [R1+0x4f8] ;  /* 0x0004f80001ee7983 */ /* 0x008ee20000300a00 */
[----:B------:R-:W-:-:S03]  /*3d640*/  PRMT R112, R104, 0x7632, R112 ;  /* 0x0000763268707816 */ /* 0x000fc60000000070 */
[----:B------:R-:W3:Y:S01]  /*3d650*/  LDL.LU.64 R230, [R1+0x4f0] ;  /* 0x0004f00001e67983 */ /* 0x000ee20000300a00 */
[--C-:B----4-:R-:W-:Y:S02]  /*3d660*/  IMAD R240, R108, 0x240, R188.reuse ;  /* 0x000002406cf07824 */ /* 0x110fe400078e02bc */
[----:B------:R-:W2:Y:S03]  /*3d670*/  LDC R108, c[0x0][0x278] ;  /* 0x00009e00ff6c7b82 */ /* 0x000ea60000000800 */
[----:B------:R4:W-:Y:S01]  /*3d680*/  STG.E.U16 desc[UR60][R240.64], R104 ;  /* 0x00000068f0007986 */ /* 0x0009e2000c10153c */
[----:B------:R-:W-:-:S03]  /*3d690*/  IMAD R242, R116, 0x242, R188 ;  /* 0x0000024274f27824 */ /* 0x000fc600078e02bc */
[----:B----4-:R-:W4:Y:S01]  /*3d6a0*/  LDL.LU.64 R240, [R1+0x4e8] ;  /* 0x0004e80001f07983 */ /* 0x010f220000300a00 */
[----:B------:R-:W3:Y:S01]  /*3d6b0*/  LDC R104, c[0x0][0x278] ;  /* 0x00009e00ff687b82 */ /* 0x000ee20000000800 */
[--C-:B------:R-:W-:Y:S01]  /*3d6c0*/  IMAD R232, R109, 0x244, R188.reuse ;  /* 0x000002446de87824 */ /* 0x100fe200078e02bc */
[----:B------:R-:W-:Y:S01]  /*3d6d0*/  PRMT R109, R105, 0x7632, R109 ;  /* 0x00007632696d7816 */ /* 0x000fe2000000006d */
[----:B------:R1:W-:Y:S01]  /*3d6e0*/  STG.E.U16 desc[UR60][R242.64], R112 ;  /* 0x00000070f2007986 */ /* 0x0003e2000c10153c */
[----:B------:R-:W-:-:S03]  /*3d6f0*/  IMAD R234, R113, 0x246, R188 ;  /* 0x0000024671ea7824 */ /* 0x000fc600078e02bc */
[----:B------:R1:W-:Y:S01]  /*3d700*/  STG.E.U16 desc[UR60][R232.64], R105 ;  /* 0x00000069e8007986 */ /* 0x0003e2000c10153c */
[----:B0-----:R-:W-:-:S03]  /*3d710*/  IMAD R248, R110, 0x248, R188 ;  /* 0x000002486ef87824 */ /* 0x001fc600078e02bc */
[----:B-1----:R-:W4:Y:S01]  /*3d720*/  LDL.LU.64 R242, [R1+0x4e0] ;  /* 0x0004e00001f27983 */ /* 0x002f220000300a00 */
[----:B------:R-:W4:Y:S03]  /*3d730*/  LDC R112, c[0x0][0x278] ;  /* 0x00009e00ff707b82 */ /* 0x000f260000000800 */
[----:B------:R0:W-:Y:S04]  /*3d740*/  STG.E.U16 desc[UR60][R234.64], R109 ;  /* 0x0000006dea007986 */ /* 0x0001e8000c10153c */
[----:B------:R-:W4:Y:S01]  /*3d750*/  LDL.LU.64 R232, [R1+0x4d8] ;  /* 0x0004d80001e87983 */ /* 0x000f220000300a00 */
[----:B------:R-:W1:Y:S03]  /*3d760*/  LDC R105, c[0x0][0x278] ;  /* 0x00009e00ff697b82 */ /* 0x000e660000000800 */
[----:B------:R0:W-:Y:S04]  /*3d770*/  STG.E.U16 desc[UR60][R248.64], R106 ;  /* 0x0000006af8007986 */ /* 0x0001e8000c10153c */
[----:B0-----:R-:W4:Y:S01]  /*3d780*/  LDL.LU.64 R234, [R1+0x470] ;  /* 0x0004700001ea7983 */ /* 0x001f220000300a00 */
[----:B------:R-:W-:Y:S01]  /*3d790*/  PRMT R110, R106, 0x7632, R110 ;  /* 0x000076326a6e7816 */ /* 0x000fe2000000006e */
[----:B------:R-:W0:Y:S02]  /*3d7a0*/  LDC R109, c[0x0][0x278] ;  /* 0x00009e00ff6d7b82 */ /* 0x000e240000000800 */
[----:B------:R-:W4:Y:S06]  /*3d7b0*/  LDL.LU.64 R248, [R1+0x468] ;  /* 0x0004680001f87983 */ /* 0x000f2c0000300a00 */
[----:B------:R-:W0:Y:S01]  /*3d7c0*/  LDC R106, c[0x0][0x278] ;  /* 0x00009e00ff6a7b82 */ /* 0x000e220000000800 */
[----:B------:R-:W-:-:S07]  /*3d7d0*/  IMAD R236, R111, 0x24a, R188 ;  /* 0x0000024a6fec7824 */ /* 0x000fce00078e02bc */
[----:B------:R-:W0:Y:S01]  /*3d7e0*/  LDC R111, c[0x0][0x278] ;  /* 0x00009e00ff6f7b82 */ /* 0x000e220000000800 */
[----:B--2---:R-:W-:Y:S01]  /*3d7f0*/  IMAD R228, R108, 0x24c, R188 ;  /* 0x0000024c6ce47824 */ /* 0x004fe200078e02bc */
[----:B------:R2:W-:Y:S01]  /*3d800*/  STG.E.U16 desc[UR60][R236.64], R110 ;  /* 0x0000006eec007986 */ /* 0x0005e2000c10153c */
[----:B------:R-:W-:-:S03]  /*3d810*/  PRMT R108, R107, 0x7632, R108 ;  /* 0x000076326b6c7816 */ /* 0x000fc6000000006c */
[----:B------:R1:W-:Y:S04]  /*3d820*/  STG.E.U16 desc[UR60][R228.64], R107 ;  /* 0x0000006be4007986 */ /* 0x0003e8000c10153c */
[----:B--2---:R-:W2:Y:S01]  /*3d830*/  LDL.LU.64 R236, [R1+0x460] ;  /* 0x0004600001ec7983 */ /* 0x004ea20000300a00 */
[----:B-1----:R-:W1:Y:S01]  /*3d840*/  LDC R107, c[0x0][0x278] ;  /* 0x00009e00ff6b7b82 */ /* 0x002e620000000800 */
[----:B---3--:R-:W-:-:S05]  /*3d850*/  IMAD R238, R114, 0x24e, R188 ;  /* 0x0000024e72ee7824 */ /* 0x008fca00078e02bc */
[----:B------:R3:W-:Y:S01]  /*3d860*/  STG.E.U16 desc[UR60][R238.64], R108 ;  /* 0x0000006cee007986 */ /* 0x0007e2000c10153c */
[----:B------:R-:W-:Y:S02]  /*3d870*/  IMAD R230, R104, 0x250, R188 ;  /* 0x0000025068e67824 */ /* 0x000fe400078e02bc */
[----:B------:R-:W2:Y:S01]  /*3d880*/  LDC R104, c[0x0][0x278] ;  /* 0x00009e00ff687b82 */ /* 0x000ea20000000800 */
[----:B---3--:R-:W3:Y:S01]  /*3d890*/  LDL.LU.64 R238, [R1+0x458] ;  /* 0x0004580001ee7983 */ /* 0x008ee20000300a00 */
[----:B------:R-:W-:-:S03]  /*3d8a0*/  PRMT R108, R100, 0x7632, R108 ;  /* 0x00007632646c7816 */ /* 0x000fc6000000006c */
[----:B------:R0:W-:Y:S04]  /*3d8b0*/  STG.E.U16 desc[UR60][R230.64], R100 ;  /* 0x00000064e6007986 */ /* 0x0001e8000c10153c */
[----:B------:R-:W3:Y:S01]  /*3d8c0*/  LDL.LU.64 R228, [R1+0x450] ;  /* 0x0004500001e47983 */ /* 0x000ee20000300a00 */
[----:B0-----:R-:W3:Y:S01]  /*3d8d0*/  LDC R100, c[0x0][0x278] ;  /* 0x00009e00ff647b82 */ /* 0x001ee20000000800 */
[----:B----4-:R-:W-:-:S05]  /*3d8e0*/  IMAD R240, R112, 0x252, R188 ;  /* 0x0000025270f07824 */ /* 0x010fca00078e02bc */
[----:B------:R0:W-:Y:S04]  /*3d8f0*/  STG.E.U16 desc[UR60][R240.64], R108 ;  /* 0x0000006cf0007986 */ /* 0x0001e8000c10153c */
[----:B0-----:R-:W4:Y:S01]  /*3d900*/  LDL.LU.64 R240, [R1+0x448] ;  /* 0x0004480001f07983 */ /* 0x001f220000300a00 */
[----:B------:R-:W-:Y:S01]  /*3d910*/  PRMT R108, R101, 0x7632, R108 ;  /* 0x00007632656c7816 */ /* 0x000fe2000000006c */
[--C-:B------:R-:W-:Y:S02]  /*3d920*/  IMAD R242, R105, 0x254, R188.reuse ;  /* 0x0000025469f27824 */ /* 0x100fe400078e02bc */
[----:B------:R-:W4:Y:S01]  /*3d930*/  LDL.LU.64 R230, [R1+0x440] ;  /* 0x0004400001e67983 */ /* 0x000f220000300a00 */
[----:B------:R-:W0:Y:S01]  /*3d940*/  LDC R105, c[0x0][0x278] ;  /* 0x00009e00ff697b82 */ /* 0x000e220000000800 */
[----:B------:R-:W-:-:S02]  /*3d950*/  IMAD R232, R109, 0x256, R188 ;  /* 0x000002566de87824 */ /* 0x000fc400078e02bc */
[----:B------:R1:W-:Y:S05]  /*3d960*/  STG.E.U16 desc[UR60][R242.64], R101 ;  /* 0x00000065f2007986 */ /* 0x0003ea000c10153c */
[----:B------:R-:W4:Y:S01]  /*3d970*/  LDC R109, c[0x0][0x278] ;  /* 0x00009e00ff6d7b82 */ /* 0x000f220000000800 */
[--C-:B------:R-:W-:Y:S01]  /*3d980*/  IMAD R234, R106, 0x258, R188.reuse ;  /* 0x000002586aea7824 */ /* 0x100fe200078e02bc */
[----:B------:R1:W-:Y:S06]  /*3d990*/  STG.E.U16 desc[UR60][R232.64], R108 ;  /* 0x0000006ce8007986 */ /* 0x0003ec000c10153c */
[----:B------:R-:W4:Y:S01]  /*3d9a0*/  LDC R106, c[0x0][0x278] ;  /* 0x00009e00ff6a7b82 */ /* 0x000f220000000800 */
[----:B-1----:R-:W4:Y:S01]  /*3d9b0*/  LDL.LU.64 R242, [R1+0xb8] ;  /* 0x0000b80001f27983 */ /* 0x002f220000300a00 */
[----:B------:R-:W-:Y:S01]  /*3d9c0*/  IMAD R248, R107, 0x25a, R188 ;  /* 0x0000025a6bf87824 */ /* 0x000fe200078e02bc */
[----:B------:R-:W-:-:S02]  /*3d9d0*/  PRMT R107, R102, 0x7632, R107 ;  /* 0x00007632666b7816 */ /* 0x000fc4000000006b */
[----:B------:R-:W-:Y:S03]  /*3d9e0*/  STG.E.U16 desc[UR60][R234.64], R102 ;  /* 0x00000066ea007986 */ /* 0x000fe6000c10153c */
[----:B------:R-:W4:Y:S01]  /*3d9f0*/  LDC R101, c[0x0][0x278] ;  /* 0x00009e00ff657b82 */ /* 0x000f220000000800 */
[----:B------:R1:W-:Y:S04]  /*3da00*/  STG.E.U16 desc[UR60][R248.64], R107 ;  /* 0x0000006bf8007986 */ /* 0x0003e8000c10153c */
[----:B------:R-:W4:Y:S03]  /*3da10*/  LDL.LU.64 R232, [R1+0xb0] ;  /* 0x0000b00001e87983 */ /* 0x000f260000300a00 */
[----:B------:R-:W4:Y:S01]  /*3da20*/  LDC R108, c[0x0][0x278] ;  /* 0x00009e00ff6c7b82 */ /* 0x000f220000000800 */
[----:B-1----:R-:W4:Y:S01]  /*3da30*/  LDL.LU.64 R248, [R1+0xa8] ;  /* 0x0000a80001f87983 */ /* 0x002f220000300a00 */
[----:B------:R-:W-:-:S06]  /*3da40*/  PRMT R102, R103, 0x7632, R102 ;  /* 0x0000763267667816 */ /* 0x000fcc0000000066 */
[----:B------:R-:W1:Y:S01]  /*3da50*/  LDC R107, c[0x0][0x278] ;  /* 0x00009e00ff6b7b82 */ /* 0x000e620000000800 */
[----:B------:R-:W4:Y:S01]  /*3da60*/  LDL.LU.64 R234, [R1+0xa0] ;  /* 0x0000a00001ea7983 */ /* 0x000f220000300a00 */
[----:B--2---:R-:W-:-:S06]  /*3da70*/  IMAD R236, R104, 0x25c, R188 ;  /* 0x0000025c68ec7824 */ /* 0x004fcc00078e02bc */
[----:B------:R-:W2:Y:S01]  /*3da80*/  LDC R104, c[0x0][0x278] ;  /* 0x00009e00ff687b82 */ /* 0x000ea20000000800 */
[----:B------:R0:W-:Y:S07]  /*3da90*/  STG.E.U16 desc[UR60][R236.64], R103 ;  /* 0x00000067ec007986 */ /* 0x0001ee000c10153c */
[----:B0-----:R-:W0:Y:S01]  /*3daa0*/  LDC R103, c[0x0][0x278] ;  /* 0x00009e00ff677b82 */ /* 0x001e220000000800 */
[----:B------:R-:W2:Y:S01]  /*3dab0*/  LDL.LU.64 R236, [R1+0x98] ;  /* 0x0000980001ec7983 */ /* 0x000ea20000300a00 */
[----:B---3--:R-:W-:-:S06]  /*3dac0*/  IMAD R238, R100, 0x25e, R188 ;  /* 0x0000025e64ee7824 */ /* 0x008fcc00078e02bc */
[----:B------:R-:W3:Y:S01]  /*3dad0*/  LDC R100, c[0x0][0x278] ;  /* 0x00009e00ff647b82 */ /* 0x000ee20000000800 */
[--C-:B------:R-:W-:Y:S01]  /*3dae0*/  IMAD R228, R105, 0x260, R188.reuse ;  /* 0x0000026069e47824 */ /* 0x100fe200078e02bc */
[----:B------:R1:W-:Y:S06]  /*3daf0*/  STG.E.U16 desc[UR60][R238.64], R102 ;  /* 0x00000066ee007986 */ /* 0x0003ec000c10153c */
[----:B------:R-:W2:Y:S01]  /*3db00*/  LDC R105, c[0x0][0x278] ;  /* 0x00009e00ff697b82 */ /* 0x000ea20000000800 */
[----:B------:R0:W-:Y:S04]  /*3db10*/  STG.E.U16 desc[UR60][R228.64], R96 ;  /* 0x00000060e4007986 */ /* 0x0001e8000c10153c */
[----:B-1----:R-:W2:Y:S03]  /*3db20*/  LDL.LU.64 R238, [R1+0x90] ;  /* 0x0000900001ee7983 */ /* 0x002ea60000300a00 */
[----:B------:R-:W1:Y:S01]  /*3db30*/  LDC R102, c[0x0][0x278] ;  /* 0x00009e00ff667b82 */ /* 0x000e620000000800 */
[----:B----4-:R-:W-:Y:S01]  /*3db40*/  IMAD R240, R101, 0x262, R188 ;  /* 0x0000026265f07824 */ /* 0x010fe200078e02bc */
[----:B------:R-:W-:-:S06]  /*3db50*/  PRMT R101, R96, 0x7632, R101 ;  /* 0x0000763260657816 */ /* 0x000fcc0000000065 */
[----:B0-----:R-:W0:Y:S01]  /*3db60*/  LDC R96, c[0x0][0x278] ;  /* 0x00009e00ff607b82 */ /* 0x001e220000000800 */
[----:B------:R-:W-:Y:S01]  /*3db70*/  IMAD R230, R108, 0x264, R188 ;  /* 0x000002646ce67824 */ /* 0x000fe200078e02bc */
[----:B------:R4:W-:Y:S04]  /*3db80*/  STG.E.U16 desc[UR60][R240.64], R101 ;  /* 0x00000065f0007986 */ /* 0x0009e8000c10153c */
[----:B------:R3:W-:Y:S01]  /*3db90*/  STG.E.U16 desc[UR60][R230.64], R97 ;  /* 0x00000061e6007986 */ /* 0x0007e2000c10153c */
[----:B----4-:R-:W-:-:S03]  /*3dba0*/  PRMT R101, R97, 0x7632, R101 ;  /* 0x0000763261657816 */ /* 0x010fc60000000065 */
[----:B------:R-:W4:Y:S01]  /*3dbb0*/  LDL.LU.64 R240, [R1+0x88] ;  /* 0x0000880001f07983 */ /* 0x000f220000300a00 */
[----:B---3--:R-:W4:Y:S03]  /*3dbc0*/  LDC R97, c[0x0][0x278] ;  /* 0x00009e00ff617b82 */ /* 0x008f260000000800 */
[----:B------:R-:W3:Y:S01]  /*3dbd0*/  LDL.LU.64 R224, [R1+0x80] ;  /* 0x0000800001e07983 */ /* 0x000ee20000300a00 */
[----:B------:R-:W-:-:S03]  /*3dbe0*/  IMAD R242, R106, 0x266, R188 ;  /* 0x000002666af27824 */ /* 0x000fc600078e02bc */
[----:B------:R-:W3:Y:S04]  /*3dbf0*/  LDL.LU.64 R226, [R1+0x78] ;  /* 0x0000780001e27983 */ /* 0x000ee80000300a00 */
[----:B------:R1:W-:Y:S01]  /*3dc00*/  STG.E.U16 desc[UR60][R242.64], R101 ;  /* 0x00000065f2007986 */ /* 0x0003e2000c10153c */
[--C-:B------:R-:W-:Y:S02]  /*3dc10*/  IMAD R232, R100, 0x268, R188.reuse ;  /* 0x0000026864e87824 */ /* 0x100fe400078e02bc */
[----:B------:R-:W3:Y:S01]  /*3dc20*/  LDC R100, c[0x0][0x278] ;  /* 0x00009e00ff647b82 */ /* 0x000ee20000000800 */
[--C-:B------:R-:W-:Y:S01]  /*3dc30*/  IMAD R248, R103, 0x26a, R188.reuse ;  /* 0x0000026a67f87824 */ /* 0x100fe200078e02bc */
[----:B------:R-:W-:Y:S01]  /*3dc40*/  PRMT R103, R98, 0x7632, R103 ;  /* 0x0000763262677816 */ /* 0x000fe20000000067 */
[----:B------:R-:W-:Y:S05]  /*3dc50*/  STG.E.U16 desc[UR60][R232.64], R98 ;  /* 0x00000062e8007986 */ /* 0x000fea000c10153c */
[----:B-1----:R-:W3:Y:S01]  /*3dc60*/  LDC R101, c[0x0][0x278] ;  /* 0x00009e00ff657b82 */ /* 0x002ee20000000800 */
[----:B------:R-:W3:Y:S04]  /*3dc70*/  LDL.LU.64 R242, [R1+0x70] ;  /* 0x0000700001f27983 */ /* 0x000ee80000300a00 */
[----:B------:R1:W-:Y:S04]  /*3dc80*/  STG.E.U16 desc[UR60][R248.64], R103 ;  /* 0x00000067f8007986 */ /* 0x0003e8000c10153c */
[----:B-1----:R-:W3:Y:S01]  /*3dc90*/  LDL.LU.64 R248, [R1+0x68] ;  /* 0x0000680001f87983 */ /* 0x002ee20000300a00 */
[----:B--2---:R-:W-:Y:S01]  /*3dca0*/  IMAD R234, R104, 0x26c, R188 ;  /* 0x0000026c68ea7824 */ /* 0x004fe200078e02bc */
[----:B------:R-:W-:Y:S01]  /*3dcb0*/  PRMT R98, R89, 0x7632, R98 ;  /* 0x0000763259627816 */ /* 0x000fe20000000062 */
[----:B------:R-:W1:Y:S01]  /*3dcc0*/  LDC R103, c[0x0][0x278] ;  /* 0x00009e00ff677b82 */ /* 0x000e620000000800 */
[----:B------:R-:W2:Y:S04]  /*3dcd0*/  LDL.LU.64 R228, [R1+0x60] ;  /* 0x0000600001e47983 */ /* 0x000ea80000300a00 */
[----:B------:R-:W2:Y:S01]  /*3dce0*/  LDL.LU.64 R230, [R1+0x58] ;  /* 0x0000580001e67983 */ /* 0x000ea20000300a00 */
[----:B------:R-:W-:-:S03]  /*3dcf0*/  IMAD R236, R102, 0x26e, R188 ;  /* 0x0000026e66ec7824 */ /* 0x000fc600078e02bc */
[----:B------:R1:W-:Y:S01]  /*3dd00*/  STG.E.U16 desc[UR60][R234.64], R99 ;  /* 0x00000063ea007986 */ /* 0x0003e2000c10153c */
[----:B0-----:R-:W-:-:S03]  /*3dd10*/  IMAD R238, R96, 0x270, R188 ;  /* 0x0000027060ee7824 */ /* 0x001fc600078e02bc */
[----:B------:R-:W2:Y:S01]  /*3dd20*/  LDL.LU.64 R232, [R1+0x50] ;  /* 0x0000500001e87983 */ /* 0x000ea20000300a00 */
[----:B----4-:R-:W-:-:S03]  /*3dd30*/  IMAD R240, R97, 0x272, R188 ;  /* 0x0000027261f07824 */ /* 0x010fc600078e02bc */
[----:B-1----:R-:W4:Y:S01]  /*3dd40*/  LDL.LU.64 R234, [R1+0x48] ;  /* 0x0000480001ea7983 */ /* 0x002f220000300a00 */
[----:B------:R-:W-:Y:S01]  /*3dd50*/  PRMT R102, R99, 0x7632, R102 ;  /* 0x0000763263667816 */ /* 0x000fe20000000066 */
[----:B------:R-:W0:Y:S01]  /*3dd60*/  LDC R97, c[0x0][0x278] ;  /* 0x00009e00ff617b82 */ /* 0x000e220000000800 */
[----:B------:R-:W-:Y:S01]  /*3dd70*/  PRMT R96, R88, 0x7632, R96 ;  /* 0x0000763258607816 */ /* 0x000fe20000000060 */
[--C-:B---3--:R-:W-:Y:S02]  /*3dd80*/  IMAD R224, R101, 0x274, R188.reuse ;  /* 0x0000027465e07824 */ /* 0x108fe400078e02bc */
[----:B------:R1:W-:Y:S01]  /*3dd90*/  STG.E.U16 desc[UR60][R236.64], R102 ;  /* 0x00000066ec007986 */ /* 0x0003e2000c10153c */
[----:B------:R-:W-:-:S03]  /*3dda0*/  IMAD R226, R105, 0x276, R188 ;  /* 0x0000027669e27824 */ /* 0x000fc600078e02bc */
[----:B------:R3:W-:Y:S01]  /*3ddb0*/  STG.E.U16 desc[UR60][R238.64], R88 ;  /* 0x00000058ee007986 */ /* 0x0007e2000c10153c */
[----:B------:R-:W4:Y:S03]  /*3ddc0*/  LDC R99, c[0x0][0x278] ;  /* 0x00009e00ff637b82 */ /* 0x000f260000000800 */
[----:B------:R3:W-:Y:S04]  /*3ddd0*/  STG.E.U16 desc[UR60][R240.64], R96 ;  /* 0x00000060f0007986 */ /* 0x0007e8000c10153c */
[----:B-1----:R-:W4:Y:S01]  /*3dde0*/  LDL.LU.64 R236, [R1+0x40] ;  /* 0x0000400001ec7983 */ /* 0x002f220000300a00 */
[----:B------:R-:W1:Y:S01]  /*3ddf0*/  LDC R101, c[0x0][0x278] ;  /* 0x00009e00ff657b82 */ /* 0x000e620000000800 */
[----:B---3--:R-:W-:-:S02]  /*3de00*/  PRMT R88, R90, 0x7632, R88 ;  /* 0x000076325a587816 */ /* 0x008fc40000000058 */
[----:B------:R3:W-:Y:S04]  /*3de10*/  STG.E.U16 desc[UR60][R224.64], R89 ;  /* 0x00000059e0007986 */ /* 0x0007e8000c10153c */
[----:B------:R-:W4:Y:S01]  /*3de20*/  LDL.LU.64 R238, [R1+0x38] ;  /* 0x0000380001ee7983 */ /* 0x000f220000300a00 */
[----:B------:R-:W1:Y:S01]  /*3de30*/  LDC R105, c[0x0][0x278] ;  /* 0x00009e00ff697b82 */ /* 0x000e620000000800 */
[--C-:B------:R-:W-:Y:S02]  /*3de40*/  IMAD R242, R100, 0x278, R188.reuse ;  /* 0x0000027864f27824 */ /* 0x100fe400078e02bc */
[----:B------:R-:W-:Y:S04]  /*3de50*/  STG.E.U16 desc[UR60][R226.64], R98 ;  /* 0x00000062e2007986 */ /* 0x000fe8000c10153c */
[----:B------:R-:W4:Y:S01]  /*3de60*/  LDL.LU.64 R240, [R1+0x30] ;  /* 0x0000300001f07983 */ /* 0x000f220000300a00 */
[----:B------:R-:W-:-:S03]  /*3de70*/  IMAD R248, R107, 0x27a, R188 ;  /* 0x0000027a6bf87824 */ /* 0x000fc600078e02bc */
[----:B------:R0:W-:Y:S01]  /*3de80*/  STG.E.U16 desc[UR60][R242.64], R90 ;  /* 0x0000005af2007986 */ /* 0x0001e2000c10153c */
[----:B------:R-:W1:Y:S03]  /*3de90*/  LDC R107, c[0x0][0x278] ;  /* 0x00009e00ff6b7b82 */ /* 0x000e660000000800 */
[----:B------:R0:W-:Y:S01]  /*3dea0*/  STG.E.U16 desc[UR60][R248.64], R88 ;  /* 0x00000058f8007986 */ /* 0x0001e2000c10153c */
[----:B--2---:R-:W-:Y:S01]  /*3deb0*/  IMAD R228, R109, 0x27c, R188 ;  /* 0x0000027c6de47824 */ /* 0x004fe200078e02bc */
[----:B------:R-:W-:Y:S01]  /*3dec0*/  PRMT R96, R91, 0x7632, R96 ;  /* 0x000076325b607816 */ /* 0x000fe20000000060 */
[----:B------:R-:W-:Y:S02]  /*3ded0*/  IMAD R230, R111, 0x27e, R188 ;  /* 0x0000027e6fe67824 */ /* 0x000fe400078e02bc */
[----:B---3--:R-:W2:Y:S01]  /*3dee0*/  LDC R89, c[0x0][0x278] ;  /* 0x00009e00ff597b82 */ /* 0x008ea20000000800 */
[----:B0-----:R-:W3:Y:S04]  /*3def0*/  LDL.LU.64 R242, [R1+0x28] ;  /* 0x0000280001f27983 */ /* 0x001ee80000300a00 */
[----:B------:R-:W3:Y:S01]  /*3df00*/  LDL.LU.64 R248, [R1+0x20] ;  /* 0x0000200001f87983 */ /* 0x000ee20000300a00 */
[----:B------:R-:W-:-:S02]  /*3df10*/  PRMT R90, R92, 0x7632, R90 ;  /* 0x000076325c5a7816 */ /* 0x000fc4000000005a */
[----:B------:R-:W0:Y:S01]  /*3df20*/  LDC R109, c[0x0][0x278] ;  /* 0x00009e00ff6d7b82 */ /* 0x000e220000000800 */
[----:B------:R-:W-:Y:S01]  /*3df30*/  PRMT R88, R93, 0x7632, R88 ;  /* 0x000076325d587816 */ /* 0x000fe20000000058 */
[----:B------:R1:W-:Y:S04]  /*3df40*/  STG.E.U16 desc[UR60][R228.64], R91 ;  /* 0x0000005be4007986 */ /* 0x0003e8000c10153c */
[----:B------:R2:W-:Y:S02]  /*3df50*/  STG.E.U16 desc[UR60][R230.64], R96 ;  /* 0x00000060e6007986 */ /* 0x0005e4000c10153c */
[----:B------:R-:W0:Y:S01]  /*3df60*/  LDC R111, c[0x0][0x278] ;  /* 0x00009e00ff6f7b82 */ /* 0x000e220000000800 */
[----:B-1----:R-:W-:Y:S01]  /*3df70*/  PRMT R91, R94, 0x7632, R91 ;  /* 0x000076325e5b7816 */ /* 0x002fe2000000005b */
[----:B--2---:R-:W-:-:S06]  /*3df80*/  IMAD R89, R89, 0x147, RZ ;  /* 0x0000014759597824 */ /* 0x004fcc00078e02ff */
[----:B------:R-:W1:Y:S01]  /*3df90*/  LDC R98, c[0x0][0x278] ;  /* 0x00009e00ff627b82 */ /* 0x000e620000000800 */
[----:B------:R-:W-:Y:S02]  /*3dfa0*/  PRMT R102, R95, 0x7632, R102 ;  /* 0x000076325f667816 */ /* 0x000fe40000000066 */
[----:B------:R-:W-:-:S05]  /*3dfb0*/  LEA.HI.X.SX32 R89, R89, R3, 0x1, P4 ;  /* 0x0000000359597211 */ /* 0x000fca00020f0eff */
[----:B------:R-:W2:Y:S01]  /*3dfc0*/  LDC R96, c[0x0][0x278] ;  /* 0x00009e00ff607b82 */ /* 0x000ea20000000800 */
[----:B------:R-:W-:Y:S01]  /*3dfd0*/  IMAD R251, R251, 0x148, RZ ;  /* 0x00000148fbfb7824 */ /* 0x000fe200078e02ff */
[----:B------:R-:W-:-:S06]  /*3dfe0*/  PRMT R106, R85, 0x7632, R106 ;  /* 0x00007632556a7816 */ /* 0x000fcc000000006a */
[----:B------:R-:W2:Y:S08]  /*3dff0*/  LDC R100, c[0x0][0x278] ;  /* 0x00009e00ff647b82 */ /* 0x000eb00000000800 */
[----:B------:R-:W2:Y:S01]  /*3e000*/  LDC R104, c[0x0][0x278] ;  /* 0x00009e00ff687b82 */ /* 0x000ea20000000800 */
[----:B------:R-:W-:-:S07]  /*3e010*/  IMAD R232, R97, 0x280, R188 ;  /* 0x0000028061e87824 */ /* 0x000fce00078e02bc */
[----:B------:R-:W1:Y:S01]  /*3e020*/  LDC R97, c[0x0][0x278] ;  /* 0x00009e00ff617b82 */ /* 0x000e620000000800 */
[----:B------:R0:W-:Y:S07]  /*3e030*/  STG.E.U16 desc[UR60][R232.64], R92 ;  /* 0x0000005ce8007986 */ /* 0x0001ee000c10153c */
[----:B0-----:R-:W0:Y:S01]  /*3e040*/  LDC R92, c[0x0][0x278] ;  /* 0x00009e00ff5c7b82 */ /* 0x001e220000000800 */
[----:B----4-:R-:W-:-:S07]  /*3e050*/  IMAD R234, R99, 0x282, R188 ;  /* 0x0000028263ea7824 */ /* 0x010fce00078e02bc */
[----:B------:R-:W4:Y:S01]  /*3e060*/  LDC R99, c[0x0][0x278] ;  /* 0x00009e00ff637b82 */ /* 0x000f220000000800 */
[----:B------:R2:W-:Y:S01]  /*3e070*/  STG.E.U16 desc[UR60][R234.64], R90 ;  /* 0x0000005aea007986 */ /* 0x0005e2000c10153c */
[----:B------:R-:W-:-:S06]  /*3e080*/  IMAD R236, R101, 0x284, R188 ;  /* 0x0000028465ec7824 */ /* 0x000fcc00078e02bc */
[----:B--2---:R-:W2:Y:S01]  /*3e090*/  LDC R234, c[0x0][0x278] ;  /* 0x00009e00ffea7b82 */ /* 0x004ea20000000800 */
[----:B------:R1:W-:Y:S01]  /*3e0a0*/  STG.E.U16 desc[UR60][R236.64], R93 ;  /* 0x0000005dec007986 */ /* 0x0003e2000c10153c */
[----:B------:R-:W-:-:S06]  /*3e0b0*/  IMAD R238, R103, 0x286, R188 ;  /* 0x0000028667ee7824 */ /* 0x000fcc00078e02bc */
[----:B------:R-:W2:Y:S01]  /*3e0c0*/  LDC R101, c[0x0][0x278] ;  /* 0x00009e00ff657b82 */ /* 0x000ea20000000800 */
[----:B------:R-:W-:Y:S01]  /*3e0d0*/  STG.E.U16 desc[UR60][R238.64], R88 ;  /* 0x00000058ee007986 */ /* 0x000fe2000c10153c */
[----:B------:R-:W-:-:S06]  /*3e0e0*/  IMAD R240, R105, 0x288, R188 ;  /* 0x0000028869f07824 */ /* 0x000fcc00078e02bc */
[----:B-1----:R-:W1:Y:S01]  /*3e0f0*/  LDC R236, c[0x0][0x278] ;  /* 0x00009e00ffec7b82 */ /* 0x002e620000000800 */
[----:B------:R0:W-:Y:S01]  /*3e100*/  STG.E.U16 desc[UR60][R240.64], R94 ;  /* 0x0000005ef0007986 */ /* 0x0001e2000c10153c */
[----:B---3--:R-:W-:-:S06]  /*3e110*/  IMAD R242, R107, 0x28a, R188 ;  /* 0x0000028a6bf27824 */ /* 0x008fcc00078e02bc */
[----:B0-----:R-:W0:Y:S01]  /*3e120*/  LDC R94, c[0x0][0x278] ;  /* 0x00009e00ff5e7b82 */ /* 0x001e220000000800 */
[--C-:B----4-:R-:W-:Y:S01]  /*3e130*/  IMAD R248, R99, 0x28c, R188.reuse ;  /* 0x0000028c63f87824 */ /* 0x110fe200078e02bc */
[----:B------:R-:W-:Y:S04]  /*3e140*/  STG.E.U16 desc[UR60][R242.64], R91 ;  /* 0x0000005bf2007986 */ /* 0x000fe8000c10153c */
[----:B------:R3:W-:Y:S01]  /*3e150*/  STG.E.U16 desc[UR60][R248.64], R95 ;  /* 0x0000005ff8007986 */ /* 0x0007e2000c10153c */
[--C-:B------:R-:W-:Y:S01]  /*3e160*/  IMAD R88, R109, 0x28e, R188.reuse ;  /* 0x0000028e6d587824 */ /* 0x100fe200078e02bc */
[----:B------:R-:W4:Y:S01]  /*3e170*/  LDC R99, c[0x0][0x278] ;  /* 0x00009e00ff637b82 */ /* 0x000f220000000800 */
[----:B------:R-:W-:Y:S01]  /*3e180*/  IMAD R97, R97, 0x294, RZ ;  /* 0x0000029461617824 */ /* 0x000fe200078e02ff */
[----:B------:R-:W4:Y:S06]  /*3e190*/  LDL.LU R239, [R1+0xa6c] ;  /* 0x000a6c0001ef7983 */ /* 0x000f2c0000300800 */
[----:B---3--:R-:W3:Y:S01]  /*3e1a0*/  LDC R249, c[0x0][0x278] ;  /* 0x00009e00fff97b82 */ /* 0x008ee20000000800 */
[----:B------:R2:W-:Y:S01]  /*3e1b0*/  STG.E.U16 desc[UR60][R88.64], R102 ;  /* 0x0000006658007986 */ /* 0x0005e2000c10153c */
[----:B------:R-:W-:Y:S01]  /*3e1c0*/  IMAD R90, R111, 0x290, R188 ;  /* 0x000002906f5a7824 */ /* 0x000fe200078e02bc */
[----:B------:R-:W-:Y:S01]  /*3e1d0*/  LEA.HI.X.SX32 R91, R251, R3, 0x1, P6 ;  /* 0x00000003fb5b7211 */ /* 0x000fe200030f0eff */
[----:B------:R-:W-:Y:S01]  /*3e1e0*/  IMAD R103, R98, 0x296, RZ ;  /* 0x0000029662677824 */ /* 0x000fe200078e02ff */
[----:B------:R-:W4:Y:S01]  /*3e1f0*/  LDL.LU R237, [R1+0xa68] ;  /* 0x000a680001ed7983 */ /* 0x000f220000300800 */
[----:B--2---:R-:W-:Y:S01]  /*3e200*/  IADD3 R88, P4, R97, R2, RZ ;  /* 0x0000000261587210 */ /* 0x004fe20007f9e0ff */
[----:B---3--:R-:W-:-:S02]  /*3e210*/  IMAD R249, R249, 0x14a, RZ ;  /* 0x0000014af9f97824 */ /* 0x008fc400078e02ff */
[----:B------:R2:W-:Y:S01]  /*3e220*/  STG.E.U16 desc[UR60][R90.64], R84 ;  /* 0x000000545a007986 */ /* 0x0005e2000c10153c */
[----:B------:R-:W-:Y:S01]  /*3e230*/  IMAD R93, R92, 0x149, RZ ;  /* 0x000001495c5d7824 */ /* 0x000fe200078e02ff */
[----:B------:R-:W3:Y:S01]  /*3e240*/  LDC R98, c[0x0][0x278] ;  /* 0x00009e00ff627b82 */ /* 0x000ee20000000800 */
[-C--:B------:R-:W-:Y:S01]  /*3e250*/  LEA.HI.X.SX32 R89, R249, R3.reuse, 0x1, P4 ;  /* 0x00000003f9597211 */ /* 0x080fe200020f0eff */
[----:B------:R-:W-:Y:S01]  /*3e260*/  IMAD R95, R96, 0x14b, RZ ;  /* 0x0000014b605f7824 */ /* 0x000fe200078e02ff */
[----:B------:R-:W3:Y:S05]  /*3e270*/  LDL.LU R238, [R1+0xa64] ;  /* 0x000a640001ee7983 */ /* 0x000eea0000300800 */
[----:B------:R-:W1:Y:S01]  /*3e280*/  LDC R249, c[0x0][0x278] ;  /* 0x00009e00fff97b82 */ /* 0x000e620000000800 */
[----:B------:R-:W-:Y:S01]  /*3e290*/  IMAD R188, R189, 0x292, R188 ;  /* 0x00000292bdbc7824 */ /* 0x000fe200078e02bc */
[-C--:B--2---:R-:W-:Y:S01]  /*3e2a0*/  IADD3 R90, P6, R103, R2.reuse, RZ ;  /* 0x00000002675a7210 */ /* 0x084fe20007fde0ff */
[----:B------:R-:W-:Y:S01]  /*3e2b0*/  IMAD R101, R101, 0x29c, RZ ;  /* 0x0000029c65657824 */ /* 0x000fe200078e02ff */
[-C--:B------:R-:W-:Y:S01]  /*3e2c0*/  LEA.HI.X.SX32 R189, R93, R3.reuse, 0x1, P5 ;  /* 0x000000035dbd7211 */ /* 0x080fe200028f0eff */
[----:B------:R-:W-:Y:S01]  /*3e2d0*/  IMAD R105, R100, 0x29a, RZ ;  /* 0x0000029a64697824 */ /* 0x000fe200078e02ff */
[----:B------:R-:W-:Y:S01]  /*3e2e0*/  PRMT R84, R84, 0x7632, R84 ;  /* 0x0000763254547816 */ /* 0x000fe20000000054 */
[----:B------:R-:W2:Y:S01]  /*3e2f0*/  LDL.LU R240, [R1+0xa60] ;  /* 0x000a600001f07983 */ /* 0x000ea20000300800 */
[-C--:B------:R-:W-:Y:S01]  /*3e300*/  LEA.HI.X.SX32 R91, R95, R3.reuse, 0x1, P6 ;  /* 0x000000035f5b7211 */ /* 0x080fe200030f0eff */
[----:B----4-:R-:W-:Y:S01]  /*3e310*/  IMAD R95, R99, 0x298, RZ ;  /* 0x00000298635f7824 */ /* 0x010fe200078e02ff */
[----:B------:R-:W4:Y:S01]  /*3e320*/  LDC R92, c[0x0][0x278] ;  /* 0x00009e00ff5c7b82 */ /* 0x000f220000000800 */
[----:B------:R-:W-:Y:S04]  /*3e330*/  STG.E.U16 desc[UR60][R188.64], R84 ;  /* 0x00000054bc007986 */ /* 0x000fe8000c10153c */
[----:B------:R0:W-:Y:S03]  /*3e340*/  STG.E.U16 desc[UR60][R88.64], R85 ;  /* 0x0000005558007986 */ /* 0x0001e6000c10153c */
[----:B------:R-:W4:Y:S01]  /*3e350*/  LDC R102, c[0x0][0x278] ;  /* 0x00009e00ff667b82 */ /* 0x000f220000000800 */
[----:B-1----:R-:W-:Y:S01]  /*3e360*/  IMAD R249, R249, 0x14c, RZ ;  /* 0x0000014cf9f97824 */ /* 0x002fe200078e02ff */
[----:B------:R-:W2:Y:S01]  /*3e370*/  LDL.LU R243, [R1+0x60c] ;  /* 0x00060c0001f37983 */ /* 0x000ea20000300800 */
[----:B0-----:R-:W-:Y:S01]  /*3e380*/  IMAD R93, R94, 0x14d, RZ ;  /* 0x0000014d5e5d7824 */ /* 0x001fe200078e02ff */
[-C--:B------:R-:W-:Y:S01]  /*3e390*/  IADD3 R88, P5, R95, R2.reuse, RZ ;  /* 0x000000025f587210 */ /* 0x080fe20007fbe0ff */
[----:B---3--:R-:W-:Y:S01]  /*3e3a0*/  IMAD R85, R98, 0x29e, RZ ;  /* 0x0000029e62557824 */ /* 0x008fe200078e02ff */
[----:B------:R0:W-:Y:S01]  /*3e3b0*/  STG.E.U16 desc[UR60][R90.64], R106 ;  /* 0x0000006a5a007986 */ /* 0x0001e2000c10153c */
[-C--:B------:R-:W-:Y:S01]  /*3e3c0*/  IADD3 R84, P4, R105, R2.reuse, RZ ;  /* 0x0000000269547210 */ /* 0x080fe20007f9e0ff */
[----:B------:R-:W1:Y:S01]  /*3e3d0*/  LDC R103, c[0x0][0x278] ;  /* 0x00009e00ff677b82 */ /* 0x000e620000000800 */
[----:B------:R-:W-:Y:S01]  /*3e3e0*/  LEA.HI.X.SX32 R89, R249, R3, 0x1, P5 ;  /* 0x00000003f9597211 */ /* 0x000fe200028f0eff */
[----:B------:R-:W3:Y:S06]  /*3e3f0*/  LDL.LU R241, [R1+0x608] ;  /* 0x0006080001f17983 */ /* 0x000eec0000300800 */
[----:B------:R-:W1:Y:S01]  /*3e400*/  LDC R249, c[0x0][0x278] ;  /* 0x00009e00fff97b82 */ /* 0x000e620000000800 */
[----:B0-----:R-:W-:Y:S01]  /*3e410*/  IADD3 R90, P5, R101, R2, RZ ;  /* 0x00000002655a7210 */ /* 0x001fe20007fbe0ff */
[----:B----4-:R-:W-:Y:S01]  /*3e420*/  IMAD R95, R92, 0x14f, RZ ;  /* 0x0000014f5c5f7824 */ /* 0x010fe200078e02ff */
[----:B------:R-:W-:Y:S01]  /*3e430*/  PRMT R105, R86, 0x7632, R105 ;  /* 0x0000763256697816 */ /* 0x000fe20000000069 */
[----:B------:R0:W-:Y:S01]  /*3e440*/  STG.E.U16 desc[UR60][R88.64], R86 ;  /* 0x0000005658007986 */ /* 0x0001e2000c10153c */
[----:B------:R-:W-:-:S03]  /*3e450*/  PRMT R106, R87, 0x7632, R106 ;  /* 0x00007632576a7816 */ /* 0x000fc6000000006a */
[----:B------:R-:W4:Y:S01]  /*3e460*/  LDC R96, c[0x0][0x278] ;  /* 0x00009e00ff607b82 */ /* 0x000f220000000800 */
[----:B------:R-:W3:Y:S07]  /*3e470*/  LDL.LU R242, [R1+0x604] ;  /* 0x0006040001f27983 */ /* 0x000eee0000300800 */
[----:B------:R-:W4:Y:S01]  /*3e480*/  LDC R99, c[0x0][0x278] ;  /* 0x00009e00ff637b82 */ /* 0x000f220000000800 */
[----:B-1----:R-:W-:Y:S01]  /*3e490*/  IMAD R249, R249, 0x14e, RZ ;  /* 0x0000014ef9f97824 */ /* 0x002fe200078e02ff */
[----:B------:R-:W-:Y:S01]  /*3e4a0*/  IADD3 R92, P6, R85, R2, RZ ;  /* 0x00000002555c7210 */ /* 0x000fe20007fde0ff */
[----:B------:R-:W-:-:S05]  /*3e4b0*/  IMAD R101, R102, 0x2a0, RZ ;  /* 0x000002a066657824 */ /* 0x000fca00078e02ff */
[----:B------:R-:W1:Y:S01]  /*3e4c0*/  LDC R97, c[0x0][0x278] ;  /* 0x00009e00ff617b82 */ /* 0x000e620000000800 */
[----:B------:R-:W-:Y:S01]  /*3e4d0*/  IMAD R103, R103, 0x2a2, RZ ;  /* 0x000002a267677824 */ /* 0x000fe200078e02ff */
[-C--:B------:R-:W-:Y:S01]  /*3e4e0*/  LEA.HI.X.SX32 R91, R249, R3.reuse, 0x1, P5 ;  /* 0x00000003f95b7211 */ /* 0x080fe200028f0eff */
[----:B------:R-:W3:Y:S05]  /*3e4f0*/  LDL.LU R248, [R1+0x600] ;  /* 0x0006000001f87983 */ /* 0x000eea0000300800 */
[----:B------:R-:W1:Y:S01]  /*3e500*/  LDC R249, c[0x0][0x278] ;  /* 0x00009e00fff97b82 */ /* 0x000e620000000800 */
[----:B------:R-:W-:Y:S02]  /*3e510*/  LEA.HI.X.SX32 R85, R93, R3, 0x1, P4 ;  /* 0x000000035d557211 */ /* 0x000fe400020f0eff */
[----:B0-----:R-:W-:-:S03]  /*3e520*/  IADD3 R86, P5, R101, R2, RZ ;  /* 0x0000000265567210 */ /* 0x001fc60007fbe0ff */
[----:B------:R-:W-:Y:S02]  /*3e530*/  STG.E.U16 desc[UR60][R84.64], R105 ;  /* 0x0000006954007986 */ /* 0x000fe4000c10153c */
[----:B------:R-:W0:Y:S02]  /*3e540*/  LDC R100, c[0x0][0x278] ;  /* 0x00009e00ff647b82 */ /* 0x000e240000000800 */
[----:B------:R1:W-:Y:S06]  /*3e550*/  STG.E.U16 desc[UR60][R90.64], R87 ;  /* 0x000000575a007986 */ /* 0x0003ec000c10153c */
[----:B------:R-:W0:Y:S01]  /*3e560*/  LDC R98, c[0x0][0x278] ;  /* 0x00009e00ff627b82 */ /* 0x000e220000000800 */
[----:B-1----:R-:W-:-:S07]  /*3e570*/  IMAD R249, R249, 0x150, RZ ;  /* 0x00000150f9f97824 */ /* 0x002fce00078e02ff */
[----:B------:R-:W1:Y:S01]  /*3e580*/  LDC R94, c[0x0][0x278] ;  /* 0x00009e00ff5e7b82 */ /* 0x000e620000000800 */
[----:B------:R-:W-:-:S07]  /*3e590*/  LEA.HI.X.SX32 R87, R249, R3, 0x1, P5 ;  /* 0x00000003f9577211 */ /* 0x000fce00028f0eff */
[----:B------:R-:W0:Y:S01]  /*3e5a0*/  LDC R249, c[0x0][0x278] ;  /* 0x00009e00fff97b82 */ /* 0x000e220000000800 */
[----:B------:R-:W-:Y:S01]  /*3e5b0*/  IMAD R85, R104, 0x2a4, RZ ;  /* 0x000002a468557824 */ /* 0x000fe200078e02ff */
[-C--:B------:R-:W-:Y:S01]  /*3e5c0*/  IADD3 R84, P4, R103, R2.reuse, RZ ;  /* 0x0000000267547210 */ /* 0x080fe20007f9e0ff */
[----:B----4-:R-:W-:Y:S01]  /*3e5d0*/  IMAD R89, R96, 0x151, RZ ;  /* 0x0000015160597824 */ /* 0x010fe200078e02ff */
[-C--:B------:R-:W-:Y:S02]  /*3e5e0*/  LEA.HI.X.SX32 R93, R95, R3.reuse, 0x1, P6 ;  /* 0x000000035f5d7211 */ /* 0x080fe400030f0eff */
[-C--:B------:R-:W-:Y:S02]  /*3e5f0*/  IADD3 R88, P5, R85, R2.reuse, RZ ;  /* 0x0000000255587210 */ /* 0x080fe40007fbe0ff */
[----:B------:R-:W4:Y:S01]  /*3e600*/  LDC R95, c[0x0][0x278] ;  /* 0x00009e00ff5f7b82 */ /* 0x000f220000000800 */
[-C--:B------:R-:W-:Y:S01]  /*3e610*/  LEA.HI.X.SX32 R85, R89, R3.reuse, 0x1, P4 ;  /* 0x0000000359557211 */ /* 0x080fe200020f0eff */
[----:B0-----:R-:W-:Y:S01]  /*3e620*/  IMAD R249, R249, 0x152, RZ ;  /* 0x00000152f9f97824 */ /* 0x001fe200078e02ff */
[----:B------:R-:W-:Y:S01]  /*3e630*/  PRMT R102, R76, 0x7632, R102 ;  /* 0x000076324c667816 */ /* 0x000fe20000000066 */
[----:B------:R-:W-:Y:S01]  /*3e640*/  IMAD R99, R99, 0x2a6, RZ ;  /* 0x000002a663637824 */ /* 0x000fe200078e02ff */
[----:B------:R-:W-:Y:S01]  /*3e650*/  PRMT R103, R77, 0x7632, R103 ;  /* 0x000076324d677816 */ /* 0x000fe20000000067 */
[----:B------:R-:W-:Y:S01]  /*3e660*/  IMAD R91, R97, 0x153, RZ ;  /* 0x00000153615b7824 */ /* 0x000fe200078e02ff */
[-C--:B------:R-:W-:Y:S01]  /*3e670*/  LEA.HI.X.SX32 R89, R249, R3.reuse, 0x1, P5 ;  /* 0x00000003f9597211 */ /* 0x080fe200028f0eff */
[----:B------:R-:W-:Y:S01]  /*3e680*/  STG.E.U16 desc[UR60][R92.64], R106 ;  /* 0x0000006a5c007986 */ /* 0x000fe2000c10153c */
[----:B------:R-:W0:Y:S03]  /*3e690*/  LDC R249, c[0x0][0x278] ;  /* 0x00009e00fff97b82 */ /* 0x000e260000000800 */
[----:B------:R4:W-:Y:S04]  /*3e6a0*/  STG.E.U16 desc[UR60][R86.64], R76 ;  /* 0x0000004c56007986 */ /* 0x0009e8000c10153c */
[----:B------:R-:W-:Y:S01]  /*3e6b0*/  STG.E.U16 desc[UR60][R84.64], R102 ;  /* 0x0000006654007986 */ /* 0x000fe2000c10153c */
[-C--:B------:R-:W-:Y:S01]  /*3e6c0*/  IADD3 R90, P6, R99, R2.reuse, RZ ;  /* 0x00000002635a7210 */ /* 0x080fe20007fde0ff */
[----:B------:R-:W-:Y:S01]  /*3e6d0*/  IMAD R101, R100, 0x2ac, RZ ;  /* 0x000002ac64657824 */ /* 0x000fe200078e02ff */
[----:B------:R-:W1:Y:S01]  /*3e6e0*/  LDC R97, c[0x0][0x278] ;  /* 0x00009e00ff617b82 */ /* 0x000e620000000800 */
[----:B----4-:R-:W-:Y:S01]  /*3e6f0*/  IMAD R87, R95, 0x2a8, RZ ;  /* 0x000002a85f577824 */ /* 0x010fe200078e02ff */
[----:B------:R4:W-:Y:S06]  /*3e700*/  STG.E.U16 desc[UR60][R88.64], R77 ;  /* 0x0000004d58007986 */ /* 0x0009ec000c10153c */
[----:B------:R-:W2:Y:S01]  /*3e710*/  LDC R93, c[0x0][0x278] ;  /* 0x00009e00ff5d7b82 */ /* 0x000ea20000000800 */
[----:B------:R-:W-:Y:S01]  /*3e720*/  IADD3 R76, P4, R87, R2, RZ ;  /* 0x00000002574c7210 */ /* 0x000fe20007f9e0ff */
[----:B0-----:R-:W-:Y:S01]  /*3e730*/  IMAD R249, R249, 0x154, RZ ;  /* 0x00000154f9f97824 */ /* 0x001fe200078e02ff */
[----:B------:R-:W-:Y:S01]  /*3e740*/  LEA.HI.X.SX32 R91, R91, R3, 0x1, P6 ;  /* 0x000000035b5b7211 */ /* 0x000fe200030f0eff */
[----:B------:R-:W-:-:S04]  /*3e750*/  IMAD R99, R98, 0x2aa, RZ ;  /* 0x000002aa62637824 */ /* 0x000fc800078e02ff */
[----:B------:R-:W0:Y:S01]  /*3e760*/  LDC R96, c[0x0][0x278] ;  /* 0x00009e00ff607b82 */ /* 0x000e220000000800 */
[----:B----4-:R-:W-:-:S07]  /*3e770*/  LEA.HI.X.SX32 R77, R249, R3, 0x1, P4 ;  /* 0x00000003f94d7211 */ /* 0x010fce00020f0eff */
[----:B------:R-:W4:Y:S01]  /*3e780*/  LDC R249, c[0x0][0x278] ;  /* 0x00009e00fff97b82 */ /* 0x000f220000000800 */
[-C--:B------:R-:W-:Y:S01]  /*3e790*/  IADD3 R86, P6, R101, R2.reuse, RZ ;  /* 0x0000000265567210 */ /* 0x080fe20007fde0ff */
[----:B-1----:R-:W-:Y:S01]  /*3e7a0*/  IMAD R85, R94, 0x155, RZ ;  /* 0x000001555e557824 */ /* 0x002fe200078e02ff */
[----:B------:R-:W-:Y:S01]  /*3e7b0*/  IADD3 R84, P5, R99, R2, RZ ;  /* 0x0000000263547210 */ /* 0x000fe20007fbe0ff */
[----:B------:R-:W-:-:S04]  /*3e7c0*/  IMAD R97, R97, 0x2b4, RZ ;  /* 0x000002b461617824 */ /* 0x000fc800078e02ff */
[----:B------:R-:W1:Y:S08]  /*3e7d0*/  LDC R92, c[0x0][0x278] ;  /* 0x00009e00ff5c7b82 */ /* 0x000e700000000800 */
[----:B------:R-:W1:Y:S01]  /*3e7e0*/  LDC R95, c[0x0][0x278] ;  /* 0x00009e00ff5f7b82 */ /* 0x000e620000000800 */
[----:B----4-:R-:W-:Y:S01]  /*3e7f0*/  IMAD R249, R249, 0x156, RZ ;  /* 0x00000156f9f97824 */ /* 0x010fe200078e02ff */
[----:B------:R-:W-:Y:S01]  /*3e800*/  PRMT R98, R78, 0x7632, R98 ;  /* 0x000076324e627816 */ /* 0x000fe20000000062 */
[----:B------:R4:W-:Y:S05]  /*3e810*/  STG.E.U16 desc[UR60][R90.64], R103 ;  /* 0x000000675a007986 */ /* 0x0009ea000c10153c */
[----:B------:R-:W3:Y:S01]  /*3e820*/  LDC R88, c[0x0][0x278] ;  /* 0x00009e00ff587b82 */ /* 0x000ee20000000800 */
[----:B------:R-:W-:-:S07]  /*3e830*/  LEA.HI.X.SX32 R87, R249, R3, 0x1, P6 ;  /* 0x00000003f9577211 */ /* 0x000fce00030f0eff */
[----:B------:R-:W3:Y:S01]  /*3e840*/  LDC R249, c[0x0][0x278] ;  /* 0x00009e00fff97b82 */ /* 0x000ee20000000800 */
[----:B------:R-:W-:Y:S01]  /*3e850*/  LEA.HI.X.SX32 R85, R85, R3, 0x1, P5 ;  /* 0x0000000355557211 */ /* 0x000fe200028f0eff */
[----:B--2---:R-:W-:Y:S01]  /*3e860*/  IMAD R99, R93, 0x2ae, RZ ;  /* 0x000002ae5d637824 */ /* 0x004fe200078e02ff */
[----:B------:R-:W-:Y:S01]  /*3e870*/  STG.E.U16 desc[UR60][R76.64], R78 ;  /* 0x0000004e4c007986 */ /* 0x000fe2000c10153c */
[----:B0-----:R-:W-:Y:S02]  /*3e880*/  IMAD R101, R96, 0x2b0, RZ ;  /* 0x000002b060657824 */ /* 0x001fe400078e02ff */
[----:B-1----:R-:W-:Y:S02]  /*3e890*/  IMAD R95, R95, 0x2b2, RZ ;  /* 0x000002b25f5f7824 */ /* 0x002fe400078e02ff */
[----:B----4-:R-:W0:Y:S01]  /*3e8a0*/  LDC R91, c[0x0][0x278] ;  /* 0x00009e00ff5b7b82 */ /* 0x010e220000000800 */
[----:B------:R-:W-:-:S07]  /*3e8b0*/  PRMT R100, R79, 0x7632, R100 ;  /* 0x000076324f647816 */ /* 0x000fce0000000064 */
[----:B------:R-:W1:Y:S01]  /*3e8c0*/  LDC R89, c[0x0][0x278] ;  /* 0x00009e00ff597b82 */ /* 0x000e620000000800 */
[----:B---3--:R-:W-:Y:S01]  /*3e8d0*/  IMAD R251, R249, 0x158, RZ ;  /* 0x00000158f9fb7824 */ /* 0x008fe200078e02ff */
[----:B------:R-:W-:Y:S06]  /*3e8e0*/  STG.E.U16 desc[UR60][R84.64], R98 ;  /* 0x0000006254007986 */ /* 0x000fec000c10153c */
[----:B------:R-:W2:Y:S01]  /*3e8f0*/  LDC R249, c[0x0][0x278] ;  /* 0x00009e00fff97b82 */ /* 0x000ea20000000800 */
[----:B------:R3:W-:Y:S07]  /*3e900*/  STG.E.U16 desc[UR60][R86.64], R79 ;  /* 0x0000004f56007986 */ /* 0x0007ee000c10153c */
[----:B------:R-:W4:Y:S01]  /*3e910*/  LDC R93, c[0x0][0x278] ;  /* 0x00009e00ff5d7b82 */ /* 0x000f220000000800 */
[-C--:B---3--:R-:W-:Y:S01]  /*3e920*/  IADD3 R86, P6, R97, R2.reuse, RZ ;  /* 0x0000000261567210 */ /* 0x088fe20007fde0ff */
[----:B------:R-:W-:Y:S01]  /*3e930*/  IMAD R77, R92, 0x157, RZ ;  /* 0x000001575c4d7824 */ /* 0x000fe200078e02ff */
[----:B------:R-:W-:-:S05]  /*3e940*/  IADD3 R76, P5, R99, R2, RZ ;  /* 0x00000002634c7210 */ /* 0x000fca0007fbe0ff */
[----:B------:R-:W3:Y:S01]  /*3e950*/  LDC R94, c[0x0][0x278] ;  /* 0x00009e00ff5e7b82 */ /* 0x000ee20000000800 */
[----:B--2---:R-:W-:Y:S01]  /*3e960*/  IMAD R249, R249, 0x15a, RZ ;  /* 0x0000015af9f97824 */ /* 0x004fe200078e02ff */
[----:B------:R-:W-:Y:S01]  /*3e970*/  IADD3 R78, P4, R101, R2, RZ ;  /* 0x00000002654e7210 */ /* 0x000fe20007f9e0ff */
[----:B------:R-:W-:Y:S01]  /*3e980*/  IMAD R85, R88, 0x159, RZ ;  /* 0x0000015958557824 */ /* 0x000fe200078e02ff */
[----:B------:R-:W-:-:S04]  /*3e990*/  LEA.HI.X.SX32 R77, R77, R3, 0x1, P5 ;  /* 0x000000034d4d7211 */ /* 0x000fc800028f0eff */
[----:B------:R-:W2:Y:S01]  /*3e9a0*/  LDC R92, c[0x0][0x278] ;  /* 0x00009e00ff5c7b82 */ /* 0x000ea20000000800 */
[----:B------:R-:W-:-:S07]  /*3e9b0*/  LEA.HI.X.SX32 R87, R249, R3, 0x1, P6 ;  /* 0x00000003f9577211 */ /* 0x000fce00030f0eff */
[----:B------:R-:W1:Y:S01]  /*3e9c0*/  LDC R249, c[0x0][0x278] ;  /* 0x00009e00fff97b82 */ /* 0x000e620000000800 */
[-C--:B------:R-:W-:Y:S01]  /*3e9d0*/  LEA.HI.X.SX32 R79, R251, R3.reuse, 0x1, P4 ;  /* 0x00000003fb4f7211 */ /* 0x080fe200020f0eff */
[----:B----4-:R-:W-:Y:S01]  /*3e9e0*/  IMAD R93, R93, 0x2b8, RZ ;  /* 0x000002b85d5d7824 */ /* 0x010fe200078e02ff */
[-C--:B------:R-:W-:Y:S01]  /*3e9f0*/  IADD3 R84, P5, R95, R2.reuse, RZ ;  /* 0x000000025f547210 */ /* 0x080fe20007fbe0ff */
[----:B------:R-:W-:Y:S03]  /*3ea00*/  STG.E.U16 desc[UR60][R76.64], R100 ;  /* 0x000000644c007986 */ /* 0x000fe6000c10153c */
[-C--:B------:R-:W-:Y:S01]  /*3ea10*/  LEA.HI.X.SX32 R85, R85, R3.reuse, 0x1, P5 ;  /* 0x0000000355557211 */ /* 0x080fe200028f0eff */
[----:B------:R4:W-:Y:S01]  /*3ea20*/  STG.E.U16 desc[UR60][R78.64], R80 ;  /* 0x000000504e007986 */ /* 0x0009e2000c10153c */
[----:B0-----:R-:W-:Y:S01]  /*3ea30*/  IMAD R97, R91, 0x2b6, RZ ;  /* 0x000002b65b617824 */ /* 0x001fe200078e02ff */
[----:B------:R-:W-:Y:S01]  /*3ea40*/  PRMT R98, R80, 0x7632, R98 ;  /* 0x0000763250627816 */ /* 0x000fe20000000062 */
[----:B------:R-:W0:Y:S08]  /*3ea50*/  LDC R90, c[0x0][0x278] ;  /* 0x00009e00ff5a7b82 */ /* 0x000e300000000800 */
[----:B------:R-:W0:Y:S01]  /*3ea60*/  LDC R96, c[0x0][0x278] ;  /* 0x00009e00ff607b82 */ /* 0x000e220000000800 */
[-C--:B----4-:R-:W-:Y:S01]  /*3ea70*/  IADD3 R78, P5, R93, R2.reuse, RZ ;  /* 0x000000025d4e7210 */ /* 0x090fe20007fbe0ff */
[----:B-1----:R-:W-:Y:S01]  /*3ea80*/  IMAD R249, R249, 0x15c, RZ ;  /* 0x0000015cf9f97824 */ /* 0x002fe200078e02ff */
[----:B------:R-:W-:Y:S01]  /*3ea90*/  IADD3 R76, P4, R97, R2, RZ ;  /* 0x00000002614c7210 */ /* 0x000fe20007f9e0ff */
[----:B------:R-:W-:Y:S01]  /*3eaa0*/  IMAD R77, R89, 0x15b, RZ ;  /* 0x0000015b594d7824 */ /* 0x000fe200078e02ff */
[----:B------:R0:W-:Y:S01]  /*3eab0*/  STG.E.U16 desc[UR60][R84.64], R98 ;  /* 0x0000006254007986 */ /* 0x0001e2000c10153c */
[----:B---3--:R-:W-:Y:S01]  /*3eac0*/  IMAD R99, R94, 0x2ba, RZ ;  /* 0x000002ba5e637824 */ /* 0x008fe200078e02ff */
[-C--:B------:R-:W-:Y:S01]  /*3ead0*/  LEA.HI.X.SX32 R79, R249, R3.reuse, 0x1, P5 ;  /* 0x00000003f94f7211 */ /* 0x080fe200028f0eff */
[----:B--2---:R-:W-:Y:S01]  /*3eae0*/  IMAD R97, R92, 0x2bc, RZ ;  /* 0x000002bc5c617824 */ /* 0x004fe200078e02ff */
[----:B------:R-:W1:Y:S01]  /*3eaf0*/  LDC R249, c[0x0][0x278] ;  /* 0x00009e00fff97b82 */ /* 0x000e620000000800 */
[----:B------:R2:W-:Y:S01]  /*3eb00*/  STG.E.U16 desc[UR60][R86.64], R81 ;  /* 0x0000005156007986 */ /* 0x0005e2000c10153c */
[----:B------:R-:W-:-:S02]  /*3eb10*/  LEA.HI.X.SX32 R77, R77, R3, 0x1, P4 ;  /* 0x000000034d4d7211 */ /* 0x000fc400020f0eff */
[----:B------:R-:W-:Y:S01]  /*3eb20*/  IADD3 R80, P6, R99, R2, RZ ;  /* 0x0000000263507210 */ /* 0x000fe20007fde0ff */
[----:B0-----:R-:W-:Y:S01]  /*3eb30*/  IMAD R85, R90, 0x15d, RZ ;  /* 0x0000015d5a557824 */ /* 0x001fe200078e02ff */
[----:B------:R-:W-:Y:S02]  /*3eb40*/  PRMT R94, R82, 0x7632, R94 ;  /* 0x00007632525e7816 */ /* 0x000fe4000000005e */
[----:B------:R-:W0:Y:S01]  /*3eb50*/  LDC R89, c[0x0][0x278] ;  /* 0x00009e00ff597b82 */ /* 0x000e220000000800 */
[----:B--2---:R-:W-:-:S05]  /*3eb60*/  PRMT R86, R81, 0x7632, R86 ;  /* 0x0000763251567816 */ /* 0x004fca0000000056 */
[----:B------:R-:W-:Y:S02]  /*3eb70*/  STG.E.U16 desc[UR60][R76.64], R86 ;  /* 0x000000564c007986 */ /* 0x000fe4000c10153c */
[----:B------:R-:W2:Y:S02]  /*3eb80*/  LDC R95, c[0x0][0x278] ;  /* 0x00009e00ff5f7b82 */ /* 0x000ea40000000800 */
[----:B------:R3:W-:Y:S01]  /*3eb90*/  STG.E.U16 desc[UR60][R78.64], R82 ;  /* 0x000000524e007986 */ /* 0x0007e2000c10153c */
[----:B-1----:R-:W-:Y:S01]  /*3eba0*/  IMAD R249, R249, 0x15e, RZ ;  /* 0x0000015ef9f97824 */ /* 0x002fe200078e02ff */
[----:B------:R-:W-:-:S04]  /*3ebb0*/  LEA.HI.X.SX32 R81, R85, R3, 0x1, P6 ;  /* 0x0000000355517211 */ /* 0x000fc800030f0eff */
[----:B------:R-:W1:Y:S01]  /*3ebc0*/  LDC R91, c[0x0][0x278] ;  /* 0x00009e00ff5b7b82 */ /* 0x000e620000000800 */
[----:B---3--:R-:W-:-:S07]  /*3ebd0*/  IADD3 R78, P5, R97, R2, RZ ;  /* 0x00000002614e7210 */ /* 0x008fce0007fbe0ff */
[----:B------:R-:W3:Y:S01]  /*3ebe0*/  LDC R88, c[0x0][0x278] ;  /* 0x00009e00ff587b82 */ /* 0x000ee20000000800 */
[----:B------:R-:W-:-:S07]  /*3ebf0*/  LEA.HI.X.SX32 R79, R249, R3, 0x1, P5 ;  /* 0x00000003f94f7211 */ /* 0x000fce00028f0eff */
[----:B------:R-:W4:Y:S01]  /*3ec00*/  LDC R249, c[0x0][0x278] ;  /* 0x00009e00fff97b82 */ /* 0x000f220000000800 */
[----:B------:R-:W-:Y:S01]  /*3ec10*/  IMAD R77, R96, 0x2c0, RZ ;  /* 0x000002c0604d7824 */ /* 0x000fe200078e02ff */
[----:B------:R0:W-:Y:S06]  /*3ec20*/  STG.E.U16 desc[UR60][R80.64], R94 ;  /* 0x0000005e50007986 */ /* 0x0001ec000c10153c */
[----:B------:R-:W3:Y:S01]  /*3ec30*/  LDC R87, c[0x0][0x278] ;  /* 0x00009e00ff577b82 */ /* 0x000ee20000000800 */
[----:B0-----:R-:W-:-:S07]  /*3ec40*/  IADD3 R80, P5, R77, R2, RZ ;  /* 0x000000024d507210 */ /* 0x001fce0007fbe0ff */
[----:B------:R-:W0:Y:S01]  /*3ec50*/  LDC R92, c[0x0][0x278] ;  /* 0x00009e00ff5c7b82 */ /* 0x000e220000000800 */
[----:B----4-:R-:W-:-:S07]  /*3ec60*/  IMAD R249, R249, 0x160, RZ ;  /* 0x00000160f9f97824 */ /* 0x010fce00078e02ff */
[----:B------:R-:W4:Y:S01]  /*3ec70*/  LDC R90, c[0x0][0x278] ;  /* 0x00009e00ff5a7b82 */ /* 0x000f220000000800 */
[----:B------:R-:W-:-:S07]  /*3ec80*/  LEA.HI.X.SX32 R81, R249, R3, 0x1, P5 ;  /* 0x00000003f9517211 */ /* 0x000fce00028f0eff */
[----:B------:R-:W0:Y:S01]  /*3ec90*/  LDC R249, c[0x0][0x278] ;  /* 0x00009e00fff97b82 */ /* 0x000e220000000800 */
[----:B------:R3:W-:Y:S01]  /*3eca0*/  STG.E.U16 desc[UR60][R78.64], R83 ;  /* 0x000000534e007986 */ /* 0x0007e2000c10153c */
[----:B--2---:R-:W-:Y:S02]  /*3ecb0*/  IMAD R95, R95, 0x2be, RZ ;  /* 0x000002be5f5f7824 */ /* 0x004fe400078e02ff */
[----:B-1----:R-:W-:Y:S02]  /*3ecc0*/  IMAD R91, R91, 0x2c2, RZ ;  /* 0x000002c25b5b7824 */ /* 0x002fe400078e02ff */
[----:B---3--:R-:W-:Y:S01]  /*3ecd0*/  IMAD R85, R88, 0x15f, RZ ;  /* 0x0000015f58557824 */ /* 0x008fe200078e02ff */
[----:B------:R-:W-:Y:S01]  /*3ece0*/  PRMT R96, R83, 0x7632, R96 ;  /* 0x0000763253607816 */ /* 0x000fe20000000060 */
[----:B------:R-:W-:Y:S01]  /*3ecf0*/  IMAD R87, R87, 0x161, RZ ;  /* 0x0000016157577824 */ /* 0x000fe200078e02ff */
[----:B------:R-:W-:Y:S01]  /*3ed00*/  PRMT R97, R72, 0x7632, R97 ;  /* 0x0000763248617816 */ /* 0x000fe20000000061 */
[----:B------:R-:W1:Y:S01]  /*3ed10*/  LDC R84, c[0x0][0x278] ;  /* 0x00009e00ff547b82 */ /* 0x000e620000000800 */
[----:B------:R-:W-:-:S05]  /*3ed20*/  IMAD R79, R89, 0x2c4, RZ ;  /* 0x000002c4594f7824 */ /* 0x000fca00078e02ff */
[-C--:B------:R-:W-:Y:S02]  /*3ed30*/  IADD3 R78, P5, R79, R2.reuse, RZ ;  /* 0x000000024f4e7210 */ /* 0x080fe40007fbe0ff */
[----:B------:R-:W2:Y:S01]  /*3ed40*/  LDC R93, c[0x0][0x278] ;  /* 0x00009e00ff5d7b82 */ /* 0x000ea20000000800 */
[----:B0-----:R-:W-:Y:S01]  /*3ed50*/  IMAD R249, R249, 0x162, RZ ;  /* 0x00000162f9f97824 */ /* 0x001fe200078e02ff */
[-C--:B------:R-:W-:Y:S02]  /*3ed60*/  IADD3 R76, P4, R95, R2.reuse, RZ ;  /* 0x000000025f4c7210 */ /* 0x080fe40007f9e0ff */
[----:B------:R-:W-:-:S04]  /*3ed70*/  IADD3 R82, P6, R91, R2, RZ ;  /* 0x000000025b527210 */ /* 0x000fc80007fde0ff */
[----:B------:R-:W0:Y:S01]  /*3ed80*/  LDC R88, c[0x0][0x278] ;  /* 0x00009e00ff587b82 */ /* 0x000e220000000800 */
[----:B------:R-:W-:-:S07]  /*3ed90*/  LEA.HI.X.SX32 R79, R249, R3, 0x1, P5 ;  /* 0x00000003f94f7211 */ /* 0x000fce00028f0eff */
[----:B------:R-:W3:Y:S01]  /*3eda0*/  LDC R249, c[0x0][0x278] ;  /* 0x00009e00fff97b82 */ /* 0x000ee20000000800 */
[-C--:B------:R-:W-:Y:S02]  /*3edb0*/  LEA.HI.X.SX32 R77, R85, R3.reuse, 0x1, P4 ;  /* 0x00000003554d7211 */ /* 0x080fe400020f0eff */
[----:B------:R-:W-:-:S03]  /*3edc0*/  LEA.HI.X.SX32 R83, R87, R3, 0x1, P6 ;  /* 0x0000000357537211 */ /* 0x000fc600030f0eff */
[----:B------:R-:W-:Y:S01]  /*3edd0*/  STG.E.U16 desc[UR60][R76.64], R96 ;  /* 0x000000604c007986 */ /* 0x000fe2000c10153c */
[----:B----4-:R-:W-:Y:S01]  /*3ede0*/  IMAD R95, R90, 0x2c6, RZ ;  /* 0x000002c65a5f7824 */ /* 0x010fe200078e02ff */
[----:B------:R-:W4:Y:S02]  /*3edf0*/  LDC R85, c[0x0][0x278] ;  /* 0x00009e00ff557b82 */ /* 0x000f240000000800 */
[----:B------:R-:W-:Y:S04]  /*3ee00*/  STG.E.U16 desc[UR60][R80.64], R72 ;  /* 0x0000004850007986 */ /* 0x000fe8000c10153c */
[----:B------:R1:W-:Y:S01]  /*3ee10*/  STG.E.U16 desc[UR60][R82.64], R97 ;  /* 0x0000006152007986 */ /* 0x0003e2000c10153c */
[----:B------:R-:W-:Y:S01]  /*3ee20*/  PRMT R90, R73, 0x7632, R90 ;  /* 0x00007632495a7816 */ /* 0x000fe2000000005a */
[----:B--2---:R-:W-:Y:S01]  /*3ee30*/  IMAD R93, R93, 0x2ca, RZ ;  /* 0x000002ca5d5d7824 */ /* 0x004fe200078e02ff */
[----:B------:R-:W2:Y:S01]  /*3ee40*/  LDC R89, c[0x0][0x278] ;  /* 0x00009e00ff597b82 */ /* 0x000ea20000000800 */
[----:B------:R4:W-:Y:S01]  /*3ee50*/  STG.E.U16 desc[UR60][R78.64], R73 ;  /* 0x000000494e007986 */ /* 0x0009e2000c10153c */
[----:B---3--:R-:W-:-:S06]  /*3ee60*/  IMAD R249, R249, 0x164, RZ ;  /* 0x00000164f9f97824 */ /* 0x008fcc00078e02ff */
[----:B------:R-:W3:Y:S01]  /*3ee70*/  LDC R91, c[0x0][0x278] ;  /* 0x00009e00ff5b7b82 */ /* 0x000ee20000000800 */
[----:B-1----:R-:W-:-:S05]  /*3ee80*/  IMAD R83, R92, 0x2c8, RZ ;  /* 0x000002c85c537824 */ /* 0x002fca00078e02ff */
[-C--:B------:R-:W-:Y:S01]  /*3ee90*/  IADD3 R72, P5, R83, R2.reuse, RZ ;  /* 0x0000000253487210 */ /* 0x080fe20007fbe0ff */
[----:B------:R-:W-:Y:S01]  /*3eea0*/  IMAD R77, R84, 0x163, RZ ;  /* 0x00000163544d7824 */ /* 0x000fe200078e02ff */
[-C--:B------:R-:W-:Y:S01]  /*3eeb0*/  IADD3 R76, P4, R95, R2.reuse, RZ ;  /* 0x000000025f4c7210 */ /* 0x080fe20007f9e0ff */
[----:B----4-:R-:W-:Y:S01]  /*3eec0*/  IMAD R81, R85, 0x165, RZ ;  /* 0x0000016555517824 */ /* 0x010fe200078e02ff */
[-C--:B------:R-:W-:Y:S01]  /*3eed0*/  LEA.HI.X.SX32 R73, R249, R3.reuse, 0x1, P5 ;  /* 0x00000003f9497211 */ /* 0x080fe200028f0eff */
[----:B------:R-:W1:Y:S08]  /*3eee0*/  LDC R94, c[0x0][0x278] ;  /* 0x00009e00ff5e7b82 */ /* 0x000e700000000800 */
[----:B------:R-:W4:Y:S01]  /*3eef0*/  LDC R249, c[0x0][0x278] ;  /* 0x00009e00fff97b82 */ /* 0x000f220000000800 */
[----:B------:R-:W-:Y:S01]  /*3ef00*/  IADD3 R80, P6, R93, R2, RZ ;  /* 0x000000025d507210 */ /* 0x000fe20007fde0ff */
[----:B0-----:R-:W-:Y:S01]  /*3ef10*/  IMAD R93, R88, 0x2cc, RZ ;  /* 0x000002cc585d7824 */ /* 0x001fe200078e02ff */
[----:B------:R-:W-:-:S05]  /*3ef20*/  LEA.HI.X.SX32 R77, R77, R3, 0x1, P4 ;  /* 0x000000034d4d7211 */ /* 0x000fca00020f0eff */
[----:B------:R0:W-:Y:S01]  /*3ef30*/  STG.E.U16 desc[UR60][R76.64], R90 ;  /* 0x0000005a4c007986 */ /* 0x0001e2000c10153c */
[----:B--2---:R-:W-:Y:S01]  /*3ef40*/  IMAD R89, R89, 0x2d0, RZ ;  /* 0x000002d059597824 */ /* 0x004fe200078e02ff */
[----:B------:R-:W-:Y:S01]  /*3ef50*/  PRMT R92, R74, 0x7632, R92 ;  /* 0x000076324a5c7816 */ /* 0x000fe2000000005c */
[----:B------:R-:W2:Y:S08]  /*3ef60*/  LDC R86, c[0x0][0x278] ;  /* 0x00009e00ff567b82 */ /* 0x000eb00000000800 */
[----:B------:R-:W2:Y:S01]  /*3ef70*/  LDC R87, c[0x0][0x278] ;  /* 0x00009e00ff577b82 */ /* 0x000ea20000000800 */
[----:B0-----:R-:W-:Y:S01]  /*3ef80*/  IADD3 R76, P5, R93, R2, RZ ;  /* 0x000000025d4c7210 */ /* 0x001fe20007fbe0ff */
[----:B----4-:R-:W-:-:S06]  /*3ef90*/  IMAD R249, R249, 0x166, RZ ;  /* 0x00000166f9f97824 */ /* 0x010fcc00078e02ff */
[----:B------:R-:W0:Y:S01]  /*3efa0*/  LDC R85, c[0x0][0x278] ;  /* 0x00009e00ff557b82 */ /* 0x000e220000000800 */
[----:B------:R-:W-:-:S07]  /*3efb0*/  LEA.HI.X.SX32 R77, R249, R3, 0x1, P5 ;  /* 0x00000003f94d7211 */ /* 0x000fce00028f0eff */
[----:B------:R-:W4:Y:S01]  /*3efc0*/  LDC R249, c[0x0][0x278] ;  /* 0x00009e00fff97b82 */ /* 0x000f220000000800 */
[----:B------:R-:W-:Y:S01]  /*3efd0*/  LEA.HI.X.SX32 R81, R81, R3, 0x1, P6 ;  /* 0x0000000351517211 */ /* 0x000fe200030f0eff */
[----:B------:R3:W-:Y:S01]  /*3efe0*/  STG.E.U16 desc[UR60][R72.64], R74 ;  /* 0x0000004a48007986 */ /* 0x0007e2000c10153c */
[----:B------:R-:W-:-:S03]  /*3eff0*/  PRMT R88, R75, 0x7632, R88 ;  /* 0x000076324b587816 */ /* 0x000fc60000000058 */
[----:B------:R-:W-:Y:S02]  /*3f000*/  STG.E.U16 desc[UR60][R80.64], R92 ;  /* 0x0000005c50007986 */ /* 0x000fe4000c10153c */
[----:B------:R-:W0:Y:S02]  /*3f010*/  LDC R84, c[0x0][0x278] ;  /* 0x00009e00ff547b82 */ /* 0x000e240000000800 */
[----:B------:R1:W-:Y:S01]  /*3f020*/  STG.E.U16 desc[UR60][R76.64], R75 ;  /* 0x0000004b4c007986 */ /* 0x0003e2000c10153c */
[----:B---3--:R-:W-:Y:S01]  /*3f030*/  IADD3 R74, P5, R89, R2, RZ ;  /* 0x00000002594a7210 */ /* 0x008fe20007fbe0ff */
[----:B------:R-:W-:-:S04]  /*3f040*/  IMAD R91, R91, 0x2ce, RZ ;  /* 0x000002ce5b5b7824 */ /* 0x000fc800078e02ff */
[----:B------:R-:W3:Y:S01]  /*3f050*/  LDC R83, c[0x0][0x278] ;  /* 0x00009e00ff537b82 */ /* 0x000ee20000000800 */
[----:B----4-:R-:W-:-:S07]  /*3f060*/  IMAD R249, R249, 0x168, RZ ;  /* 0x00000168f9f97824 */ /* 0x010fce00078e02ff */
[----:B------:R-:W4:Y:S01]  /*3f070*/  LDC R82, c[0x0][0x278] ;  /* 0x00009e00ff527b82 */ /* 0x000f220000000800 */
[----:B-1----:R-:W-:-:S07]  /*3f080*/  LEA.HI.X.SX32 R75, R249, R3, 0x1, P5 ;  /* 0x00000003f94b7211 */ /* 0x002fce00028f0eff */
[----:B------:R-:W1:Y:S01]  /*3f090*/  LDC R249, c[0x0][0x278] ;  /* 0x00009e00fff97b82 */ /* 0x000e620000000800 */
[----:B------:R-:W-:Y:S01]  /*3f0a0*/  IMAD R73, R94, 0x2d2, RZ ;  /* 0x000002d25e497824 */ /* 0x000fe200078e02ff */
[-C--:B------:R-:W-:Y:S01]  /*3f0b0*/  IADD3 R72, P4, R91, R2.reuse, RZ ;  /* 0x000000025b487210 */ /* 0x080fe20007f9e0ff */
[----:B--2---:R-:W-:Y:S02]  /*3f0c0*/  IMAD R79, R86, 0x167, RZ ;  /* 0x00000167564f7824 */ /* 0x004fe400078e02ff */
[----:B------:R-:W-:Y:S02]  /*3f0d0*/  IMAD R81, R87, 0x169, RZ ;  /* 0x0000016957517824 */ /* 0x000fe400078e02ff */
[----:B0-----:R-:W-:Y:S01]  /*3f0e0*/  IMAD R85, R85, 0x2d8, RZ ;  /* 0x000002d855557824 */ /* 0x001fe200078e02ff */
[----:B------:R-:W0:Y:S01]  /*3f0f0*/  LDC R80, c[0x0][0x278] ;  /* 0x00009e00ff507b82 */ /* 0x000e220000000800 */
[----:B-1----:R-:W-:Y:S01]  /*3f100*/  IMAD R251, R249, 0x16a, RZ ;  /* 0x0000016af9fb7824 */ /* 0x002fe200078e02ff */
[----:B------:R-:W-:-:S06]  /*3f110*/  IADD3 R78, P6, R73, R2, RZ ;  /* 0x00000002494e7210 */ /* 0x000fcc0007fde0ff */
[----:B------:R-:W1:Y:S01]  /*3f120*/  LDC R249, c[0x0][0x278] ;  /* 0x00009e00fff97b82 */ /* 0x000e620000000800 */
[-C--:B------:R-:W-:Y:S01]  /*3f130*/  LEA.HI.X.SX32 R73, R79, R3.reuse, 0x1, P4 ;  /* 0x000000034f497211 */ /* 0x080fe200020f0eff */
[----:B------:R-:W-:Y:S01]  /*3f140*/  IMAD R77, R84, 0x2d6, RZ ;  /* 0x000002d6544d7824 */ /* 0x000fe200078e02ff */
[----:B------:R-:W-:Y:S02]  /*3f150*/  LEA.HI.X.SX32 R79, R81, R3, 0x1, P6 ;  /* 0x00000003514f7211 */ /* 0x000fe400030f0eff */
[-C--:B------:R-:W-:Y:S01]  /*3f160*/  IADD3 R76, P6, R85, R2.reuse, RZ ;  /* 0x00000002554c7210 */ /* 0x080fe20007fde0ff */
[----:B------:R-:W-:Y:S01]  /*3f170*/  STG.E.U16 desc[UR60][R72.64], R88 ;  /* 0x0000005848007986 */ /* 0x000fe2000c10153c */
[----:B------:R-:W-:Y:S01]  /*3f180*/  PRMT R89, R68, 0x7632, R89 ;  /* 0x0000763244597816 */ /* 0x000fe20000000059 */
[----:B------:R-:W2:Y:S02]  /*3f190*/  LDC R86, c[0x0][0x278] ;  /* 0x00009e00ff567b82 */ /* 0x000ea40000000800 */
[----:B------:R3:W-:Y:S06]  /*3f1a0*/  STG.E.U16 desc[UR60][R74.64], R68 ;  /* 0x000000444a007986 */ /* 0x0007ec000c10153c */
[----:B------:R-:W0:Y:S01]  /*3f1b0*/  LDC R87, c[0x0][0x278] ;  /* 0x00009e00ff577b82 */ /* 0x000e220000000800 */
[----:B-1----:R-:W-:Y:S01]  /*3f1c0*/  IMAD R249, R249, 0x16c, RZ ;  /* 0x0000016cf9f97824 */ /* 0x002fe200078e02ff */
[----:B---3--:R-:W-:Y:S01]  /*3f1d0*/  IADD3 R74, P5, R77, R2, RZ ;  /* 0x000000024d4a7210 */ /* 0x008fe20007fbe0ff */
[----:B------:R-:W-:-:S05]  /*3f1e0*/  IMAD R81, R83, 0x2d4, RZ ;  /* 0x000002d453517824 */ /* 0x000fca00078e02ff */
[----:B------:R-:W1:Y:S01]  /*3f1f0*/  LDC R84, c[0x0][0x278] ;  /* 0x00009e00ff547b82 */ /* 0x000e620000000800 */
[----:B------:R-:W-:-:S07]  /*3f200*/  LEA.HI.X.SX32 R77, R249, R3, 0x1, P6 ;  /* 0x00000003f94d7211 */ /* 0x000fce00030f0eff */
[----:B------:R-:W3:Y:S01]  /*3f210*/  LDC R249, c[0x0][0x278] ;  /* 0x00009e00fff97b82 */ /* 0x000ee20000000800 */
[----:B------:R-:W-:-:S04]  /*3f220*/  IADD3 R72, P4, R81, R2, RZ ;  /* 0x0000000251487210 */ /* 0x000fc80007f9e0ff */
[-C--:B------:R-:W-:Y:S01]  /*3f230*/  LEA.HI.X.SX32 R73, R251, R3.reuse, 0x1, P4 ;  /* 0x00000003fb497211 */ /* 0x080fe200020f0eff */
[----:B----4-:R-:W-:Y:S01]  /*3f240*/  IMAD R75, R82, 0x16b, RZ ;  /* 0x0000016b524b7824 */ /* 0x010fe200078e02ff */
[----:B------:R-:W-:Y:S01]  /*3f250*/  PRMT R68, R69, 0x7632, R68 ;  /* 0x0000763245447816 */ /* 0x000fe20000000044 */
[----:B------:R4:W-:Y:S01]  /*3f260*/  STG.E.U16 desc[UR60][R78.64], R89 ;  /* 0x000000594e007986 */ /* 0x0009e2000c10153c */
[----:B------:R-:W1:Y:S08]  /*3f270*/  LDC R83, c[0x0][0x278] ;  /* 0x00009e00ff537b82 */ /* 0x000e700000000800 */
[----:B------:R-:W1:Y:S01]  /*3f280*/  LDC R85, c[0x0][0x278] ;  /* 0x00009e00ff557b82 */ /* 0x000e620000000800 */
[----:B---3--:R-:W-:Y:S01]  /*3f290*/  IMAD R251, R249, 0x16e, RZ ;  /* 0x0000016ef9fb7824 */ /* 0x008fe200078e02ff */
[----:B------:R-:W-:-:S06]  /*3f2a0*/  LEA.HI.X.SX32 R75, R75, R3, 0x1, P5 ;  /* 0x000000034b4b7211 */ /* 0x000fcc00028f0eff */
[----:B------:R-:W3:Y:S01]  /*3f2b0*/  LDC R249, c[0x0][0x278] ;  /* 0x00009e00fff97b82 */ /* 0x000ee20000000800 */
[----:B------:R-:W-:Y:S04]  /*3f2c0*/  STG.E.U16 desc[UR60][R72.64], R69 ;  /* 0x0000004548007986 */ /* 0x000fe8000c10153c */
[----:B------:R-:W-:Y:S03]  /*3f2d0*/  STG.E.U16 desc[UR60][R74.64], R68 ;  /* 0x000000444a007986 */ /* 0x000fe6000c10153c */
[----:B----4-:R-:W4:Y:S01]  /*3f2e0*/  LDC R78, c[0x0][0x278] ;  /* 0x00009e00ff4e7b82 */ /* 0x010f220000000800 */
[----:B------:R1:W-:Y:S01]  /*3f2f0*/  STG.E.U16 desc[UR60][R76.64], R70 ;  /* 0x000000464c007986 */ /* 0x0003e2000c10153c */
[----:B--2---:R-:W-:-:S02]  /*3f300*/  IMAD R89, R86, 0x2da, RZ ;  /* 0x000002da56597824 */ /* 0x004fc400078e02ff */
[----:B0-----:R-:W-:Y:S01]  /*3f310*/  IMAD R87, R87, 0x2dc, RZ ;  /* 0x000002dc57577824 */ /* 0x001fe200078e02ff */
[----:B------:R-:W-:-:S03]  /*3f320*/  PRMT R88, R70, 0x7632, R88 ;  /* 0x0000763246587816 */ /* 0x000fc60000000058 */
[----:B------:R-:W0:Y:S01]  /*3f330*/  LDC R82, c[0x0][0x278] ;  /* 0x00009e00ff527b82 */ /* 0x000e220000000800 */
[----:B-1----:R-:W-:Y:S02]  /*3f340*/  IMAD R77, R84, 0x2e0, RZ ;  /* 0x000002e0544d7824 */ /* 0x002fe400078e02ff */
[----:B---3--:R-:W-:Y:S01]  /*3f350*/  IMAD R249, R249, 0x170, RZ ;  /* 0x00000170f9f97824 */ /* 0x008fe200078e02ff */
[-C--:B------:R-:W-:Y:S01]  /*3f360*/  IADD3 R68, P5, R89, R2.reuse, RZ ;  /* 0x0000000259447210 */ /* 0x080fe20007fbe0ff */
[----:B------:R-:W-:Y:S01]  /*3f370*/  IMAD R69, R80, 0x16d, RZ ;  /* 0x0000016d50457824 */ /* 0x000fe200078e02ff */
[-C--:B------:R-:W-:Y:S01]  /*3f380*/  IADD3 R76, P6, R77, R2.reuse, RZ ;  /* 0x000000024d4c7210 */ /* 0x080fe20007fde0ff */
[----:B------:R-:W-:Y:S01]  /*3f390*/  IMAD R83, R83, 0x2de, RZ ;  /* 0x000002de53537824 */ /* 0x000fe200078e02ff */
[----:B------:R-:W-:Y:S01]  /*3f3a0*/  IADD3 R72, P4, R87, R2, RZ ;  /* 0x0000000257487210 */ /* 0x000fe20007f9e0ff */
[----:B------:R-:W1:Y:S01]  /*3f3b0*/  LDC R79, c[0x0][0x278] ;  /* 0x00009e00ff4f7b82 */ /* 0x000e620000000800 */
[----:B------:R-:W-:-:S07]  /*3f3c0*/  LEA.HI.X.SX32 R77, R249, R3, 0x1, P6 ;  /* 0x00000003f94d7211 */ /* 0x000fce00030f0eff */
[----:B------:R-:W2:Y:S01]  /*3f3d0*/  LDC R249, c[0x0][0x278] ;  /* 0x00009e00fff97b82 */ /* 0x000ea20000000800 */
[-C--:B------:R-:W-:Y:S01]  /*3f3e0*/  LEA.HI.X.SX32 R69, R69, R3.reuse, 0x1, P5 ;  /* 0x0000000345457211 */ /* 0x080fe200028f0eff */
[----:B----4-:R-:W-:Y:S01]  /*3f3f0*/  IMAD R75, R78, 0x16f, RZ ;  /* 0x0000016f4e4b7824 */ /* 0x010fe200078e02ff */
[-C--:B------:R-:W-:Y:S01]  /*3f400*/  LEA.HI.X.SX32 R73, R251, R3.reuse, 0x1, P4 ;  /* 0x00000003fb497211 */ /* 0x080fe200020f0eff */
[----:B------:R-:W-:Y:S01]  /*3f410*/  IMAD R85, R85, 0x2e4, RZ ;  /* 0x000002e455557824 */ /* 0x000fe200078e02ff */
[-C--:B------:R-:W-:Y:S01]  /*3f420*/  IADD3 R74, P5, R83, R2.reuse, RZ ;  /* 0x00000002534a7210 */ /* 0x080fe20007fbe0ff */
[----:B------:R-:W-:Y:S02]  /*3f430*/  STG.E.U16 desc[UR60][R68.64], R88 ;  /* 0x0000005844007986 */ /* 0x000fe4000c10153c */
[----:B------:R-:W3:Y:S01]  /*3f440*/  LDC R80, c[0x0][0x278] ;  /* 0x00009e00ff507b82 */ /* 0x000ee20000000800 */
[----:B------:R-:W-:Y:S01]  /*3f450*/  LEA.HI.X.SX32 R75, R75, R3, 0x1, P5 ;  /* 0x000000034b4b7211 */ /* 0x000fe200028f0eff */
[----:B------:R4:W-:Y:S06]  /*3f460*/  STG.E.U16 desc[UR60][R72.64], R71 ;  /* 0x0000004748007986 */ /* 0x0009ec000c10153c */
[----:B------:R-:W3:Y:S01]  /*3f470*/  LDC R86, c[0x0][0x278] ;  /* 0x00009e00ff567b82 */ /* 0x000ee20000000800 */
[----:B----4-:R-:W-:Y:S01]  /*3f480*/  IADD3 R72, P5, R85, R2, RZ ;  /* 0x0000000255487210 */ /* 0x010fe20007fbe0ff */
[----:B--2---:R-:W-:Y:S01]  /*3f490*/  IMAD R249, R249, 0x172, RZ ;  /* 0x00000172f9f97824 */ /* 0x004fe200078e02ff */
[----:B------:R-:W-:Y:S01]  /*3f4a0*/  PRMT R70, R71, 0x7632, R70 ;  /* 0x0000763247467816 */ /* 0x000fe20000000046 */
[----:B0-----:R-:W-:-:S04]  /*3f4b0*/  IMAD R87, R82, 0x2e2, RZ ;  /* 0x000002e252577824 */ /* 0x001fc800078e02ff */
[----:B------:R-:W0:Y:S01]  /*3f4c0*/  LDC R81, c[0x0][0x278] ;  /* 0x00009e00ff517b82 */ /* 0x000e220000000800 */
[----:B------:R-:W-:-:S07]  /*3f4d0*/  LEA.HI.X.SX32 R73, R249, R3, 0x1, P5 ;  /* 0x00000003f9497211 */ /* 0x000fce00028f0eff */
[----:B------:R-:W2:Y:S01]  /*3f4e0*/  LDC R249, c[0x0][0x278] ;  /* 0x00009e00fff97b82 */ /* 0x000ea20000000800 */
[----:B-1----:R-:W-:Y:S01]  /*3f4f0*/  IMAD R69, R79, 0x171, RZ ;  /* 0x000001714f457824 */ /* 0x002fe200078e02ff */
[----:B------:R-:W-:Y:S01]  /*3f500*/  IADD3 R68, P4, R87, R2, RZ ;  /* 0x0000000257447210 */ /* 0x000fe20007f9e0ff */
[----:B------:R-:W-:Y:S01]  /*3f510*/  STG.E.U16 desc[UR60][R74.64], R70 ;  /* 0x000000464a007986 */ /* 0x000fe2000c10153c */
[----:B---3--:R-:W-:Y:S02]  /*3f520*/  IMAD R85, R80, 0x2e8, RZ ;  /* 0x000002e850557824 */ /* 0x008fe400078e02ff */
[----:B------:R-:W-:Y:S01]  /*3f530*/  LEA.HI.X.SX32 R69, R69, R3, 0x1, P4 ;  /* 0x0000000345457211 */ /* 0x000fe200020f0eff */
[----:B------:R1:W-:Y:S01]  /*3f540*/  STG.E.U16 desc[UR60][R76.64], R64 ;  /* 0x000000404c007986 */ /* 0x0003e2000c10153c */
[----:B------:R-:W3:Y:S01]  /*3f550*/  LDC R84, c[0x0][0x278] ;  /* 0x00009e00ff547b82 */ /* 0x000ee20000000800 */
[----:B------:R-:W-:Y:S01]  /*3f560*/  IMAD R89, R86, 0x2e6, RZ ;  /* 0x000002e656597824 */ /* 0x000fe200078e02ff */
[----:B------:R-:W-:Y:S01]  /*3f570*/  PRMT R86, R65, 0x7632, R86 ;  /* 0x0000763241567816 */ /* 0x000fe20000000056 */
[----:B0-----:R-:W-:-:S05]  /*3f580*/  IMAD R71, R81, 0x173, RZ ;  /* 0x0000017351477824 */ /* 0x001fca00078e02ff */
[----:B------:R-:W0:Y:S01]  /*3f590*/  LDC R83, c[0x0][0x278] ;  /* 0x00009e00ff537b82 */ /* 0x000e220000000800 */
[----:B-1----:R-:W-:-:S05]  /*3f5a0*/  PRMT R64, R64, 0x7632, R64 ;  /* 0x0000763240407816 */ /* 0x002fca0000000040 */
[----:B------:R1:W-:Y:S01]  /*3f5b0*/  STG.E.U16 desc[UR60][R68.64], R64 ;  /* 0x0000004044007986 */ /* 0x0003e2000c10153c */
[----:B--2---:R-:W-:Y:S01]  /*3f5c0*/  IMAD R249, R249, 0x174, RZ ;  /* 0x00000174f9f97824 */ /* 0x004fe200078e02ff */
[-C--:B------:R-:W-:Y:S01]  /*3f5d0*/  IADD3 R70, P6, R89, R2.reuse, RZ ;  /* 0x0000000259467210 */ /* 0x080fe20007fde0ff */
[----:B------:R-:W2:Y:S01]  /*3f5e0*/  LDC R78, c[0x0][0x278] ;  /* 0x00009e00ff4e7b82 */ /* 0x000ea20000000800 */
[----:B------:R4:W-:Y:S07]  /*3f5f0*/  STG.E.U16 desc[UR60][R72.64], R65 ;  /* 0x0000004148007986 */ /* 0x0009ee000c10153c */
[----:B------:R-:W2:Y:S01]  /*3f600*/  LDC R77, c[0x0][0x278] ;  /* 0x00009e00ff4d7b82 */ /* 0x000ea20000000800 */
[----:B-1----:R-:W-:-:S04]  /*3f610*/  IADD3 R64, P5, R85, R2, RZ ;  /* 0x0000000255407210 */ /* 0x002fc80007fbe0ff */
[----:B----4-:R-:W-:-:S03]  /*3f620*/  LEA.HI.X.SX32 R65, R249, R3, 0x1, P5 ;  /* 0x00000003f9417211 */ /* 0x010fc600028f0eff */
[----:B------:R-:W1:Y:S01]  /*3f630*/  LDC R249, c[0x0][0x278] ;  /* 0x00009e00fff97b82 */ /* 0x000e620000000800 */
[----:B------:R-:W-:-:S05]  /*3f640*/  LEA.HI.X.SX32 R71, R71, R3, 0x1, P6 ;  /* 0x0000000347477211 */ /* 0x000fca00030f0eff */
[----:B------:R3:W-:Y:S02]  /*3f650*/  STG.E.U16 desc[UR60][R70.64], R86 ;  /* 0x0000005646007986 */ /* 0x0007e4000c10153c */
[----:B------:R-:W4:Y:S08]  /*3f660*/  LDC R80, c[0x0][0x278] ;  /* 0x00009e00ff507b82 */ /* 0x000f300000000800 */
[----:B------:R-:W4:Y:S01]  /*3f670*/  LDC R82, c[0x0][0x278] ;  /* 0x00009e00ff527b82 */ /* 0x000f220000000800 */
[----:B---3--:R-:W-:-:S05]  /*3f680*/  IMAD R71, R84, 0x2ec, RZ ;  /* 0x000002ec54477824 */ /* 0x008fca00078e02ff */
[----:B------:R-:W-:Y:S01]  /*3f690*/  IADD3 R70, P5, R71, R2, RZ ;  /* 0x0000000247467210 */ /* 0x000fe20007fbe0ff */
[----:B-1----:R-:W-:Y:S01]  /*3f6a0*/  IMAD R249, R249, 0x176, RZ ;  /* 0x00000176f9f97824 */ /* 0x002fe200078e02ff */
[----:B------:R-:W1:Y:S04]  /*3f6b0*/  LDC R79, c[0x0][0x278] ;  /* 0x00009e00ff4f7b82 */ /* 0x000e680000000800 */
[----:B------:R-:W-:-:S04]  /*3f6c0*/  LEA.HI.X.SX32 R71, R249, R3, 0x1, P5 ;  /* 0x00000003f9477211 */ /* 0x000fc800028f0eff */
[----:B------:R-:W3:Y:S01]  /*3f6d0*/  LDC R249, c[0x0][0x278] ;  /* 0x00009e00fff97b82 */ /* 0x000ee20000000800 */
[----:B0-----:R-:W-:Y:S02]  /*3f6e0*/  IMAD R83, R83, 0x2ea, RZ ;  /* 0x000002ea53537824 */ /* 0x001fe400078e02ff */
[----:B--2---:R-:W-:-:S03]  /*3f6f0*/  IMAD R69, R78, 0x175, RZ ;  /* 0x000001754e457824 */ /* 0x004fc600078e02ff */
[----:B------:R-:W-:Y:S01]  /*3f700*/  IADD3 R68, P4, R83, R2, RZ ;  /* 0x0000000253447210 */ /* 0x000fe20007f9e0ff */
[----:B------:R-:W-:Y:S01]  /*3f710*/  IMAD R83, R77, 0x2f0, RZ ;  /* 0x000002f04d537824 */ /* 0x000fe200078e02ff */
[----:B------:R0:W-:Y:S01]  /*3f720*/  STG.E.U16 desc[UR60][R64.64], R66 ;  /* 0x0000004240007986 */ /* 0x0001e2000c10153c */
[----:B------:R-:W2:Y:S01]  /*3f730*/  LDC R74, c[0x0][0x278] ;  /* 0x00009e00ff4a7b82 */ /* 0x000ea20000000800 */
[----:B------:R-:W-:Y:S01]  /*3f740*/  LEA.HI.X.SX32 R69, R69, R3, 0x1, P4 ;  /* 0x0000000345457211 */ /* 0x000fe200020f0eff */
[----:B----4-:R-:W-:-:S06]  /*3f750*/  IMAD R85, R82, 0x2ee, RZ ;  /* 0x000002ee52557824 */ /* 0x010fcc00078e02ff */
[----:B------:R-:W4:Y:S01]  /*3f760*/  LDC R75, c[0x0][0x278] ;  /* 0x00009e00ff4b7b82 */ /* 0x000f220000000800 */
[----:B0-----:R-:W-:Y:S02]  /*3f770*/  PRMT R65, R66, 0x7632, R65 ;  /* 0x0000763242417816 */ /* 0x001fe40000000041 */
[----:B------:R-:W-:Y:S01]  /*3f780*/  IADD3 R64, P5, R83, R2, RZ ;  /* 0x0000000253407210 */ /* 0x000fe20007fbe0ff */
[----:B---3--:R-:W-:Y:S02]  /*3f790*/  IMAD R249, R249, 0x178, RZ ;  /* 0x00000178f9f97824 */ /* 0x008fe400078e02ff */
[----:B------:R0:W-:Y:S02]  /*3f7a0*/  STG.E.U16 desc[UR60][R68.64], R65 ;  /* 0x0000004144007986 */ /* 0x0001e4000c10153c */
[----:B------:R-:W3:Y:S08]  /*3f7b0*/  LDC R81, c[0x0][0x278] ;  /* 0x00009e00ff517b82 */ /* 0x000ef00000000800 */
[----:B------:R-:W3:Y:S01]  /*3f7c0*/  LDC R76, c[0x0][0x278] ;  /* 0x00009e00ff4c7b82 */ /* 0x000ee20000000800 */
[----:B0-----:R-:W-:-:S07]  /*3f7d0*/  LEA.HI.X.SX32 R65, R249, R3, 0x1, P5 ;  /* 0x00000003f9417211 */ /* 0x001fce00028f0eff */
[----:B------:R-:W0:Y:S01]  /*3f7e0*/  LDC R249, c[0x0][0x278] ;  /* 0x00009e00fff97b82 */ /* 0x000e220000000800 */
[----:B------:R-:W-:-:S05]  /*3f7f0*/  IMAD R69, R80, 0x2f4, RZ ;  /* 0x000002f450457824 */ /* 0x000fca00078e02ff */
[----:B------:R-:W-:Y:S02]  /*3f800*/  IADD3 R68, P5, R69, R2, RZ ;  /* 0x0000000245447210 */ /* 0x000fe40007fbe0ff */
[----:B------:R-:W3:Y:S01]  /*3f810*/  LDC R82, c[0x0][0x278] ;  /* 0x00009e00ff527b82 */ /* 0x000ee20000000800 */
[----:B-1----:R-:W-:Y:S01]  /*3f820*/  IMAD R79, R79, 0x2f2, RZ ;  /* 0x000002f24f4f7824 */ /* 0x002fe200078e02ff */
[----:B------:R-:W-:-:S06]  /*3f830*/  PRMT R84, R67, 0x7632, R84 ;  /* 0x0000763243547816 */ /* 0x000fcc0000000054 */
[----:B------:R-:W1:Y:S01]  /*3f840*/  LDC R78, c[0x0][0x278] ;  /* 0x00009e00ff4e7b82 */ /* 0x000e620000000800 */
[----:B0-----:R-:W-:-:S07]  /*3f850*/  IMAD R249, R249, 0x17a, RZ ;  /* 0x0000017af9f97824 */ /* 0x001fce00078e02ff */
[----:B------:R-:W0:Y:S01]  /*3f860*/  LDC R77, c[0x0][0x278] ;  /* 0x00009e00ff4d7b82 */ /* 0x000e220000000800 */
[----:B------:R-:W-:-:S07]  /*3f870*/  LEA.HI.X.SX32 R69, R249, R3, 0x1, P5 ;  /* 0x00000003f9457211 */ /* 0x000fce00028f0eff */
[----:B------:R-:W1:Y:S01]  /*3f880*/  LDC R249, c[0x0][0x278] ;  /* 0x00009e00fff97b82 */ /* 0x000e620000000800 */
[----:B--2---:R-:W-:Y:S01]  /*3f890*/  IMAD R73, R74, 0x177, RZ ;  /* 0x000001774a497824 */ /* 0x004fe200078e02ff */
[-C--:B------:R-:W-:Y:S01]  /*3f8a0*/  IADD3 R72, P6, R85, R2.reuse, RZ ;  /* 0x0000000255487210 */ /* 0x080fe20007fde0ff */
[----:B----4-:R-:W-:Y:S01]  /*3f8b0*/  IMAD R75, R75, 0x179, RZ ;  /* 0x000001794b4b7824 */ /* 0x010fe200078e02ff */
[----:B------:R-:W-:Y:S01]  /*3f8c0*/  IADD3 R66, P4, R79, R2, RZ ;  /* 0x000000024f427210 */ /* 0x000fe20007f9e0ff */
[----:B---3--:R-:W-:Y:S01]  /*3f8d0*/  IMAD R81, R81, 0x2f6, RZ ;  /* 0x000002f651517824 */ /* 0x008fe200078e02ff */
[----:B------:R-:W-:Y:S01]  /*3f8e0*/  LEA.HI.X.SX32 R73, R73, R3, 0x1, P6 ;  /* 0x0000000349497211 */ /* 0x000fe200030f0eff */
[----:B------:R2:W-:Y:S01]  /*3f8f0*/  STG.E.U16 desc[UR60][R70.64], R67 ;  /* 0x0000004346007986 */ /* 0x0005e2000c10153c */
[----:B------:R-:W-:Y:S01]  /*3f900*/  PRMT R80, R52, 0x7632, R80 ;  /* 0x0000763234507816 */ /* 0x000fe20000000050 */
[----:B------:R-:W3:Y:S01]  /*3f910*/  LDC R74, c[0x0][0x278] ;  /* 0x00009e00ff4a7b82 */ /* 0x000ee20000000800 */
[----:B-1----:R-:W-:-:S07]  /*3f920*/  IMAD R251, R249, 0x17c, RZ ;  /* 0x0000017cf9fb7824 */ /* 0x002fce00078e02ff */
[----:B------:R-:W1:Y:S01]  /*3f930*/  LDC R249, c[0x0][0x278] ;  /* 0x00009e00fff97b82 */ /* 0x000e620000000800 */
[----:B--2---:R-:W-:Y:S01]  /*3f940*/  IMAD R71, R76, 0x17b, RZ ;  /* 0x0000017b4c477824 */ /* 0x004fe200078e02ff */
[-C--:B------:R-:W-:Y:S01]  /*3f950*/  IADD3 R70, P6, R81, R2.reuse, RZ ;  /* 0x0000000251467210 */ /* 0x080fe20007fde0ff */
[----:B------:R-:W-:Y:S01]  /*3f960*/  IMAD R81, R82, 0x2fc, RZ ;  /* 0x000002fc52517824 */ /* 0x000fe200078e02ff */
[-C--:B------:R-:W-:Y:S01]  /*3f970*/  LEA.HI.X.SX32 R67, R75, R3.reuse, 0x1, P4 ;  /* 0x000000034b437211 */ /* 0x080fe200020f0eff */
[----:B------:R2:W-:Y:S01]  /*3f980*/  STG.E.U16 desc[UR60][R72.64], R84 ;  /* 0x0000005448007986 */ /* 0x0005e2000c10153c */
[----:B------:R-:W-:Y:S01]  /*3f990*/  LEA.HI.X.SX32 R71, R71, R3, 0x1, P6 ;  /* 0x0000000347477211 */ /* 0x000fe200030f0eff */
[----:B0-----:R-:W-:Y:S01]  /*3f9a0*/  IMAD R79, R77, 0x2fa, RZ ;  /* 0x000002fa4d4f7824 */ /* 0x001fe200078e02ff */
[----:B------:R-:W-:Y:S01]  /*3f9b0*/  PRMT R83, R53, 0x7632, R83 ;  /* 0x0000763235537816 */ /* 0x000fe20000000053 */
[----:B------:R-:W-:Y:S01]  /*3f9c0*/  STG.E.U16 desc[UR60][R64.64], R52 ;  /* 0x0000003440007986 */ /* 0x000fe2000c10153c */
[----:B------:R-:W0:Y:S03]  /*3f9d0*/  LDC R77, c[0x0][0x278] ;  /* 0x00009e00ff4d7b82 */ /* 0x000e260000000800 */
[----:B------:R4:W-:Y:S05]  /*3f9e0*/  STG.E.U16 desc[UR60][R66.64], R80 ;  /* 0x0000005042007986 */ /* 0x0009ea000c10153c */
[----:B--2---:R-:W2:Y:S01]  /*3f9f0*/  LDC R73, c[0x0][0x278] ;  /* 0x00009e00ff497b82 */ /* 0x004ea20000000800 */
[----:B-1----:R-:W-:Y:S01]  /*3fa00*/  IMAD R249, R249, 0x17e, RZ ;  /* 0x0000017ef9f97824 */ /* 0x002fe200078e02ff */
[----:B----4-:R-:W-:-:S06]  /*3fa10*/  IADD3 R66, P6, R81, R2, RZ ;  /* 0x0000000251427210 */ /* 0x010fcc0007fde0ff */
[----:B------:R-:W1:Y:S01]  /*3fa20*/  LDC R75, c[0x0][0x278] ;  /* 0x00009e00ff4b7b82 */ /* 0x000e620000000800 */
[----:B------:R-:W-:-:S07]  /*3fa30*/  LEA.HI.X.SX32 R67, R249, R3, 0x1, P6 ;  /* 0x00000003f9437211 */ /* 0x000fce00030f0eff */
[----:B------:R-:W4:Y:S01]  /*3fa40*/  LDC R249, c[0x0][0x278] ;  /* 0x00009e00fff97b82 */ /* 0x000f220000000800 */
[----:B------:R-:W-:-:S05]  /*3fa50*/  IMAD R65, R78, 0x2f8, RZ ;  /* 0x000002f84e417824 */ /* 0x000fca00078e02ff */
[-C--:B------:R-:W-:Y:S02]  /*3fa60*/  IADD3 R64, P4, R65, R2.reuse, RZ ;  /* 0x0000000241407210 */ /* 0x080fe40007f9e0ff */
[----:B------:R-:W1:Y:S02]  /*3fa70*/  LDC R72, c[0x0][0x278] ;  /* 0x00009e00ff487b82 */ /* 0x000e640000000800 */
[----:B------:R-:W-:Y:S01]  /*3fa80*/  LEA.HI.X.SX32 R65, R251, R3, 0x1, P4 ;  /* 0x00000003fb417211 */ /* 0x000fe200020f0eff */
[----:B------:R3:W-:Y:S05]  /*3fa90*/  STG.E.U16 desc[UR60][R68.64], R53 ;  /* 0x0000003544007986 */ /* 0x0007ea000c10153c */
[----:B------:R-:W1:Y:S01]  /*3faa0*/  LDC R76, c[0x0][0x278] ;  /* 0x00009e00ff4c7b82 */ /* 0x000e620000000800 */
[----:B----4-:R-:W-:Y:S01]  /*3fab0*/  IMAD R251, R249, 0x180, RZ ;  /* 0x00000180f9fb7824 */ /* 0x010fe200078e02ff */
[----:B------:R-:W-:-:S06]  /*3fac0*/  IADD3 R52, P5, R79, R2, RZ ;  /* 0x000000024f347210 */ /* 0x000fcc0007fbe0ff */
[----:B------:R-:W4:Y:S01]  /*3fad0*/  LDC R249, c[0x0][0x278] ;  /* 0x00009e00fff97b82 */ /* 0x000f220000000800 */
[----:B---3--:R-:W-:Y:S01]  /*3fae0*/  IMAD R53, R74, 0x17d, RZ ;  /* 0x0000017d4a357824 */ /* 0x008fe200078e02ff */
[----:B------:R-:W-:Y:S01]  /*3faf0*/  PRMT R78, R54, 0x7632, R78 ;  /* 0x00007632364e7816 */ /* 0x000fe2000000004e */
[----:B0-----:R-:W-:-:S03]  /*3fb00*/  IMAD R77, R77, 0x304, RZ ;  /* 0x000003044d4d7824 */ /* 0x001fc600078e02ff */
[----:B------:R-:W-:Y:S01]  /*3fb10*/  LEA.HI.X.SX32 R53, R53, R3, 0x1, P5 ;  /* 0x0000000335357211 */ /* 0x000fe200028f0eff */
[----:B------:R0:W-:Y:S01]  /*3fb20*/  STG.E.U16 desc[UR60][R70.64], R83 ;  /* 0x0000005346007986 */ /* 0x0001e2000c10153c */
[----:B------:R-:W3:Y:S03]  /*3fb30*/  LDC R68, c[0x0][0x278] ;  /* 0x00009e00ff447b82 */ /* 0x000ee60000000800 */
[----:B------:R-:W-:Y:S01]  /*3fb40*/  STG.E.U16 desc[UR60][R64.64], R54 ;  /* 0x0000003640007986 */ /* 0x000fe2000c10153c */
[----:B--2---:R-:W-:-:S03]  /*3fb50*/  IMAD R79, R73, 0x2fe, RZ ;  /* 0x000002fe494f7824 */ /* 0x004fc600078e02ff */
[----:B------:R-:W-:Y:S01]  /*3fb60*/  STG.E.U16 desc[UR60][R52.64], R78 ;  /* 0x0000004e34007986 */ /* 0x000fe2000c10153c */
[----:B------:R-:W2:Y:S03]  /*3fb70*/  LDC R73, c[0x0][0x278] ;  /* 0x00009e00ff497b82 */ /* 0x000ea60000000800 */
[----:B------:R1:W-:Y:S01]  /*3fb80*/  STG.E.U16 desc[UR60][R66.64], R55 ;  /* 0x0000003742007986 */ /* 0x0003e2000c10153c */
[----:B----4-:R-:W-:-:S04]  /*3fb90*/  IMAD R249, R249, 0x182, RZ ;  /* 0x00000182f9f97824 */ /* 0x010fc800078e02ff */
[----:B0-----:R-:W0:Y:S01]  /*3fba0*/  LDC R71, c[0x0][0x278] ;  /* 0x00009e00ff477b82 */ /* 0x001e220000000800 */
[----:B-1----:R-:W-:Y:S01]  /*3fbb0*/  IADD3 R66, P6, R77, R2, RZ ;  /* 0x000000024d427210 */ /* 0x002fe20007fde0ff */
[----:B------:R-:W-:Y:S01]  /*3fbc0*/  IMAD R75, R75, 0x300, RZ ;  /* 0x000003004b4b7824 */ /* 0x000fe200078e02ff */
[----:B------:R-:W-:-:S05]  /*3fbd0*/  PRMT R80, R55, 0x7632, R80 ;  /* 0x0000763237507816 */ /* 0x000fca0000000050 */
[----:B------:R-:W1:Y:S01]  /*3fbe0*/  LDC R69, c[0x0][0x278] ;  /* 0x00009e00ff457b82 */ /* 0x000e620000000800 */
[----:B------:R-:W-:-:S07]  /*3fbf0*/  LEA.HI.X.SX32 R67, R249, R3, 0x1, P6 ;  /* 0x00000003f9437211 */ /* 0x000fce00030f0eff */
[----:B------:R-:W4:Y:S01]  /*3fc00*/  LDC R249, c[0x0][0x278] ;  /* 0x00009e00fff97b82 */ /* 0x000f220000000800 */
[----:B------:R-:W-:Y:S01]  /*3fc10*/  IMAD R65, R72, 0x17f, RZ ;  /* 0x0000017f48417824 */ /* 0x000fe200078e02ff */
[-C--:B------:R-:W-:Y:S01]  /*3fc20*/  IADD3 R52, P5, R79, R2.reuse, RZ ;  /* 0x000000024f347210 */ /* 0x080fe20007fbe0ff */
[----:B------:R-:W-:Y:S01]  /*3fc30*/  IMAD R79, R76, 0x302, RZ ;  /* 0x000003024c4f7824 */ /* 0x000fe200078e02ff */
[-C--:B------:R-:W-:Y:S02]  /*3fc40*/  IADD3 R54, P4, R75, R2.reuse, RZ ;  /* 0x000000024b367210 */ /* 0x080fe40007f9e0ff */
[-C--:B------:R-:W-:Y:S01]  /*3fc50*/  LEA.HI.X.SX32 R53, R65, R3.reuse, 0x1, P5 ;  /* 0x0000000341357211 */ /* 0x080fe200028f0eff */
[----:B---3--:R-:W-:Y:S01]  /*3fc60*/  IMAD R65, R68, 0x181, RZ ;  /* 0x0000018144417824 */ /* 0x008fe200078e02ff */
[-C--:B------:R-:W-:Y:S01]  /*3fc70*/  LEA.HI.X.SX32 R55, R251, R3.reuse, 0x1, P4 ;  /* 0x00000003fb377211 */ /* 0x080fe200020f0eff */
[----:B--2---:R-:W-:Y:S01]  /*3fc80*/  IMAD R73, R73, 0x308, RZ ;  /* 0x0000030849497824 */ /* 0x004fe200078e02ff */
[----:B------:R-:W-:Y:S01]  /*3fc90*/  IADD3 R64, P5, R79, R2, RZ ;  /* 0x000000024f407210 */ /* 0x000fe20007fbe0ff */
[----:B------:R-:W-:Y:S01]  /*3fca0*/  STG.E.U16 desc[UR60][R52.64], R80 ;  /* 0x0000005034007986 */ /* 0x000fe2000c10153c */
[----:B------:R-:W2:Y:S02]  /*3fcb0*/  LDC R72, c[0x0][0x278] ;  /* 0x00009e00ff487b82 */ /* 0x000ea40000000800 */
[----:B------:R-:W-:Y:S01]  /*3fcc0*/  LEA.HI.X.SX32 R65, R65, R3, 0x1, P5 ;  /* 0x0000000341417211 */ /* 0x000fe200028f0eff */
[----:B------:R3:W-:Y:S01]  /*3fcd0*/  STG.E.U16 desc[UR60][R54.64], R60 ;  /* 0x0000003c36007986 */ /* 0x0007e2000c10153c */
[----:B0-----:R-:W-:Y:S01]  /*3fce0*/  IMAD R77, R71, 0x306, RZ ;  /* 0x00000306474d7824 */ /* 0x001fe200078e02ff */
[----:B------:R-:W-:-:S03]  /*3fcf0*/  PRMT R78, R60, 0x7632, R78 ;  /* 0x000076323c4e7816 */ /* 0x000fc6000000004e */
[----:B------:R-:W0:Y:S01]  /*3fd00*/  LDC R74, c[0x0][0x278] ;  /* 0x00009e00ff4a7b82 */ /* 0x000e220000000800 */
[----:B----4-:R-:W-:Y:S01]  /*3fd10*/  IMAD R249, R249, 0x184, RZ ;  /* 0x00000184f9f97824 */ /* 0x010fe200078e02ff */
[-C--:B---3--:R-:W-:Y:S01]  /*3fd20*/  IADD3 R54, P5, R73, R2.reuse, RZ ;  /* 0x0000000249367210 */ /* 0x088fe20007fbe0ff */
[----:B-1----:R-:W-:Y:S01]  /*3fd30*/  IMAD R53, R69, 0x183, RZ ;  /* 0x0000018345357824 */ /* 0x002fe200078e02ff */
[----:B------:R-:W-:Y:S01]  /*3fd40*/  IADD3 R52, P4, R77, R2, RZ ;  /* 0x000000024d347210 */ /* 0x000fe20007f9e0ff */
[----:B------:R1:W-:Y:S01]  /*3fd50*/  STG.E.U16 desc[UR60][R64.64], R78 ;  /* 0x0000004e40007986 */ /* 0x0003e2000c10153c */
[-C--:B------:R-:W-:Y:S02]  /*3fd60*/  LEA.HI.X.SX32 R55, R249, R3.reuse, 0x1, P5 ;  /* 0x00000003f9377211 */ /* 0x080fe400028f0eff */
[----:B------:R-:W3:Y:S08]  /*3fd70*/  LDC R70, c[0x0][0x278] ;  /* 0x00009e00ff467b82 */ /* 0x000ef00000000800 */
[----:B------:R-:W4:Y:S01]  /*3fd80*/  LDC R249, c[0x0][0x278] ;  /* 0x00009e00fff97b82 */ /* 0x000f220000000800 */
[----:B------:R-:W-:Y:S01]  /*3fd90*/  LEA.HI.X.SX32 R53, R53, R3, 0x1, P4 ;  /* 0x0000000335357211 */ /* 0x000fe200020f0eff */
[----:B--2---:R-:W-:Y:S01]  /*3fda0*/  IMAD R77, R72, 0x30c, RZ ;  /* 0x0000030c484d7824 */ /* 0x004fe200078e02ff */
[----:B-1----:R-:W-:Y:S01]  /*3fdb0*/  PRMT R64, R61, 0x7632, R64 ;  /* 0x000076323d407816 */ /* 0x002fe20000000040 */
[----:B------:R-:W-:Y:S04]  /*3fdc0*/  STG.E.U16 desc[UR60][R66.64], R61 ;  /* 0x0000003d42007986 */ /* 0x000fe8000c10153c */
[----:B------:R1:W-:Y:S01]  /*3fdd0*/  STG.E.U16 desc[UR60][R52.64], R64 ;  /* 0x0000004034007986 */ /* 0x0003e2000c10153c */
[----:B------:R-:W2:Y:S01]  /*3fde0*/  LDC R76, c[0x0][0x278] ;  /* 0x00009e00ff4c7b82 */ /* 0x000ea20000000800 */
[----:B0-----:R-:W-:-:S02]  /*3fdf0*/  IMAD R79, R74, 0x30a, RZ ;  /* 0x0000030a4a4f7824 */ /* 0x001fc400078e02ff */
[----:B---3--:R-:W-:-:S05]  /*3fe00*/  IMAD R65, R70, 0x185, RZ ;  /* 0x0000018546417824 */ /* 0x008fca00078e02ff */
[----:B------:R-:W0:Y:S01]  /*3fe10*/  LDC R69, c[0x0][0x278] ;  /* 0x00009e00ff457b82 */ /* 0x000e220000000800 */
[-C--:B-1----:R-:W-:Y:S01]  /*3fe20*/  IADD3 R52, P5, R77, R2.reuse, RZ ;  /* 0x000000024d347210 */ /* 0x082fe20007fbe0ff */
[----:B----4-:R-:W-:Y:S01]  /*3fe30*/  IMAD R249, R249, 0x186, RZ ;  /* 0x00000186f9f97824 */ /* 0x010fe200078e02ff */
[----:B------:R-:W-:Y:S01]  /*3fe40*/  IADD3 R60, P6, R79, R2, RZ ;  /* 0x000000024f3c7210 */ /* 0x000fe20007fde0ff */
[----:B------:R2:W-:Y:S01]  /*3fe50*/  STG.E.U16 desc[UR60][R54.64], R62 ;  /* 0x0000003e36007986 */ /* 0x0005e2000c10153c */
[----:B------:R-:W-:-:S03]  /*3fe60*/  PRMT R74, R62, 0x7632, R74 ;  /* 0x000076323e4a7816 */ /* 0x000fc6000000004a */
[----:B------:R-:W1:Y:S01]  /*3fe70*/  LDC R75, c[0x0][0x278] ;  /* 0x00009e00ff4b7b82 */ /* 0x000e620000000800 */
[----:B------:R-:W-:-:S07]  /*3fe80*/  LEA.HI.X.SX32 R53, R249, R3, 0x1, P5 ;  /* 0x00000003f9357211 */ /* 0x000fce00028f0eff */
[----:B------:R-:W3:Y:S01]  /*3fe90*/  LDC R249, c[0x0][0x278] ;  /* 0x00009e00fff97b82 */ /* 0x000ee20000000800 */
[----:B------:R-:W-:Y:S01]  /*3fea0*/  LEA.HI.X.SX32 R61, R65, R3, 0x1, P6 ;  /* 0x00000003413d7211 */ /* 0x000fe200030f0eff */
[----:B--2---:R-:W-:-:S04]  /*3feb0*/  IMAD R55, R76, 0x310, RZ ;  /* 0x000003104c377824 */ /* 0x004fc800078e02ff */
[----:B------:R2:W-:Y:S02]  /*3fec0*/  STG.E.U16 desc[UR60][R60.64], R74 ;  /* 0x0000004a3c007986 */ /* 0x0005e4000c10153c */
[----:B------:R-:W4:Y:S08]  /*3fed0*/  LDC R68, c[0x0][0x278] ;  /* 0x00009e00ff447b82 */ /* 0x000f300000000800 */
[----:B------:R-:W4:Y:S01]  /*3fee0*/  LDC R71, c[0x0][0x278] ;  /* 0x00009e00ff477b82 */ /* 0x000f220000000800 */
[----:B--2---:R-:W-:Y:S01]  /*3fef0*/  IADD3 R60, P5, R55, R2, RZ ;  /* 0x00000002373c7210 */ /* 0x004fe20007fbe0ff */
[----:B---3--:R-:W-:-:S06]  /*3ff00*/  IMAD R249, R249, 0x188, RZ ;  /* 0x00000188f9f97824 */ /* 0x008fcc00078e02ff */
[----:B------:R-:W2:Y:S01]  /*3ff10*/  LDC R72, c[0x0][0x278] ;  /* 0x00009e00ff487b82 */ /* 0x000ea20000000800 */
[----:B------:R-:W-:-:S07]  /*3ff20*/  LEA.HI.X.SX32 R61, R249, R3, 0x1, P5 ;  /* 0x00000003f93d7211 */ /* 0x000fce00028f0eff */
[----:B------:R-:W3:Y:S01]  /*3ff30*/  LDC R249, c[0x0][0x278] ;  /* 0x00009e00fff97b82 */ /* 0x000ee20000000800 */
[----:B------:R0:W-:Y:S01]  /*3ff40*/  STG.E.U16 desc[UR60][R52.64], R63 ;  /* 0x0000003f34007986 */ /* 0x0001e2000c10153c */
[----:B-1----:R-:W-:Y:S01]  /*3ff50*/  IMAD R75, R75, 0x30e, RZ ;  /* 0x0000030e4b4b7824 */ /* 0x002fe200078e02ff */
[----:B------:R-:W-:-:S05]  /*3ff60*/  PRMT R76, R63, 0x7632, R76 ;  /* 0x000076323f4c7816 */ /* 0x000fca000000004c */
[----:B------:R-:W1:Y:S01]  /*3ff70*/  LDC R67, c[0x0][0x278] ;  /* 0x00009e00ff437b82 */ /* 0x000e620000000800 */
[----:B0-----:R-:W-:-:S07]  /*3ff80*/  IMAD R53, R69, 0x314, RZ ;  /* 0x0000031445357824 */ /* 0x001fce00078e02ff */
[----:B------:R-:W0:Y:S01]  /*3ff90*/  LDC R70, c[0x0][0x278] ;  /* 0x00009e00ff467b82 */ /* 0x000e220000000800 */
[-C--:B------:R-:W-:Y:S01]  /*3ffa0*/  IADD3 R52, P5, R53, R2.reuse, RZ ;  /* 0x0000000235347210 */ /* 0x080fe20007fbe0ff */
[----:B---3--:R-:W-:Y:S01]  /*3ffb0*/  IMAD R249, R249, 0x18a, RZ ;  /* 0x0000018af9f97824 */ /* 0x008fe200078e02ff */
[----:B------:R-:W-:Y:S01]  /*3ffc0*/  IADD3 R54, P4, R75, R2, RZ ;  /* 0x000000024b367210 */ /* 0x000fe20007f9e0ff */
[----:B----4-:R-:W-:-:S04]  /*3ffd0*/  IMAD R65, R68, 0x187, RZ ;  /* 0x0000018744417824 */ /* 0x010fc800078e02ff */
[----:B------:R-:W3:Y:S01]  /*3ffe0*/  LDC R66, c[0x0][0x278] ;  /* 0x00009e00ff427b82 */ /* 0x000ee20000000800 */
[----:B------:R-:W-:-:S07]  /*3fff0*/  LEA.HI.X.SX32 R53, R249, R3, 0x1, P5 ;  /* 0x00000003f9357211 */ /* 0x000fce00028f0eff */
[----:B------:R-:W4:Y:S01]  /*40000*/  LDC R249, c[0x0][0x278] ;  /* 0x00009e00fff97b82 */ /* 0x000f220000000800 */
[----:B------:R-:W-:Y:S01]  /*40010*/  LEA.HI.X.SX32 R55, R65, R3, 0x1, P4 ;  /* 0x0000000341377211 */ /* 0x000fe200020f0eff */
[----:B------:R-:W-:-:S04]  /*40020*/  IMAD R71, R71, 0x312, RZ ;  /* 0x0000031247477824 */ /* 0x000fc800078e02ff */
[----:B------:R-:W-:Y:S02]  /*40030*/  STG.E.U16 desc[UR60][R54.64], R76 ;  /* 0x0000004c36007986 */ /* 0x000fe4000c10153c */
[----:B------:R-:W3:Y:S02]  /*40040*/  LDC R74, c[0x0][0x278] ;  /* 0x00009e00ff4a7b82 */ /* 0x000ee40000000800 */
[----:B------:R2:W-:Y:S01]  /*40050*/  STG.E.U16 desc[UR60][R60.64], R56 ;  /* 0x000000383c007986 */ /* 0x0005e2000c10153c */
[----:B------:R-:W-:-:S05]  /*40060*/  IADD3 R64, P6, R71, R2, RZ ;  /* 0x0000000247407210 */ /* 0x000fca0007fde0ff */
[----:B------:R-:W3:Y:S01]  /*40070*/  LDC R71, c[0x0][0x278] ;  /* 0x00009e00ff477b82 */ /* 0x000ee20000000800 */
[----:B--2---:R-:W-:Y:S02]  /*40080*/  IMAD R61, R72, 0x318, RZ ;  /* 0x00000318483d7824 */ /* 0x004fe400078e02ff */
[----:B----4-:R-:W-:Y:S01]  /*40090*/  IMAD R249, R249, 0x18c, RZ ;  /* 0x0000018cf9f97824 */ /* 0x010fe200078e02ff */
[----:B------:R-:W-:Y:S01]  /*400a0*/  PRMT R77, R56, 0x7632, R77 ;  /* 0x00007632384d7816 */ /* 0x000fe2000000004d */
[----:B-1----:R-:W-:Y:S01]  /*400b0*/  IMAD R67, R67, 0x189, RZ ;  /* 0x0000018943437824 */ /* 0x002fe200078e02ff */
[----:B------:R-:W-:Y:S01]  /*400c0*/  IADD3 R60, P5, R61, R2, RZ ;  /* 0x000000023d3c7210 */ /* 0x000fe20007fbe0ff */
[----:B0-----:R-:W-:Y:S01]  /*400d0*/  IMAD R63, R70, 0x316, RZ ;  /* 0x00000316463f7824 */ /* 0x001fe200078e02ff */
[----:B------:R-:W0:Y:S02]  /*400e0*/  LDC R69, c[0x0][0x278] ;  /* 0x00009e00ff457b82 */ /* 0x000e240000000800 */
[----:B------:R-:W-:-:S06]  /*400f0*/  LEA.HI.X.SX32 R61, R249, R3, 0x1, P5 ;  /* 0x00000003f93d7211 */ /* 0x000fcc00028f0eff */
[----:B------:R-:W1:Y:S01]  /*40100*/  LDC R249, c[0x0][0x278] ;  /* 0x00009e00fff97b82 */ /* 0x000e620000000800 */
[-C--:B------:R-:W-:Y:S01]  /*40110*/  LEA.HI.X.SX32 R65, R67, R3.reuse, 0x1, P6 ;  /* 0x0000000343417211 */ /* 0x080fe200030f0eff */
[----:B---3--:R-:W-:Y:S01]  /*40120*/  IMAD R55, R66, 0x18b, RZ ;  /* 0x0000018b42377824 */ /* 0x008fe200078e02ff */
[-C--:B------:R-:W-:Y:S01]  /*40130*/  IADD3 R54, P4, R63, R2.reuse, RZ ;  /* 0x000000023f367210 */ /* 0x080fe20007f9e0ff */
[----:B------:R-:W-:Y:S01]  /*40140*/  IMAD R71, R71, 0x31c, RZ ;  /* 0x0000031c47477824 */ /* 0x000fe200078e02ff */
[----:B------:R-:W-:Y:S01]  /*40150*/  PRMT R56, R57, 0x7632, R56 ;  /* 0x0000763239387816 */ /* 0x000fe20000000038 */
[----:B------:R-:W-:Y:S01]  /*40160*/  STG.E.U16 desc[UR60][R64.64], R77 ;  /* 0x0000004d40007986 */ /* 0x000fe2000c10153c */
[----:B------:R-:W-:Y:S01]  /*40170*/  LEA.HI.X.SX32 R55, R55, R3, 0x1, P4 ;  /* 0x0000000337377211 */ /* 0x000fe200020f0eff */
[----:B------:R-:W2:Y:S02]  /*40180*/  LDC R67, c[0x0][0x278] ;  /* 0x00009e00ff437b82 */ /* 0x000ea40000000800 */
[----:B------:R3:W-:Y:S04]  /*40190*/  STG.E.U16 desc[UR60][R52.64], R57 ;  /* 0x0000003934007986 */ /* 0x0007e8000c10153c */
[----:B------:R4:W-:Y:S01]  /*401a0*/  STG.E.U16 desc[UR60][R54.64], R56 ;  /* 0x0000003836007986 */ /* 0x0009e2000c10153c */
[----:B0-----:R-:W-:Y:S01]  /*401b0*/  IMAD R69, R69, 0x320, RZ ;  /* 0x0000032045457824 */ /* 0x001fe200078e02ff */
[----:B------:R-:W0:Y:S01]  /*401c0*/  LDC R73, c[0x0][0x278] ;  /* 0x00009e00ff497b82 */ /* 0x000e220000000800 */
[----:B---3--:R-:W-:Y:S01]  /*401d0*/  IMAD R53, R74, 0x31e, RZ ;  /* 0x0000031e4a357824 */ /* 0x008fe200078e02ff */
[----:B------:R-:W-:Y:S01]  /*401e0*/  IADD3 R52, P5, R71, R2, RZ ;  /* 0x0000000247347210 */ /* 0x000fe20007fbe0ff */
[----:B-1----:R-:W-:-:S05]  /*401f0*/  IMAD R249, R249, 0x18e, RZ ;  /* 0x0000018ef9f97824 */ /* 0x002fca00078e02ff */
[----:B------:R-:W1:Y:S01]  /*40200*/  LDC R62, c[0x0][0x278] ;  /* 0x00009e00ff3e7b82 */ /* 0x000e620000000800 */
[----:B----4-:R-:W-:Y:S02]  /*40210*/  IADD3 R54, P4, R53, R2, RZ ;  /* 0x0000000235367210 */ /* 0x010fe40007f9e0ff */
[----:B------:R-:W-:-:S05]  /*40220*/  LEA.HI.X.SX32 R53, R249, R3, 0x1, P5 ;  /* 0x00000003f9357211 */ /* 0x000fca00028f0eff */
[----:B------:R-:W3:Y:S01]  /*40230*/  LDC R249, c[0x0][0x278] ;  /* 0x00009e00fff97b82 */ /* 0x000ee20000000800 */
[----:B--2---:R-:W-:Y:S01]  /*40240*/  IMAD R57, R67, 0x18f, RZ ;  /* 0x0000018f43397824 */ /* 0x004fe200078e02ff */
[----:B------:R-:W-:-:S04]  /*40250*/  IADD3 R56, P5, R69, R2, RZ ;  /* 0x0000000245387210 */ /* 0x000fc80007fbe0ff */
[----:B------:R-:W-:Y:S02]  /*40260*/  LEA.HI.X.SX32 R55, R57, R3, 0x1, P4 ;  /* 0x0000000339377211 */ /* 0x000fe400020f0eff */
[----:B------:R-:W2:Y:S08]  /*40270*/  LDC R75, c[0x0][0x278] ;  /* 0x00009e00ff4b7b82 */ /* 0x000eb00000000800 */
[----:B------:R-:W4:Y:S01]  /*40280*/  LDC R68, c[0x0][0x278] ;  /* 0x00009e00ff447b82 */ /* 0x000f220000000800 */
[----:B---3--:R-:W-:-:S07]  /*40290*/  IMAD R249, R249, 0x190, RZ ;  /* 0x00000190f9f97824 */ /* 0x008fce00078e02ff */
[----:B------:R-:W3:Y:S01]  /*402a0*/  LDC R70, c[0x0][0x278] ;  /* 0x00009e00ff467b82 */ /* 0x000ee20000000800 */
[----:B------:R-:W-:-:S07]  /*402b0*/  LEA.HI.X.SX32 R57, R249, R3, 0x1, P5 ;  /* 0x00000003f9397211 */ /* 0x000fce00028f0eff */
[----:B------:R-:W2:Y:S01]  /*402c0*/  LDC R249, c[0x0][0x278] ;  /* 0x00009e00fff97b82 */ /* 0x000ea20000000800 */
[----:B0-----:R-:W-:Y:S02]  /*402d0*/  IMAD R73, R73, 0x31a, RZ ;  /* 0x0000031a49497824 */ /* 0x001fe400078e02ff */
[----:B-1----:R-:W-:-:S03]  /*402e0*/  IMAD R63, R62, 0x18d, RZ ;  /* 0x0000018d3e3f7824 */ /* 0x002fc600078e02ff */
[----:B------:R-:W-:Y:S02]  /*402f0*/  IADD3 R62, P6, R73, R2, RZ ;  /* 0x00000002493e7210 */ /* 0x000fe40007fde0ff */
[----:B------:R-:W-:Y:S01]  /*40300*/  PRMT R72, R58, 0x7632, R72 ;  /* 0x000076323a487816 */ /* 0x000fe20000000048 */
[----:B------:R-:W0:Y:S01]  /*40310*/  LDC R65, c[0x0][0x278] ;  /* 0x00009e00ff417b82 */ /* 0x000e220000000800 */
[----:B------:R-:W-:-:S07]  /*40320*/  LEA.HI.X.SX32 R63, R63, R3, 0x1, P6 ;  /* 0x000000033f3f7211 */ /* 0x000fce00030f0eff */
[----:B------:R-:W1:Y:S01]  /*40330*/  LDC R66, c[0x0][0x278] ;  /* 0x00009e00ff427b82 */ /* 0x000e620000000800 */
[----:B--2---:R-:W-:-:S07]  /*40340*/  IMAD R251, R249, 0x192, RZ ;  /* 0x00000192f9fb7824 */ /* 0x004fce00078e02ff */
[----:B------:R-:W2:Y:S08]  /*40350*/  LDC R64, c[0x0][0x278] ;  /* 0x00009e00ff407b82 */ /* 0x000eb00000000800 */
[----:B------:R-:W1:Y:S01]  /*40360*/  LDC R249, c[0x0][0x278] ;  /* 0x00009e00fff97b82 */ /* 0x000e620000000800 */
[----:B------:R-:W-:Y:S01]  /*40370*/  IMAD R75, R75, 0x322, RZ ;  /* 0x000003224b4b7824 */ /* 0x000fe200078e02ff */
[----:B------:R4:W-:Y:S04]  /*40380*/  STG.E.U16 desc[UR60][R60.64], R58 ;  /* 0x0000003a3c007986 */ /* 0x0009e8000c10153c */
[----:B------:R3:W-:Y:S04]  /*40390*/  STG.E.U16 desc[UR60][R62.64], R72 ;  /* 0x000000483e007986 */ /* 0x0007e8000c10153c */
[----:B------:R3:W-:Y:S01]  /*403a0*/  STG.E.U16 desc[UR60][R52.64], R59 ;  /* 0x0000003b34007986 */ /* 0x0007e2000c10153c */
[----:B----4-:R-:W-:Y:S01]  /*403b0*/  IMAD R61, R68, 0x191, RZ ;  /* 0x00000191443d7824 */ /* 0x010fe200078e02ff */
[----:B------:R-:W-:Y:S01]  /*403c0*/  PRMT R68, R59, 0x7632, R68 ;  /* 0x000076323b447816 */ /* 0x000fe20000000044 */
[----:B0-----:R-:W-:Y:S01]  /*403d0*/  IMAD R67, R65, 0x324, RZ ;  /* 0x0000032441437824 */ /* 0x001fe200078e02ff */
[-C--:B------:R-:W-:Y:S01]  /*403e0*/  IADD3 R60, P6, R75, R2.reuse, RZ ;  /* 0x000000024b3c7210 */ /* 0x080fe20007fde0ff */
[----:B---3--:R-:W0:Y:S01]  /*403f0*/  LDC R62, c[0x0][0x278] ;  /* 0x00009e00ff3e7b82 */ /* 0x008e220000000800 */
[----:B------:R-:W-:Y:S01]  /*40400*/  IMAD R59, R70, 0x328, RZ ;  /* 0x00000328463b7824 */ /* 0x000fe200078e02ff */
[----:B------:R-:W-:Y:S01]  /*40410*/  STG.E.U16 desc[UR60][R54.64], R68 ;  /* 0x0000004436007986 */ /* 0x000fe2000c10153c */
[----:B------:R-:W-:Y:S01]  /*40420*/  LEA.HI.X.SX32 R61, R61, R3, 0x1, P6 ;  /* 0x000000033d3d7211 */ /* 0x000fe200030f0eff */
[----:B-1----:R-:W-:Y:S01]  /*40430*/  IMAD R249, R249, 0x194, RZ ;  /* 0x00000194f9f97824 */ /* 0x002fe200078e02ff */
[----:B------:R-:W-:Y:S01]  /*40440*/  PRMT R69, R48, 0x7632, R69 ;  /* 0x0000763230457816 */ /* 0x000fe20000000045 */
[----:B------:R1:W-:Y:S01]  /*40450*/  STG.E.U16 desc[UR60][R56.64], R48 ;  /* 0x0000003038007986 */ /* 0x0003e2000c10153c */
[----:B------:R-:W-:Y:S01]  /*40460*/  IMAD R53, R66, 0x326, RZ ;  /* 0x0000032642357824 */ /* 0x000fe200078e02ff */
[-C--:B------:R-:W-:Y:S01]  /*40470*/  IADD3 R52, P4, R67, R2.reuse, RZ ;  /* 0x0000000243347210 */ /* 0x080fe20007f9e0ff */
[----:B------:R-:W3:Y:S08]  /*40480*/  LDC R66, c[0x0][0x278] ;  /* 0x00009e00ff427b82 */ /* 0x000ef00000000800 */
[----:B------:R-:W4:Y:S01]  /*40490*/  LDC R58, c[0x0][0x278] ;  /* 0x00009e00ff3a7b82 */ /* 0x000f220000000800 */
[----:B-1----:R-:W-:-:S04]  /*404a0*/  IADD3 R56, P6, R59, R2, RZ ;  /* 0x000000023b387210 */ /* 0x002fc80007fde0ff */
[----:B------:R-:W-:-:S03]  /*404b0*/  LEA.HI.X.SX32 R57, R249, R3, 0x1, P6 ;  /* 0x00000003f9397211 */ /* 0x000fc600030f0eff */
[----:B------:R-:W1:Y:S01]  /*404c0*/  LDC R249, c[0x0][0x278] ;  /* 0x00009e00fff97b82 */ /* 0x000e620000000800 */
[----:B------:R-:W-:Y:S02]  /*404d0*/  IADD3 R54, P5, R53, R2, RZ ;  /* 0x0000000235367210 */ /* 0x000fe40007fbe0ff */
[-C--:B------:R-:W-:Y:S01]  /*404e0*/  LEA.HI.X.SX32 R53, R251, R3.reuse, 0x1, P4 ;  /* 0x00000003fb357211 */ /* 0x080fe200020f0eff */
[----:B--2---:R-:W-:Y:S01]  /*404f0*/  IMAD R55, R64, 0x193, RZ ;  /* 0x0000019340377824 */ /* 0x004fe200078e02ff */
[----:B------:R-:W-:Y:S01]  /*40500*/  PRMT R48, R49, 0x7632, R48 ;  /* 0x0000763231307816 */ /* 0x000fe20000000030 */
[----:B------:R0:W-:Y:S02]  /*40510*/  STG.E.U16 desc[UR60][R60.64], R69 ;  /* 0x000000453c007986 */ /* 0x0001e4000c10153c */
[----:B------:R-:W2:Y:S01]  /*40520*/  LDC R63, c[0x0][0x278] ;  /* 0x00009e00ff3f7b82 */ /* 0x000ea20000000800 */
[----:B------:R-:W-:-:S07]  /*40530*/  LEA.HI.X.SX32 R55, R55, R3, 0x1, P5 ;  /* 0x0000000337377211 */ /* 0x000fce00028f0eff */
[----:B------:R-:W4:Y:S01]  /*40540*/  LDC R65, c[0x0][0x278] ;  /* 0x00009e00ff417b82 */ /* 0x000f220000000800 */
[----:B-1----:R-:W-:-:S07]  /*40550*/  IMAD R251, R249, 0x196, RZ ;  /* 0x00000196f9fb7824 */ /* 0x002fce00078e02ff */
[----:B------:R-:W1:Y:S08]  /*40560*/  LDC R59, c[0x0][0x278] ;  /* 0x00009e00ff3b7b82 */ /* 0x000e700000000800 */
[----:B------:R-:W2:Y:S01]  /*40570*/  LDC R249, c[0x0][0x278] ;  /* 0x00009e00fff97b82 */ /* 0x000ea20000000800 */
[----:B------:R-:W-:Y:S04]  /*40580*/  STG.E.U16 desc[UR60][R52.64], R49 ;  /* 0x0000003134007986 */ /* 0x000fe8000c10153c */
[----:B------:R-:W-:Y:S01]  /*40590*/  STG.E.U16 desc[UR60][R54.64], R48 ;  /* 0x0000003036007986 */ /* 0x000fe2000c10153c */
[----:B0-----:R-:W-:-:S02]  /*405a0*/  IMAD R69, R62, 0x32a, RZ ;  /* 0x0000032a3e457824 */ /* 0x001fc400078e02ff */
[----:B------:R-:W0:Y:S01]  /*405b0*/  LDC R62, c[0x0][0x278] ;  /* 0x00009e00ff3e7b82 */ /* 0x000e220000000800 */
[----:B------:R3:W-:Y:S01]  /*405c0*/  STG.E.U16 desc[UR60][R56.64], R50 ;  /* 0x0000003238007986 */ /* 0x0007e2000c10153c */
[----:B------:R-:W-:-:S06]  /*405d0*/  PRMT R68, R50, 0x7632, R68 ;  /* 0x0000763232447816 */ /* 0x000fcc0000000044 */
[----:B------:R-:W0:Y:S01]  /*405e0*/  LDC R64, c[0x0][0x278] ;  /* 0x00009e00ff407b82 */ /* 0x000e220000000800 */
[----:B---3--:R-:W-:Y:S02]  /*405f0*/  IMAD R57, R66, 0x330, RZ ;  /* 0x0000033042397824 */ /* 0x008fe400078e02ff */
[----:B--2---:R-:W-:-:S05]  /*40600*/  IMAD R249, R249, 0x198, RZ ;  /* 0x00000198f9f97824 */ /* 0x004fca00078e02ff */
[----:B------:R-:W2:Y:S01]  /*40610*/  LDC R60, c[0x0][0x278] ;  /* 0x00009e00ff3c7b82 */ /* 0x000ea20000000800 */
[----:B------:R-:W-:-:S04]  /*40620*/  IADD3 R56, P6, R57, R2, RZ ;  /* 0x0000000239387210 */ /* 0x000fc80007fde0ff */
[----:B------:R-:W-:-:S03]  /*40630*/  LEA.HI.X.SX32 R57, R249, R3, 0x1, P6 ;  /* 0x00000003f9397211 */ /* 0x000fc600030f0eff */
[----:B------:R-:W3:Y:S01]  /*40640*/  LDC R249, c[0x0][0x278] ;  /* 0x00009e00fff97b82 */ /* 0x000ee20000000800 */
[----:B------:R-:W-:Y:S01]  /*40650*/  IMAD R63, R63, 0x32c, RZ ;  /* 0x0000032c3f3f7824 */ /* 0x000fe200078e02ff */
[-C--:B------:R-:W-:Y:S01]  /*40660*/  IADD3 R48, P5, R69, R2.reuse, RZ ;  /* 0x0000000245307210 */ /* 0x080fe20007fbe0ff */
[----:B----4-:R-:W-:Y:S02]  /*40670*/  IMAD R49, R58, 0x195, RZ ;  /* 0x000001953a317824 */ /* 0x010fe400078e02ff */
[----:B------:R-:W-:Y:S01]  /*40680*/  IMAD R65, R65, 0x32e, RZ ;  /* 0x0000032e41417824 */ /* 0x000fe200078e02ff */
[-C--:B------:R-:W-:Y:S01]  /*40690*/  IADD3 R52, P4, R63, R2.reuse, RZ ;  /* 0x000000023f347210 */ /* 0x080fe20007f9e0ff */
[----:B-1----:R-:W-:Y:S01]  /*406a0*/  IMAD R55, R59, 0x197, RZ ;  /* 0x000001973b377824 */ /* 0x002fe200078e02ff */
[----:B------:R-:W-:Y:S01]  /*406b0*/  LEA.HI.X.SX32 R49, R49, R3, 0x1, P5 ;  /* 0x0000000331317211 */ /* 0x000fe200028f0eff */
[----:B------:R-:W1:Y:S01]  /*406c0*/  LDC R67, c[0x0][0x278] ;  /* 0x00009e00ff437b82 */ /* 0x000e620000000800 */
[----:B------:R-:W-:-:S02]  /*406d0*/  IADD3 R54, P5, R65, R2, RZ ;  /* 0x0000000241367210 */ /* 0x000fc40007fbe0ff */
[-C--:B------:R-:W-:Y:S01]  /*406e0*/  LEA.HI.X.SX32 R53, R251, R3.reuse, 0x1, P4 ;  /* 0x00000003fb357211 */ /* 0x080fe200020f0eff */
[----:B0-----:R-:W-:Y:S01]  /*406f0*/  IMAD R71, R62, 0x334, RZ ;  /* 0x000003343e477824 */ /* 0x001fe200078e02ff */
[----:B------:R-:W-:Y:S02]  /*40700*/  LEA.HI.X.SX32 R55, R55, R3, 0x1, P5 ;  /* 0x0000000337377211 */ /* 0x000fe400028f0eff */
[----:B------:R-:W-:Y:S01]  /*40710*/  PRMT R50, R51, 0x7632, R50 ;  /* 0x0000763233327816 */ /* 0x000fe20000000032 */
[----:B------:R-:W-:Y:S01]  /*40720*/  STG.E.U16 desc[UR60][R48.64], R68 ;  /* 0x0000004430007986 */ /* 0x000fe2000c10153c */
[----:B------:R-:W0:Y:S03]  /*40730*/  LDC R59, c[0x0][0x278] ;  /* 0x00009e00ff3b7b82 */ /* 0x000e260000000800 */
[----:B------:R-:W-:Y:S01]  /*40740*/  STG.E.U16 desc[UR60][R52.64], R51 ;  /* 0x0000003334007986 */ /* 0x000fe2000c10153c */
[----:B---3--:R-:W-:-:S03]  /*40750*/  IMAD R249, R249, 0x19a, RZ ;  /* 0x0000019af9f97824 */ /* 0x008fc600078e02ff */
[----:B------:R3:W-:Y:S01]  /*40760*/  STG.E.U16 desc[UR60][R54.64], R50 ;  /* 0x0000003236007986 */ /* 0x0007e2000c10153c */
[----:B------:R-:W-:Y:S01]  /*40770*/  IMAD R69, R64, 0x332, RZ ;  /* 0x0000033240457824 */ /* 0x000fe200078e02ff */
[----:B------:R-:W4:Y:S01]  /*40780*/  LDC R61, c[0x0][0x278] ;  /* 0x00009e00ff3d7b82 */ /* 0x000f220000000800 */
[----:B-1----:R-:W-:-:S07]  /*40790*/  IMAD R67, R67, 0x336, RZ ;  /* 0x0000033643437824 */ /* 0x002fce00078e02ff */
[----:B------:R-:W1:Y:S01]  /*407a0*/  LDC R65, c[0x0][0x278] ;  /* 0x00009e00ff417b82 */ /* 0x000e620000000800 */
[----:B---3--:R-:W-:-:S04]  /*407b0*/  IADD3 R50, P5, R71, R2, RZ ;  /* 0x0000000247327210 */ /* 0x008fc80007fbe0ff */
[----:B------:R-:W-:-:S03]  /*407c0*/  LEA.HI.X.SX32 R51, R249, R3, 0x1, P5 ;  /* 0x00000003f9337211 */ /* 0x000fc600028f0eff */
[----:B------:R-:W3:Y:S01]  /*407d0*/  LDC R249, c[0x0][0x278] ;  /* 0x00009e00fff97b82 */ /* 0x000ee20000000800 */
[----:B--2---:R-:W-:Y:S01]  /*407e0*/  IMAD R49, R60, 0x199, RZ ;  /* 0x000001993c317824 */ /* 0x004fe200078e02ff */
[-C--:B------:R-:W-:Y:S01]  /*407f0*/  IADD3 R48, P4, R69, R2.reuse, RZ ;  /* 0x0000000245307210 */ /* 0x080fe20007f9e0ff */
[----:B------:R2:W-:Y:S01]  /*40800*/  STG.E.U16 desc[UR60][R56.64], R44 ;  /* 0x0000002c38007986 */ /* 0x0005e2000c10153c */
[----:B------:R-:W-:Y:S01]  /*40810*/  IADD3 R52, P6, R67, R2, RZ ;  /* 0x0000000243347210 */ /* 0x000fe20007fde0ff */
[----:B0-----:R-:W-:Y:S01]  /*40820*/  IMAD R67, R59, 0x338, RZ ;  /* 0x000003383b437824 */ /* 0x001fe200078e02ff */
[----:B------:R-:W-:Y:S02]  /*40830*/  LEA.HI.X.SX32 R49, R49, R3, 0x1, P4 ;  /* 0x0000000331317211 */ /* 0x000fe400020f0eff */
[----:B------:R-:W-:Y:S01]  /*40840*/  PRMT R62, R45, 0x7632, R62 ;  /* 0x000076322d3e7816 */ /* 0x000fe2000000003e */
[----:B------:R-:W0:Y:S01]  /*40850*/  LDC R64, c[0x0][0x278] ;  /* 0x00009e00ff407b82 */ /* 0x000e220000000800 */
[----:B--2---:R-:W-:Y:S01]  /*40860*/  PRMT R44, R44, 0x7632, R44 ;  /* 0x000076322c2c7816 */ /* 0x004fe2000000002c */
[----:B----4-:R-:W-:-:S06]  /*40870*/  IMAD R53, R61, 0x19b, RZ ;  /* 0x0000019b3d357824 */ /* 0x010fcc00078e02ff */
[----:B------:R-:W2:Y:S01]  /*40880*/  LDC R63, c[0x0][0x278] ;  /* 0x00009e00ff3f7b82 */ /* 0x000ea20000000800 */
[----:B------:R4:W-:Y:S01]  /*40890*/  STG.E.U16 desc[UR60][R48.64], R44 ;  /* 0x0000002c30007986 */ /* 0x0009e2000c10153c */
[----:B---3--:R-:W-:-:S03]  /*408a0*/  IMAD R249, R249, 0x19c, RZ ;  /* 0x0000019cf9f97824 */ /* 0x008fc600078e02ff */
[----:B------:R3:W-:Y:S01]  /*408b0*/  STG.E.U16 desc[UR60][R50.64], R45 ;  /* 0x0000002d32007986 */ /* 0x0007e2000c10153c */
[----:B-1----:R-:W-:Y:S02]  /*408c0*/  IMAD R65, R65, 0x33c, RZ ;  /* 0x0000033c41417824 */ /* 0x002fe400078e02ff */
[----:B------:R-:W1:Y:S01]  /*408d0*/  LDC R57, c[0x0][0x278] ;  /* 0x00009e00ff397b82 */ /* 0x000e620000000800 */
[----:B----4-:R-:W-:-:S07]  /*408e0*/  IADD3 R44, P5, R67, R2, RZ ;  /* 0x00000002432c7210 */ /* 0x010fce0007fbe0ff */
[----:B------:R-:W4:Y:S01]  /*408f0*/  LDC R58, c[0x0][0x278] ;  /* 0x00009e00ff3a7b82 */ /* 0x000f220000000800 */
[----:B---3--:R-:W-:-:S07]  /*40900*/  LEA.HI.X.SX32 R45, R249, R3, 0x1, P5 ;  /* 0x00000003f92d7211 */ /* 0x008fce00028f0eff */
[----:B------:R-:W3:Y:S01]  /*40910*/  LDC R249, c[0x0][0x278] ;  /* 0x00009e00fff97b82 */ /* 0x000ee20000000800 */
[----:B------:R-:W-:Y:S01]  /*40920*/  LEA.HI.X.SX32 R53, R53, R3, 0x1, P6 ;  /* 0x0000000335357211 */ /* 0x000fe200030f0eff */
[----:B0-----:R-:W-:Y:S01]  /*40930*/  IMAD R51, R64, 0x33e, RZ ;  /* 0x0000033e40337824 */ /* 0x001fe200078e02ff */
[----:B------:R-:W-:-:S03]  /*40940*/  IADD3 R50, P5, R65, R2, RZ ;  /* 0x0000000241327210 */ /* 0x000fc60007fbe0ff */
[----:B------:R0:W-:Y:S02]  /*40950*/  STG.E.U16 desc[UR60][R52.64], R62 ;  /* 0x0000003e34007986 */ /* 0x0001e4000c10153c */
[----:B------:R-:W1:Y:S08]  /*40960*/  LDC R60, c[0x0][0x278] ;  /* 0x00009e00ff3c7b82 */ /* 0x000e700000000800 */
[----:B------:R-:W1:Y:S01]  /*40970*/  LDC R59, c[0x0][0x278] ;  /* 0x00009e00ff3b7b82 */ /* 0x000e620000000800 */
[----:B0-----:R-:W-:Y:S01]  /*40980*/  IADD3 R52, P6, R51, R2, RZ ;  /* 0x0000000233347210 */ /* 0x001fe20007fde0ff */
[----:B---3--:R-:W-:-:S06]  /*40990*/  IMAD R249, R249, 0x19e, RZ ;  /* 0x0000019ef9f97824 */ /* 0x008fcc00078e02ff */
[----:B------:R-:W0:Y:S01]  /*409a0*/  LDC R54, c[0x0][0x278] ;  /* 0x00009e00ff367b82 */ /* 0x000e220000000800 */
[----:B------:R-:W-:-:S07]  /*409b0*/  LEA.HI.X.SX32 R51, R249, R3, 0x1, P5 ;  /* 0x00000003f9337211 */ /* 0x000fce00028f0eff */
[----:B------:R-:W3:Y:S01]  /*409c0*/  LDC R249, c[0x0][0x278] ;  /* 0x00009e00fff97b82 */ /* 0x000ee20000000800 */
[----:B--2---:R-:W-:Y:S01]  /*409d0*/  IMAD R63, R63, 0x33a, RZ ;  /* 0x0000033a3f3f7824 */ /* 0x004fe200078e02ff */
[----:B------:R2:W-:Y:S01]  /*409e0*/  STG.E.U16 desc[UR60][R44.64], R46 ;  /* 0x0000002e2c007986 */ /* 0x0005e2000c10153c */
[----:B----4-:R-:W-:-:S03]  /*409f0*/  IMAD R49, R58, 0x19d, RZ ;  /* 0x0000019d3a317824 */ /* 0x010fc600078e02ff */
[-C--:B------:R-:W-:Y:S01]  /*40a00*/  IADD3 R48, P4, R63, R2.reuse, RZ ;  /* 0x000000023f307210 */ /* 0x080fe20007f9e0ff */
[----:B-1----:R-:W-:Y:S01]  /*40a10*/  IMAD R63, R57, 0x340, RZ ;  /* 0x00000340393f7824 */ /* 0x002fe200078e02ff */
[----:B------:R-:W-:Y:S01]  /*40a20*/  PRMT R64, R46, 0x7632, R64 ;  /* 0x000076322e407816 */ /* 0x000fe20000000040 */
[----:B------:R-:W-:Y:S01]  /*40a30*/  IMAD R59, R59, 0x344, RZ ;  /* 0x000003443b3b7824 */ /* 0x000fe200078e02ff */
[----:B------:R-:W-:Y:S01]  /*40a40*/  LEA.HI.X.SX32 R49, R49, R3, 0x1, P4 ;  /* 0x0000000331317211 */ /* 0x000fe200020f0eff */
[----:B------:R-:W1:Y:S01]  /*40a50*/  LDC R55, c[0x0][0x278] ;  /* 0x00009e00ff377b82 */ /* 0x000e620000000800 */
[----:B--2---:R-:W-:Y:S01]  /*40a60*/  IMAD R45, R60, 0x342, RZ ;  /* 0x000003423c2d7824 */ /* 0x004fe200078e02ff */
[----:B------:R-:W-:-:S04]  /*40a70*/  IADD3 R44, P5, R63, R2, RZ ;  /* 0x000000023f2c7210 */ /* 0x000fc80007fbe0ff */
[----:B------:R-:W-:Y:S02]  /*40a80*/  IADD3 R46, P4, R45, R2, RZ ;  /* 0x000000022d2e7210 */ /* 0x000fe40007f9e0ff */
[----:B------:R-:W2:Y:S01]  /*40a90*/  LDC R61, c[0x0][0x278] ;  /* 0x00009e00ff3d7b82 */ /* 0x000ea20000000800 */
[----:B---3--:R-:W-:-:S07]  /*40aa0*/  IMAD R249, R249, 0x1a0, RZ ;  /* 0x000001a0f9f97824 */ /* 0x008fce00078e02ff */
[----:B------:R-:W3:Y:S01]  /*40ab0*/  LDC R56, c[0x0][0x278] ;  /* 0x00009e00ff387b82 */ /* 0x000ee20000000800 */
[----:B------:R-:W-:-:S07]  /*40ac0*/  LEA.HI.X.SX32 R45, R249, R3, 0x1, P5 ;  /* 0x00000003f92d7211 */ /* 0x000fce00028f0eff */
[----:B------:R-:W4:Y:S01]  /*40ad0*/  LDC R249, c[0x0][0x278] ;  /* 0x00009e00fff97b82 */ /* 0x000f220000000800 */
[----:B------:R0:W-:Y:S07]  /*40ae0*/  STG.E.U16 desc[UR60][R48.64], R64 ;  /* 0x0000004030007986 */ /* 0x0001ee000c10153c */
[----:B------:R-:W3:Y:S01]  /*40af0*/  LDC R62, c[0x0][0x278] ;  /* 0x00009e00ff3e7b82 */ /* 0x000ee20000000800 */
[----:B0-----:R-:W-:Y:S01]  /*40b00*/  IADD3 R48, P5, R59, R2, RZ ;  /* 0x000000023b307210 */ /* 0x001fe20007fbe0ff */
[----:B------:R-:W-:Y:S01]  /*40b10*/  IMAD R53, R54, 0x19f, RZ ;  /* 0x0000019f36357824 */ /* 0x000fe200078e02ff */
[----:B------:R-:W-:-:S05]  /*40b20*/  PRMT R65, R47, 0x7632, R65 ;  /* 0x000076322f417816 */ /* 0x000fca0000000041 */
[----:B------:R-:W0:Y:S01]  /*40b30*/  LDC R58, c[0x0][0x278] ;  /* 0x00009e00ff3a7b82 */ /* 0x000e220000000800 */
[----:B----4-:R-:W-:-:S07]  /*40b40*/  IMAD R249, R249, 0x1a2, RZ ;  /* 0x000001a2f9f97824 */ /* 0x010fce00078e02ff */
[----:B------:R-:W4:Y:S01]  /*40b50*/  LDC R57, c[0x0][0x278] ;  /* 0x00009e00ff397b82 */ /* 0x000f220000000800 */
[----:B------:R-:W-:-:S07]  /*40b60*/  LEA.HI.X.SX32 R49, R249, R3, 0x1, P5 ;  /* 0x00000003f9317211 */ /* 0x000fce00028f0eff */
[----:B------:R-:W3:Y:S01]  /*40b70*/  LDC R249, c[0x0][0x278] ;  /* 0x00009e00fff97b82 */ /* 0x000ee20000000800 */
[----:B-1----:R-:W-:Y:S02]  /*40b80*/  IMAD R55, R55, 0x1a1, RZ ;  /* 0x000001a137377824 */ /* 0x002fe400078e02ff */
[----:B--2---:R-:W-:Y:S01]  /*40b90*/  IMAD R61, R61, 0x346, RZ ;  /* 0x000003463d3d7824 */ /* 0x004fe200078e02ff */
[----:B------:R-:W-:Y:S01]  /*40ba0*/  LEA.HI.X.SX32 R53, R53, R3, 0x1, P6 ;  /* 0x0000000335357211 */ /* 0x000fe200030f0eff */
[----:B------:R1:W-:Y:S01]  /*40bb0*/  STG.E.U16 desc[UR60][R50.64], R47 ;  /* 0x0000002f32007986 */ /* 0x0003e2000c10153c */
[----:B------:R-:W-:Y:S02]  /*40bc0*/  PRMT R60, R32, 0x7632, R60 ;  /* 0x00007632203c7816 */ /* 0x000fe4000000003c */
[----:B------:R-:W2:Y:S01]  /*40bd0*/  LDC R54, c[0x0][0x278] ;  /* 0x00009e00ff367b82 */ /* 0x000ea20000000800 */
[----:B---3--:R-:W-:-:S07]  /*40be0*/  IMAD R251, R249, 0x1a4, RZ ;  /* 0x000001a4f9fb7824 */ /* 0x008fce00078e02ff */
[----:B------:R-:W3:Y:S01]  /*40bf0*/  LDC R249, c[0x0][0x278] ;  /* 0x00009e00fff97b82 */ /* 0x000ee20000000800 */
[----:B-1----:R-:W-:Y:S01]  /*40c00*/  IMAD R51, R56, 0x1a3, RZ ;  /* 0x000001a338337824 */ /* 0x002fe200078e02ff */
[-C--:B------:R-:W-:Y:S01]  /*40c10*/  IADD3 R50, P6, R61, R2.reuse, RZ ;  /* 0x000000023d327210 */ /* 0x080fe20007fde0ff */
[----:B------:R-:W-:Y:S01]  /*40c20*/  IMAD R61, R62, 0x34c, RZ ;  /* 0x0000034c3e3d7824 */ /* 0x000fe200078e02ff */
[-C--:B------:R-:W-:Y:S01]  /*40c30*/  LEA.HI.X.SX32 R47, R55, R3.reuse, 0x1, P4 ;  /* 0x00000003372f7211 */ /* 0x080fe200020f0eff */
[----:B------:R1:W-:Y:S01]  /*40c40*/  STG.E.U16 desc[UR60][R52.64], R65 ;  /* 0x0000004134007986 */ /* 0x0003e2000c10153c */
[----:B------:R-:W-:Y:S01]  /*40c50*/  LEA.HI.X.SX32 R51, R51, R3, 0x1, P6 ;  /* 0x0000000333337211 */ /* 0x000fe200030f0eff */
[----:B----4-:R-:W-:Y:S01]  /*40c60*/  IMAD R59, R57, 0x34a, RZ ;  /* 0x0000034a393b7824 */ /* 0x010fe200078e02ff */
[----:B------:R-:W-:Y:S01]  /*40c70*/  PRMT R63, R33, 0x7632, R63 ;  /* 0x00007632213f7816 */ /* 0x000fe2000000003f */
[----:B------:R-:W-:Y:S01]  /*40c80*/  STG.E.U16 desc[UR60][R44.64], R32 ;  /* 0x000000202c007986 */ /* 0x000fe2000c10153c */
[----:B------:R-:W4:Y:S03]  /*40c90*/  LDC R57, c[0x0][0x278] ;  /* 0x00009e00ff397b82 */ /* 0x000f260000000800 */
[----:B------:R0:W-:Y:S05]  /*40ca0*/  STG.E.U16 desc[UR60][R46.64], R60 ;  /* 0x0000003c2e007986 */ /* 0x0001ea000c10153c */
[----:B-1----:R-:W1:Y:S01]  /*40cb0*/  LDC R53, c[0x0][0x278] ;  /* 0x00009e00ff357b82 */ /* 0x002e620000000800 */
[----:B---3--:R-:W-:Y:S01]  /*40cc0*/  IMAD R249, R249, 0x1a6, RZ ;  /* 0x000001a6f9f97824 */ /* 0x008fe200078e02ff */
[----:B0-----:R-:W-:-:S06]  /*40cd0*/  IADD3 R46, P6, R61, R2, RZ ;  /* 0x000000023d2e7210 */ /* 0x001fcc0007fde0ff */
[----:B------:R-:W0:Y:S01]  /*40ce0*/  LDC R55, c[0x0][0x278] ;  /* 0x00009e00ff377b82 */ /* 0x000e220000000800 */
[----:B------:R-:W-:-:S07]  /*40cf0*/  LEA.HI.X.SX32 R47, R249, R3, 0x1, P6 ;  /* 0x00000003f92f7211 */ /* 0x000fce00030f0eff */
[----:B------:R-:W3:Y:S01]  /*40d00*/  LDC R249, c[0x0][0x278] ;  /* 0x00009e00fff97b82 */ /* 0x000ee20000000800 */
[----:B------:R-:W-:-:S05]  /*40d10*/  IMAD R45, R58, 0x348, RZ ;  /* 0x000003483a2d7824 */ /* 0x000fca00078e02ff */
[-C--:B------:R-:W-:Y:S02]  /*40d20*/  IADD3 R44, P4, R45, R2.reuse, RZ ;  /* 0x000000022d2c7210 */ /* 0x080fe40007f9e0ff */
[----:B------:R-:W0:Y:S02]  /*40d30*/  LDC R52, c[0x0][0x278] ;  /* 0x00009e00ff347b82 */ /* 0x000e240000000800 */
[----:B------:R-:W-:Y:S01]  /*40d40*/  LEA.HI.X.SX32 R45, R251, R3, 0x1, P4 ;  /* 0x00000003fb2d7211 */ /* 0x000fe200020f0eff */
[----:B------:R2:W-:Y:S05]  /*40d50*/  STG.E.U16 desc[UR60][R48.64], R33 ;  /* 0x0000002130007986 */ /* 0x0005ea000c10153c */
[----:B------:R-:W0:Y:S01]  /*40d60*/  LDC R56, c[0x0][0x278] ;  /* 0x00009e00ff387b82 */ /* 0x000e220000000800 */
[----:B---3--:R-:W-:Y:S01]  /*40d70*/  IMAD R251, R249, 0x1a8, RZ ;  /* 0x000001a8f9fb7824 */ /* 0x008fe200078e02ff */
[----:B------:R-:W-:-:S06]  /*40d80*/  IADD3 R32, P5, R59, R2, RZ ;  /* 0x000000023b207210 */ /* 0x000fcc0007fbe0ff */
[----:B------:R-:W3:Y:S01]  /*40d90*/  LDC R249, c[0x0][0x278] ;  /* 0x00009e00fff97b82 */ /* 0x000ee20000000800 */
[----:B--2---:R-:W-:Y:S01]  /*40da0*/  IMAD R33, R54, 0x1a5, RZ ;  /* 0x000001a536217824 */ /* 0x004fe200078e02ff */
[----:B------:R-:W-:Y:S01]  /*40db0*/  PRMT R58, R34, 0x7632, R58 ;  /* 0x00007632223a7816 */ /* 0x000fe2000000003a */
[----:B----4-:R-:W-:-:S03]  /*40dc0*/  IMAD R57, R57, 0x354, RZ ;  /* 0x0000035439397824 */ /* 0x010fc600078e02ff */
[----:B------:R-:W-:Y:S01]  /*40dd0*/  LEA.HI.X.SX32 R33, R33, R3, 0x1, P5 ;  /* 0x0000000321217211 */ /* 0x000fe200028f0eff */
[----:B------:R2:W-:Y:S01]  /*40de0*/  STG.E.U16 desc[UR60][R50.64], R63 ;  /* 0x0000003f32007986 */ /* 0x0005e2000c10153c */
[----:B------:R-:W4:Y:S03]  /*40df0*/  LDC R48, c[0x0][0x278] ;  /* 0x00009e00ff307b82 */ /* 0x000f260000000800 */
[----:B------:R-:W-:Y:S01]  /*40e00*/  STG.E.U16 desc[UR60][R44.64], R34 ;  /* 0x000000222c007986 */ /* 0x000fe2000c10153c */
[----:B-1----:R-:W-:-:S03]  /*40e10*/  IMAD R59, R53, 0x34e, RZ ;  /* 0x0000034e353b7824 */ /* 0x002fc600078e02ff */
[----:B------:R-:W-:Y:S01]  /*40e20*/  STG.E.U16 desc[UR60][R32.64], R58 ;  /* 0x0000003a20007986 */ /* 0x000fe2000c10153c */
[----:B------:R-:W1:Y:S03]  /*40e30*/  LDC R53, c[0x0][0x278] ;  /* 0x00009e00ff357b82 */ /* 0x000e660000000800 */
[----:B------:R0:W-:Y:S01]  /*40e40*/  STG.E.U16 desc[UR60][R46.64], R35 ;  /* 0x000000232e007986 */ /* 0x0001e2000c10153c */
[----:B---3--:R-:W-:-:S04]  /*40e50*/  IMAD R249, R249, 0x1aa, RZ ;  /* 0x000001aaf9f97824 */ /* 0x008fc800078e02ff */
[----:B--2---:R-:W2:Y:S01]  /*40e60*/  LDC R51, c[0x0][0x278] ;  /* 0x00009e00ff337b82 */ /* 0x004ea20000000800 */
[----:B0-----:R-:W-:Y:S01]  /*40e70*/  IADD3 R46, P6, R57, R2, RZ ;  /* 0x00000002392e7210 */ /* 0x001fe20007fde0ff */
[----:B------:R-:W-:Y:S01]  /*40e80*/  IMAD R55, R55, 0x350, RZ ;  /* 0x0000035037377824 */ /* 0x000fe200078e02ff */
[----:B------:R-:W-:-:S05]  /*40e90*/  PRMT R60, R35, 0x7632, R60 ;  /* 0x00007632233c7816 */ /* 0x000fca000000003c */
[----:B------:R-:W0:Y:S01]  /*40ea0*/  LDC R49, c[0x0][0x278] ;  /* 0x00009e00ff317b82 */ /* 0x000e220000000800 */
[----:B------:R-:W-:-:S07]  /*40eb0*/  LEA.HI.X.SX32 R47, R249, R3, 0x1, P6 ;  /* 0x00000003f92f7211 */ /* 0x000fce00030f0eff */
[----:B------:R-:W3:Y:S01]  /*40ec0*/  LDC R249, c[0x0][0x278] ;  /* 0x00009e00fff97b82 */ /* 0x000ee20000000800 */
[----:B------:R-:W-:Y:S01]  /*40ed0*/  IMAD R45, R52, 0x1a7, RZ ;  /* 0x000001a7342d7824 */ /* 0x000fe200078e02ff */
[-C--:B------:R-:W-:Y:S01]  /*40ee0*/  IADD3 R32, P5, R59, R2.reuse, RZ ;  /* 0x000000023b207210 */ /* 0x080fe20007fbe0ff */
[----:B------:R-:W-:Y:S01]  /*40ef0*/  IMAD R59, R56, 0x352, RZ ;  /* 0x00000352383b7824 */ /* 0x000fe200078e02ff */
[-C--:B------:R-:W-:Y:S02]  /*40f00*/  IADD3 R34, P4, R55, R2.reuse, RZ ;  /* 0x0000000237227210 */ /* 0x080fe40007f9e0ff */
[-C--:B------:R-:W-:Y:S01]  /*40f10*/  LEA.HI.X.SX32 R33, R45, R3.reuse, 0x1, P5 ;  /* 0x000000032d217211 */ /* 0x080fe200028f0eff */
[----:B----4-:R-:W-:Y:S01]  /*40f20*/  IMAD R45, R48, 0x1a9, RZ ;  /* 0x000001a9302d7824 */ /* 0x010fe200078e02ff */
[-C--:B------:R-:W-:Y:S01]  /*40f30*/  LEA.HI.X.SX32 R35, R251, R3.reuse, 0x1, P4 ;  /* 0x00000003fb237211 */ /* 0x080fe200020f0eff */
[----:B-1----:R-:W-:Y:S01]  /*40f40*/  IMAD R53, R53, 0x358, RZ ;  /* 0x0000035835357824 */ /* 0x002fe200078e02ff */
[----:B------:R-:W-:Y:S01]  /*40f50*/  IADD3 R44, P5, R59, R2, RZ ;  /* 0x000000023b2c7210 */ /* 0x000fe20007fbe0ff */
[----:B------:R-:W-:Y:S01]  /*40f60*/  STG.E.U16 desc[UR60][R32.64], R60 ;  /* 0x0000003c20007986 */ /* 0x000fe2000c10153c */
[----:B------:R-:W1:Y:S02]  /*40f70*/  LDC R52, c[0x0][0x278] ;  /* 0x00009e00ff347b82 */ /* 0x000e640000000800 */
[----:B------:R-:W-:Y:S01]  /*40f80*/  LEA.HI.X.SX32 R45, R45, R3, 0x1, P5 ;  /* 0x000000032d2d7211 */ /* 0x000fe200028f0eff */
[----:B------:R4:W-:Y:S01]  /*40f90*/  STG.E.U16 desc[UR60][R34.64], R40 ;  /* 0x0000002822007986 */ /* 0x0009e2000c10153c */
[----:B--2---:R-:W-:Y:S01]  /*40fa0*/  IMAD R57, R51, 0x356, RZ ;  /* 0x0000035633397824 */ /* 0x004fe200078e02ff */
[----:B------:R-:W-:-:S03]  /*40fb0*/  PRMT R58, R40, 0x7632, R58 ;  /* 0x00007632283a7816 */ /* 0x000fc6000000003a */
[----:B------:R-:W2:Y:S01]  /*40fc0*/  LDC R54, c[0x0][0x278] ;  /* 0x00009e00ff367b82 */ /* 0x000ea20000000800 */
[----:B---3--:R-:W-:Y:S01]  /*40fd0*/  IMAD R249, R249, 0x1ac, RZ ;  /* 0x000001acf9f97824 */ /* 0x008fe200078e02ff */
[-C--:B----4-:R-:W-:Y:S01]  /*40fe0*/  IADD3 R34, P5, R53, R2.reuse, RZ ;  /* 0x0000000235227210 */ /* 0x090fe20007fbe0ff */
[----:B0-----:R-:W-:Y:S01]  /*40ff0*/  IMAD R33, R49, 0x1ab, RZ ;  /* 0x000001ab31217824 */ /* 0x001fe200078e02ff */
[----:B------:R-:W-:Y:S01]  /*41000*/  IADD3 R32, P4, R57, R2, RZ ;  /* 0x0000000239207210 */ /* 0x000fe20007f9e0ff */
[----:B------:R0:W-:Y:S01]  /*41010*/  STG.E.U16 desc[UR60][R44.64], R58 ;  /* 0x0000003a2c007986 */ /* 0x0001e2000c10153c */
[-C--:B------:R-:W-:Y:S02]  /*41020*/  LEA.HI.X.SX32 R35, R249, R3.reuse, 0x1, P5 ;  /* 0x00000003f9237211 */ /* 0x080fe400028f0eff */
[----:B------:R-:W3:Y:S08]  /*41030*/  LDC R50, c[0x0][0x278] ;  /* 0x00009e00ff327b82 */ /* 0x000ef00000000800 */
[----:B------:R-:W4:Y:S01]  /*41040*/  LDC R249, c[0x0][0x278] ;  /* 0x00009e00fff97b82 */ /* 0x000f220000000800 */
[----:B------:R-:W-:Y:S01]  /*41050*/  LEA.HI.X.SX32 R33, R33, R3, 0x1, P4 ;  /* 0x0000000321217211 */ /* 0x000fe200020f0eff */
[----:B-1----:R-:W-:Y:S01]  /*41060*/  IMAD R57, R52, 0x35c, RZ ;  /* 0x0000035c34397824 */ /* 0x002fe200078e02ff */
[----:B0-----:R-:W-:Y:S01]  /*41070*/  PRMT R44, R41, 0x7632, R44 ;  /* 0x00007632292c7816 */ /* 0x001fe2000000002c */
[----:B------:R-:W-:Y:S04]  /*41080*/  STG.E.U16 desc[UR60][R46.64], R41 ;  /* 0x000000292e007986 */ /* 0x000fe8000c10153c */
[----:B------:R0:W-:Y:S01]  /*41090*/  STG.E.U16 desc[UR60][R32.64], R44 ;  /* 0x0000002c20007986 */ /* 0x0001e2000c10153c */
[----:B------:R-:W1:Y:S01]  /*410a0*/  LDC R56, c[0x0][0x278] ;  /* 0x00009e00ff387b82 */ /* 0x000e620000000800 */
[----:B--2---:R-:W-:-:S02]  /*410b0*/  IMAD R59, R54, 0x35a, RZ ;  /* 0x0000035a363b7824 */ /* 0x004fc400078e02ff */
[----:B---3--:R-:W-:-:S05]  /*410c0*/  IMAD R45, R50, 0x1ad, RZ ;  /* 0x000001ad322d7824 */ /* 0x008fca00078e02ff */
[----:B------:R-:W2:Y:S01]  /*410d0*/  LDC R49, c[0x0][0x278] ;  /* 0x00009e00ff317b82 */ /* 0x000ea20000000800 */
[-C--:B0-----:R-:W-:Y:S01]  /*410e0*/  IADD3 R32, P5, R57, R2.reuse, RZ ;  /* 0x0000000239207210 */ /* 0x081fe20007fbe0ff */
[----:B----4-:R-:W-:Y:S01]  /*410f0*/  IMAD R249, R249, 0x1ae, RZ ;  /* 0x000001aef9f97824 */ /* 0x010fe200078e02ff */
[----:B------:R-:W-:Y:S01]  /*41100*/  IADD3 R40, P6, R59, R2, RZ ;  /* 0x000000023b287210 */ /* 0x000fe20007fde0ff */
[----:B------:R1:W-:Y:S01]  /*41110*/  STG.E.U16 desc[UR60][R34.64], R42 ;  /* 0x0000002a22007986 */ /* 0x0003e2000c10153c */
[----:B------:R-:W-:-:S03]  /*41120*/  PRMT R54, R42, 0x7632, R54 ;  /* 0x000076322a367816 */ /* 0x000fc60000000036 */
[----:B------:R-:W0:Y:S01]  /*41130*/  LDC R55, c[0x0][0x278] ;  /* 0x00009e00ff377b82 */ /* 0x000e220000000800 */
[----:B------:R-:W-:-:S07]  /*41140*/  LEA.HI.X.SX32 R33, R249, R3, 0x1, P5 ;  /* 0x00000003f9217211 */ /* 0x000fce00028f0eff */
[----:B------:R-:W3:Y:S01]  /*41150*/  LDC R249, c[0x0][0x278] ;  /* 0x00009e00fff97b82 */ /* 0x000ee20000000800 */
[----:B------:R-:W-:Y:S01]  /*41160*/  LEA.HI.X.SX32 R41, R45, R3, 0x1, P6 ;  /* 0x000000032d297211 */ /* 0x000fe200030f0eff */
[----:B-1----:R-:W-:-:S04]  /*41170*/  IMAD R35, R56, 0x360, RZ ;  /* 0x0000036038237824 */ /* 0x002fc800078e02ff */
[----:B------:R1:W-:Y:S02]  /*41180*/  STG.E.U16 desc[UR60][R40.64], R54 ;  /* 0x0000003628007986 */ /* 0x0003e4000c10153c */
[----:B------:R-:W4:Y:S08]  /*41190*/  LDC R48, c[0x0][0x278] ;  /* 0x00009e00ff307b82 */ /* 0x000f300000000800 */
[----:B------:R-:W4:Y:S01]  /*411a0*/  LDC R51, c[0x0][0x278] ;  /* 0x00009e00ff337b82 */ /* 0x000f220000000800 */
[----:B-1----:R-:W-:Y:S01]  /*411b0*/  IADD3 R40, P5, R35, R2, RZ ;  /* 0x0000000223287210 */ /* 0x002fe20007fbe0ff */
[----:B---3--:R-:W-:-:S06]  /*411c0*/  IMAD R249, R249, 0x1b0, RZ ;  /* 0x000001b0f9f97824 */ /* 0x008fcc00078e02ff */
[----:B------:R-:W1:Y:S01]  /*411d0*/  LDC R52, c[0x0][0x278] ;  /* 0x00009e00ff347b82 */ /* 0x000e620000000800 */
[----:B------:R-:W-:-:S07]  /*411e0*/  LEA.HI.X.SX32 R41, R249, R3, 0x1, P5 ;  /* 0x00000003f9297211 */ /* 0x000fce00028f0eff */
[----:B------:R-:W3:Y:S01]  /*411f0*/  LDC R249, c[0x0][0x278] ;  /* 0x00009e00fff97b82 */ /* 0x000ee20000000800 */
[----:B------:R2:W-:Y:S01]  /*41200*/  STG.E.U16 desc[UR60][R32.64], R43 ;  /* 0x0000002b20007986 */ /* 0x0005e2000c10153c */
[----:B0-----:R-:W-:Y:S01]  /*41210*/  IMAD R55, R55, 0x35e, RZ ;  /* 0x0000035e37377824 */ /* 0x001fe200078e02ff */
[----:B------:R-:W-:-:S05]  /*41220*/  PRMT R56, R43, 0x7632, R56 ;  /* 0x000076322b387816 */ /* 0x000fca0000000038 */
[----:B------:R-:W0:Y:S01]  /*41230*/  LDC R47, c[0x0][0x278] ;  /* 0x00009e00ff2f7b82 */ /* 0x000e220000000800 */
[----:B--2---:R-:W-:-:S07]  /*41240*/  IMAD R33, R49, 0x364, RZ ;  /* 0x0000036431217824 */ /* 0x004fce00078e02ff */
[----:B------:R-:W2:Y:S01]  /*41250*/  LDC R50, c[0x0][0x278] ;  /* 0x00009e00ff327b82 */ /* 0x000ea20000000800 */
        /* <DEDUP_REMOVED lines=14> */
[----:B-1----:R-:W-:Y:S02]  /*41340*/  IMAD R41, R52, 0x368, RZ ;  /* 0x0000036834297824 */ /* 0x002fe400078e02ff */
[----:B----4-:R-:W-:Y:S01]  /*41350*/  IMAD R249, R249, 0x1b4, RZ ;  /* 0x000001b4f9f97824 */ /* 0x010fe200078e02ff */
[----:B------:R-:W-:Y:S01]  /*41360*/  PRMT R57, R36, 0x7632, R57 ;  /* 0x0000763224397816 */ /* 0x000fe20000000039 */
[----:B0-----:R-:W-:Y:S01]  /*41370*/  IMAD R47, R47, 0x1b1, RZ ;  /* 0x000001b12f2f7824 */ /* 0x001fe200078e02ff */
[----:B------:R-:W-:Y:S01]  /*41380*/  IADD3 R40, P5, R41, R2, RZ ;  /* 0x0000000229287210 */ /* 0x000fe20007fbe0ff */
[----:B--2---:R-:W-:Y:S01]  /*41390*/  IMAD R43, R50, 0x366, RZ ;  /* 0x00000366322b7824 */ /* 0x004fe200078e02ff */
        /* <DEDUP_REMOVED lines=436> */
[----:B------:R-:W4:Y:S08]  /*42ee0*/  LDC R20, c[0x0][0x278] ;  /* 0x00009e00ff147b82 */ /* 0x000f300000000800 */
[----:B------:R-:W4:Y:S01]  /*42ef0*/  LDC R19, c[0x0][0x278] ;  /* 0x00009e00ff137b82 */ /* 0x000f220000000800 */
[----:B0-----:R-:W-:Y:S01]  /*42f00*/  IADD3 R12, P6, R11, R2, RZ ;  /* 0x000000020b0c7210 */ /* 0x001fe20007fde0ff */
[----:B---3--:R-:W-:-:S06]  /*42f10*/  IMAD R249, R249, 0x1ee, RZ ;  /* 0x000001eef9f97824 */ /* 0x008fcc00078e02ff */
[----:B------:R-:W0:Y:S01]  /*42f20*/  LDC R14, c[0x0][0x278] ;  /* 0x00009e00ff0e7b82 */ /* 0x000e220000000800 */
[----:B------:R-:W-:-:S07]  /*42f30*/  LEA.HI.X.SX32 R11, R249, R3, 0x1, P5 ;  /* 0x00000003f90b7211 */ /* 0x000fce00028f0eff */
[----:B------:R-:W3:Y:S01]  /*42f40*/  LDC R249, c[0x0][0x278] ;  /* 0x00009e00fff97b82 */ /* 0x000ee20000000800 */
[----:B--2---:R-:W-:Y:S02]  /*42f50*/  IMAD R23, R23, 0x3da, RZ ;  /* 0x000003da17177824 */ /* 0x004fe400078e02ff */
[----:B-1----:R-:W-:-:S03]  /*42f60*/  IMAD R9, R18, 0x1ed, RZ ;  /* 0x000001ed12097824 */ /* 0x002fc600078e02ff */
[-C--:B------:R-:W-:Y:S01]  /*42f70*/  IADD3 R8, P4, R23, R2.reuse, RZ ;  /* 0x0000000217087210 */ /* 0x080fe20007f9e0ff */
[----:B----4-:R-:W-:Y:S01]  /*42f80*/  IMAD R23, R17, 0x3e0, RZ ;  /* 0x000003e011177824 */ /* 0x010fe200078e02ff */
[----:B------:R1:W-:Y:S01]  /*42f90*/  STG.E.U16 desc[UR60][R4.64], R6 ;  /* 0x0000000604007986 */ /* 0x0003e2000c10153c */
[----:B------:R-:W-:Y:S01]  /*42fa0*/  PRMT R22, R6, 0x7632, R22 ;  /* 0x0000763206167816 */ /* 0x000fe20000000016 */
[----:B------:R-:W-:Y:S01]  /*42fb0*/  IMAD R19, R19, 0x3e4, RZ ;  /* 0x000003e413137824 */ /* 0x000fe200078e02ff */
[----:B------:R-:W-:Y:S01]  /*42fc0*/  LEA.HI.X.SX32 R9, R9, R3, 0x1, P4 ;  /* 0x0000000309097211 */ /* 0x000fe200020f0eff */
[----:B------:R-:W2:Y:S04]  /*42fd0*/  LDC R21, c[0x0][0x278] ;  /* 0x00009e00ff157b82 */ /* 0x000ea80000000800 */
[----:B------:R4:W-:Y:S01]  /*42fe0*/  STG.E.U16 desc[UR60][R8.64], R22 ;  /* 0x0000001608007986 */ /* 0x0009e2000c10153c */
[----:B-1----:R-:W-:Y:S01]  /*42ff0*/  IMAD R5, R20, 0x3e2, RZ ;  /* 0x000003e214057824 */ /* 0x002fe200078e02ff */
[----:B------:R-:W-:-:S02]  /*43000*/  IADD3 R4, P5, R23, R2, RZ ;  /* 0x0000000217047210 */ /* 0x000fc40007fbe0ff */
[----:B------:R-:W1:Y:S01]  /*43010*/  LDC R15, c[0x0][0x278] ;  /* 0x00009e00ff0f7b82 */ /* 0x000e620000000800 */
[----:B---3--:R-:W-:Y:S01]  /*43020*/  IMAD R249, R249, 0x1f0, RZ ;  /* 0x000001f0f9f97824 */ /* 0x008fe200078e02ff */
[----:B----4-:R-:W-:-:S04]  /*43030*/  IADD3 R8, P4, R5, R2, RZ ;  /* 0x0000000205087210 */ /* 0x010fc80007f9e0ff */
[----:B------:R-:W-:Y:S01]  /*43040*/  LEA.HI.X.SX32 R5, R249, R3, 0x1, P5 ;  /* 0x00000003f9057211 */ /* 0x000fe200028f0eff */
[----:B------:R3:W-:Y:S01]  /*43050*/  STG.E.U16 desc[UR60][R10.64], R7 ;  /* 0x000000070a007986 */ /* 0x0007e2000c10153c */
[----:B------:R-:W4:Y:S08]  /*43060*/  LDC R249, c[0x0][0x278] ;  /* 0x00009e00fff97b82 */ /* 0x000f300000000800 */
[----:B------:R-:W1:Y:S01]  /*43070*/  LDC R16, c[0x0][0x278] ;  /* 0x00009e00ff107b82 */ /* 0x000e620000000800 */
[----:B---3--:R-:W-:-:S07]  /*43080*/  IADD3 R10, P5, R19, R2, RZ ;  /* 0x00000002130a7210 */ /* 0x008fce0007fbe0ff */
[----:B------:R-:W3:Y:S01]  /*43090*/  LDC R17, c[0x0][0x278] ;  /* 0x00009e00ff117b82 */ /* 0x000ee20000000800 */
[----:B----4-:R-:W-:Y:S01]  /*430a0*/  IMAD R249, R249, 0x1f2, RZ ;  /* 0x000001f2f9f97824 */ /* 0x010fe200078e02ff */
[----:B------:R-:W-:Y:S01]  /*430b0*/  PRMT R24, R7, 0x7632, R24 ;  /* 0x0000763207187816 */ /* 0x000fe20000000018 */
[----:B0-----:R-:W-:-:S05]  /*430c0*/  IMAD R13, R14, 0x1ef, RZ ;  /* 0x000001ef0e0d7824 */ /* 0x001fca00078e02ff */
[----:B------:R-:W0:Y:S01]  /*430d0*/  LDC R18, c[0x0][0x278] ;  /* 0x00009e00ff127b82 */ /* 0x000e220000000800 */
[----:B------:R-:W-:-:S07]  /*430e0*/  LEA.HI.X.SX32 R11, R249, R3, 0x1, P5 ;  /* 0x00000003f90b7211 */ /* 0x000fce00028f0eff */
[----:B------:R-:W4:Y:S01]  /*430f0*/  LDC R249, c[0x0][0x278] ;  /* 0x00009e00fff97b82 */ /* 0x000f220000000800 */
[----:B------:R-:W-:Y:S01]  /*43100*/  LEA.HI.X.SX32 R13, R13, R3, 0x1, P6 ;  /* 0x000000030d0d7211 */ /* 0x000fe200030f0eff */
[----:B--2---:R-:W-:Y:S02]  /*43110*/  IMAD R21, R21, 0x3e6, RZ ;  /* 0x000003e615157824 */ /* 0x004fe400078e02ff */
[----:B-1----:R-:W-:Y:S02]  /*43120*/  IMAD R15, R15, 0x1f1, RZ ;  /* 0x000001f10f0f7824 */ /* 0x002fe400078e02ff */
[----:B------:R1:W-:Y:S01]  /*43130*/  STG.E.U16 desc[UR60][R12.64], R24 ;  /* 0x000000180c007986 */ /* 0x0003e2000c10153c */
[----:B------:R-:W-:Y:S01]  /*43140*/  IMAD R7, R16, 0x1f3, RZ ;  /* 0x000001f310077824 */ /* 0x000fe200078e02ff */
[----:B------:R-:W2:Y:S01]  /*43150*/  LDC R6, c[0x0][0x278] ;  /* 0x00009e00ff067b82 */ /* 0x000ea20000000800 */
[----:B------:R-:W-:Y:S01]  /*43160*/  PRMT R22, R245, 0x7632, R22 ;  /* 0x00007632f5167816 */ /* 0x000fe20000000016 */
[----:B---3--:R-:W-:-:S06]  /*43170*/  IMAD R27, R17, 0x3ec, RZ ;  /* 0x000003ec111b7824 */ /* 0x008fcc00078e02ff */
[----:B------:R-:W3:Y:S01]  /*43180*/  LDC R14, c[0x0][0x278] ;  /* 0x00009e00ff0e7b82 */ /* 0x000ee20000000800 */
[----:B----4-:R-:W-:Y:S01]  /*43190*/  IMAD R251, R249, 0x1f4, RZ ;  /* 0x000001f4f9fb7824 */ /* 0x010fe200078e02ff */
[----:B-1----:R-:W-:-:S06]  /*431a0*/  IADD3 R12, P6, R21, R2, RZ ;  /* 0x00000002150c7210 */ /* 0x002fcc0007fde0ff */
[----:B------:R-:W1:Y:S01]  /*431b0*/  LDC R249, c[0x0][0x278] ;  /* 0x00009e00fff97b82 */ /* 0x000e620000000800 */
[-C--:B------:R-:W-:Y:S02]  /*431c0*/  LEA.HI.X.SX32 R9, R15, R3.reuse, 0x1, P4 ;  /* 0x000000030f097211 */ /* 0x080fe400020f0eff */
[----:B------:R-:W-:Y:S02]  /*431d0*/  PRMT R16, R244, 0x7632, R16 ;  /* 0x00007632f4107816 */ /* 0x000fe40000000010 */
[----:B------:R-:W-:Y:S01]  /*431e0*/  LEA.HI.X.SX32 R13, R7, R3, 0x1, P6 ;  /* 0x00000003070d7211 */ /* 0x000fe200030f0eff */
[----:B------:R-:W-:Y:S02]  /*431f0*/  STG.E.U16 desc[UR60][R4.64], R244 ;  /* 0x000000f404007986 */ /* 0x000fe4000c10153c */
[----:B------:R-:W4:Y:S02]  /*43200*/  LDC R20, c[0x0][0x278] ;  /* 0x00009e00ff147b82 */ /* 0x000f240000000800 */
[----:B------:R3:W-:Y:S04]  /*43210*/  STG.E.U16 desc[UR60][R8.64], R16 ;  /* 0x0000001008007986 */ /* 0x0007e8000c10153c */
[----:B------:R3:W-:Y:S01]  /*43220*/  STG.E.U16 desc[UR60][R10.64], R245 ;  /* 0x000000f50a007986 */ /* 0x0007e2000c10153c */
[----:B0-----:R-:W-:Y:S01]  /*43230*/  IMAD R23, R18, 0x3e8, RZ ;  /* 0x000003e812177824 */ /* 0x001fe200078e02ff */
[----:B------:R-:W-:Y:S01]  /*43240*/  PRMT R24, R246, 0x7632, R24 ;  /* 0x00007632f6187816 */ /* 0x000fe20000000018 */
[----:B--2---:R-:W-:Y:S01]  /*43250*/  IMAD R25, R6, 0x3ea, RZ ;  /* 0x000003ea06197824 */ /* 0x004fe200078e02ff */
[----:B------:R0:W-:Y:S01]  /*43260*/  STG.E.U16 desc[UR60][R12.64], R22 ;  /* 0x000000160c007986 */ /* 0x0001e2000c10153c */
[----:B------:R-:W2:Y:S01]  /*43270*/  LDC R17, c[0x0][0x278] ;  /* 0x00009e00ff117b82 */ /* 0x000ea20000000800 */
[----:B-1----:R-:W-:Y:S01]  /*43280*/  IMAD R249, R249, 0x1f6, RZ ;  /* 0x000001f6f9f97824 */ /* 0x002fe200078e02ff */
[-C--:B---3--:R-:W-:Y:S01]  /*43290*/  IADD3 R8, P4, R23, R2.reuse, RZ ;  /* 0x0000000217087210 */ /* 0x088fe20007f9e0ff */
[----:B------:R-:W-:Y:S01]  /*432a0*/  IMAD R11, R14, 0x1f5, RZ ;  /* 0x000001f50e0b7824 */ /* 0x000fe200078e02ff */
[----:B------:R-:W-:-:S04]  /*432b0*/  IADD3 R10, P5, R25, R2, RZ ;  /* 0x00000002190a7210 */ /* 0x000fc80007fbe0ff */
[----:B------:R-:W1:Y:S01]  /*432c0*/  LDC R14, c[0x0][0x278] ;  /* 0x00009e00ff0e7b82 */ /* 0x000e620000000800 */
[----:B------:R-:W3:Y:S01]  /*432d0*/  LDS.128 R4, [R0] ;  /* 0x0000000000047984 */ /* 0x000ee20000000c00 */
[----:B0-----:R-:W-:-:S04]  /*432e0*/  IADD3 R12, P6, R27, R2, RZ ;  /* 0x000000021b0c7210 */ /* 0x001fc80007fde0ff */
[-C--:B------:R-:W-:Y:S02]  /*432f0*/  LEA.HI.X.SX32 R13, R249, R3.reuse, 0x1, P6 ;  /* 0x00000003f90d7211 */ /* 0x080fe400030f0eff */
[----:B------:R-:W0:Y:S01]  /*43300*/  LDC R249, c[0x0][0x278] ;  /* 0x00009e00fff97b82 */ /* 0x000e220000000800 */
[-C--:B------:R-:W-:Y:S01]  /*43310*/  LEA.HI.X.SX32 R9, R251, R3.reuse, 0x1, P4 ;  /* 0x00000003fb097211 */ /* 0x080fe200020f0eff */
[----:B----4-:R-:W-:Y:S01]  /*43320*/  IMAD R27, R20, 0x3f0, RZ ;  /* 0x000003f0141b7824 */ /* 0x010fe200078e02ff */
[----:B------:R-:W-:-:S03]  /*43330*/  LEA.HI.X.SX32 R11, R11, R3, 0x1, P5 ;  /* 0x000000030b0b7211 */ /* 0x000fc600028f0eff */
[----:B------:R-:W-:Y:S02]  /*43340*/  STG.E.U16 desc[UR60][R8.64], R246 ;  /* 0x000000f608007986 */ /* 0x000fe4000c10153c */
[----:B------:R-:W4:Y:S02]  /*43350*/  LDC R15, c[0x0][0x278] ;  /* 0x00009e00ff0f7b82 */ /* 0x000f240000000800 */
[----:B------:R2:W-:Y:S02]  /*43360*/  STG.E.U16 desc[UR60][R10.64], R24 ;  /* 0x000000180a007986 */ /* 0x0005e4000c10153c */
[----:B--2---:R-:W-:-:S04]  /*43370*/  IMAD R17, R17, 0x3f4, RZ ;  /* 0x000003f411117824 */ /* 0x004fc800078e02ff */
[----:B------:R-:W2:Y:S01]  /*43380*/  LDC R19, c[0x0][0x278] ;  /* 0x00009e00ff137b82 */ /* 0x000ea20000000800 */
[----:B------:R-:W-:Y:S01]  /*43390*/  IADD3 R10, P4, R27, R2, RZ ;  /* 0x000000021b0a7210 */ /* 0x000fe20007f9e0ff */
[----:B0-----:R-:W-:-:S06]  /*433a0*/  IMAD R251, R249, 0x1f8, RZ ;  /* 0x000001f8f9fb7824 */ /* 0x001fcc00078e02ff */
[----:B------:R-:W0:Y:S01]  /*433b0*/  LDC R21, c[0x0][0x278] ;  /* 0x00009e00ff157b82 */ /* 0x000e220000000800 */
[----:B------:R-:W-:Y:S02]  /*433c0*/  LEA.HI.X.SX32 R11, R251, R3, 0x1, P4 ;  /* 0x00000003fb0b7211 */ /* 0x000fe400020f0eff */
[----:B------:R-:W3:Y:S05]  /*433d0*/  LDL.LU R251, [R1+0xdb8] ;  /* 0x000db80001fb7983 */ /* 0x000eea0000300800 */
[----:B------:R-:W2:Y:S01]  /*433e0*/  LDC R249, c[0x0][0x278] ;  /* 0x00009e00fff97b82 */ /* 0x000ea20000000800 */
[----:B------:R1:W-:Y:S01]  /*433f0*/  STG.E.U16 desc[UR60][R12.64], R247 ;  /* 0x000000f70c007986 */ /* 0x0003e2000c10153c */
[----:B----4-:R-:W-:-:S06]  /*43400*/  IMAD R9, R15, 0x1f7, RZ ;  /* 0x000001f70f097824 */ /* 0x010fcc00078e02ff */
[----:B------:R-:W4:Y:S01]  /*43410*/  LDC R18, c[0x0][0x278] ;  /* 0x00009e00ff127b82 */ /* 0x000f220000000800 */
[----:B-1----:R-:W-:Y:S01]  /*43420*/  IMAD R13, R14, 0x1f9, RZ ;  /* 0x000001f90e0d7824 */ /* 0x002fe200078e02ff */
[----:B------:R-:W-:-:S06]  /*43430*/  IADD3 R14, P6, R17, R2, RZ ;  /* 0x00000002110e7210 */ /* 0x000fcc0007fde0ff */
[----:B------:R-:W1:Y:S01]  /*43440*/  LDC R22, c[0x0][0x278] ;  /* 0x00009e00ff167b82 */ /* 0x000e620000000800 */
[----:B--2---:R-:W-:-:S07]  /*43450*/  IMAD R249, R249, 0x1fa, RZ ;  /* 0x000001faf9f97824 */ /* 0x004fce00078e02ff */
[----:B------:R-:W2:Y:S01]  /*43460*/  LDC R0, c[0x0][0x278] ;  /* 0x00009e00ff007b82 */ /* 0x000ea20000000800 */
[----:B------:R-:W-:Y:S02]  /*43470*/  LEA.HI.X.SX32 R15, R249, R3, 0x1, P6 ;  /* 0x00000003f90f7211 */ /* 0x000fe400030f0eff */
[----:B------:R-:W2:Y:S01]  /*43480*/  LDL.LU R249, [R1+0xdbc] ;  /* 0x000dbc0001f97983 */ /* 0x000ea20000300800 */
[----:B------:R-:W-:-:S04]  /*43490*/  IMAD R25, R19, 0x3ee, RZ ;  /* 0x000003ee13197824 */ /* 0x000fc800078e02ff */
[----:B------:R-:W2:Y:S08]  /*434a0*/  LDC R23, c[0x0][0x278] ;  /* 0x00009e00ff177b82 */ /* 0x000eb00000000800 */
[----:B------:R-:W2:Y:S08]  /*434b0*/  LDC R19, c[0x0][0x278] ;  /* 0x00009e00ff137b82 */ /* 0x000eb00000000800 */
[----:B------:R-:W2:Y:S01]  /*434c0*/  LDC R20, c[0x0][0x278] ;  /* 0x00009e00ff147b82 */ /* 0x000ea20000000800 */
[----:B------:R-:W-:Y:S01]  /*434d0*/  IADD3 R8, P5, R25, R2, RZ ;  /* 0x0000000219087210 */ /* 0x000fe20007fbe0ff */
[----:B0-----:R-:W-:-:S06]  /*434e0*/  IMAD R21, R21, 0x3f2, RZ ;  /* 0x000003f215157824 */ /* 0x001fcc00078e02ff */
[----:B------:R-:W0:Y:S01]  /*434f0*/  LDC R16, c[0x0][0x278] ;  /* 0x00009e00ff107b82 */ /* 0x000e220000000800 */
[----:B------:R-:W-:-:S07]  /*43500*/  LEA.HI.X.SX32 R9, R9, R3, 0x1, P5 ;  /* 0x0000000309097211 */ /* 0x000fce00028f0eff */
[----:B------:R-:W0:Y:S01]  /*43510*/  LDC R17, c[0x0][0x278] ;  /* 0x00009e00ff117b82 */ /* 0x000e220000000800 */
[----:B------:R-:W-:Y:S02]  /*43520*/  IADD3 R12, P5, R21, R2, RZ ;  /* 0x00000002150c7210 */ /* 0x000fe40007fbe0ff */
[----:B------:R-:W-:Y:S01]  /*43530*/  PRMT R26, R247, 0x7632, R26 ;  /* 0x00007632f71a7816 */ /* 0x000fe2000000001a */
[----:B----4-:R-:W-:Y:S01]  /*43540*/  IMAD R21, R18, 0x3f6, RZ ;  /* 0x000003f612157824 */ /* 0x010fe200078e02ff */
[----:B------:R-:W-:Y:S02]  /*43550*/  LEA.HI.X.SX32 R13, R13, R3, 0x1, P5 ;  /* 0x000000030d0d7211 */ /* 0x000fe400028f0eff */
[----:B---3--:R-:W-:Y:S01]  /*43560*/  PRMT R24, R4, 0x7632, R24 ;  /* 0x0000763204187816 */ /* 0x008fe20000000018 */
[----:B-1----:R-:W-:Y:S01]  /*43570*/  IMAD R25, R22, 0x3f8, RZ ;  /* 0x000003f816197824 */ /* 0x002fe200078e02ff */
[----:B------:R1:W-:Y:S01]  /*43580*/  STG.E.U16 desc[UR60][R8.64], R26 ;  /* 0x0000001a08007986 */ /* 0x0003e2000c10153c */
[----:B--2---:R-:W-:-:S03]  /*43590*/  IMAD R19, R19, 0x3fa, RZ ;  /* 0x000003fa13137824 */ /* 0x004fc600078e02ff */
[----:B------:R2:W-:Y:S01]  /*435a0*/  STG.E.U16 desc[UR60][R10.64], R4 ;  /* 0x000000040a007986 */ /* 0x0005e2000c10153c */
[----:B------:R-:W-:Y:S02]  /*435b0*/  IMAD R23, R23, 0x3fc, RZ ;  /* 0x000003fc17177824 */ /* 0x000fe400078e02ff */
[----:B------:R-:W-:Y:S01]  /*435c0*/  IMAD R234, R234, 0x1fc, RZ ;  /* 0x000001fceaea7824 */ /* 0x000fe200078e02ff */
[----:B------:R3:W-:Y:S01]  /*435d0*/  STG.E.U16 desc[UR60][R12.64], R24 ;  /* 0x000000180c007986 */ /* 0x0007e2000c10153c */
[----:B-1----:R-:W-:-:S03]  /*435e0*/  IMAD R9, R0, 0x1fb, RZ ;  /* 0x000001fb00097824 */ /* 0x002fc600078e02ff */
[----:B------:R1:W-:Y:S01]  /*435f0*/  STG.E.U16 desc[UR60][R14.64], R5 ;  /* 0x000000050e007986 */ /* 0x0003e2000c10153c */
[-C--:B------:R-:W-:Y:S02]  /*43600*/  IADD3 R8, P5, R21, R2.reuse, RZ ;  /* 0x0000000215087210 */ /* 0x080fe40007fbe0ff */
[-C--:B--2---:R-:W-:Y:S02]  /*43610*/  IADD3 R10, P4, R25, R2.reuse, RZ ;  /* 0x00000002190a7210 */ /* 0x084fe40007f9e0ff */
[-C--:B------:R-:W-:Y:S02]  /*43620*/  LEA.HI.X.SX32 R9, R9, R3.reuse, 0x1, P5 ;  /* 0x0000000309097211 */ /* 0x080fe400028f0eff */
[----:B---3--:R-:W-:Y:S01]  /*43630*/  PRMT R13, R5, 0x7632, R13 ;  /* 0x00007632050d7816 */ /* 0x008fe2000000000d */
[----:B-1----:R-:W-:Y:S01]  /*43640*/  IMAD R15, R20, 0x3fe, RZ ;  /* 0x000003fe140f7824 */ /* 0x002fe200078e02ff */
[-C--:B------:R-:W-:Y:S01]  /*43650*/  IADD3 R4, P5, R19, R2.reuse, RZ ;  /* 0x0000000213047210 */ /* 0x080fe20007fbe0ff */
[----:B0-----:R-:W-:Y:S01]  /*43660*/  IMAD R5, R16, 0x1fd, RZ ;  /* 0x000001fd10057824 */ /* 0x001fe200078e02ff */
[----:B------:R-:W-:Y:S01]  /*43670*/  IADD3 R12, P6, R23, R2, RZ ;  /* 0x00000002170c7210 */ /* 0x000fe20007fde0ff */
[----:B------:R-:W-:Y:S01]  /*43680*/  IMAD R236, R236, 0x1fe, RZ ;  /* 0x000001feecec7824 */ /* 0x000fe200078e02ff */
[----:B------:R-:W-:-:S02]  /*43690*/  LEA.HI.X.SX32 R11, R234, R3, 0x1, P4 ;  /* 0x00000003ea0b7211 */ /* 0x000fc400020f0eff */
[----:B------:R-:W-:Y:S01]  /*436a0*/  IADD3 R2, P4, R15, R2, RZ ;  /* 0x000000020f027210 */ /* 0x000fe20007f9e0ff */
[----:B------:R-:W-:Y:S01]  /*436b0*/  IMAD R15, R17, 0x1ff, RZ ;  /* 0x000001ff110f7824 */ /* 0x000fe200078e02ff */
[----:B------:R0:W-:Y:S01]  /*436c0*/  STG.E.U16 desc[UR60][R8.64], R13 ;  /* 0x0000000d08007986 */ /* 0x0001e2000c10153c */
[-C--:B------:R-:W-:Y:S02]  /*436d0*/  LEA.HI.X.SX32 R5, R5, R3.reuse, 0x1, P5 ;  /* 0x0000000305057211 */ /* 0x080fe400028f0eff */
[----:B------:R-:W-:Y:S02]  /*436e0*/  PRMT R16, R6, 0x7632, R16 ;  /* 0x0000763206107816 */ /* 0x000fe40000000010 */
[----:B------:R-:W-:Y:S01]  /*436f0*/  PRMT R18, R7, 0x7632, R18 ;  /* 0x0000763207127816 */ /* 0x000fe20000000012 */
[----:B------:R1:W-:Y:S01]  /*43700*/  STG.E.U16 desc[UR60][R10.64], R6 ;  /* 0x000000060a007986 */ /* 0x0003e2000c10153c */
[-C--:B0-----:R-:W-:Y:S02]  /*43710*/  LEA.HI.X.SX32 R13, R236, R3.reuse, 0x1, P6 ;  /* 0x00000003ec0d7211 */ /* 0x081fe400030f0eff */
[----:B------:R-:W-:Y:S01]  /*43720*/  LEA.HI.X.SX32 R3, R15, R3, 0x1, P4 ;  /* 0x000000030f037211 */ /* 0x000fe200020f0eff */
[----:B------:R0:W-:Y:S04]  /*43730*/  STG.E.U16 desc[UR60][R4.64], R16 ;  /* 0x0000001004007986 */ /* 0x0001e8000c10153c */
[----:B------:R2:W-:Y:S04]  /*43740*/  STG.E.U16 desc[UR60][R12.64], R7 ;  /* 0x000000070c007986 */ /* 0x0005e8000c10153c */
[----:B------:R3:W-:Y:S01]  /*43750*/  STG.E.U16 desc[UR60][R2.64], R18 ;  /* 0x0000001202007986 */ /* 0x0007e2000c10153c */
[----:B------:R-:W-:-:S02]  /*43760*/  FSEL R9, R239, -INF , P0 ;  /* 0xff800000ef097808 */ /* 0x000fc40000000000 */
[----:B------:R-:W-:Y:S02]  /*43770*/  FSEL R8, R237, -INF , P3 ;  /* 0xff800000ed087808 */ /* 0x000fe40001800000 */
[----:B------:R-:W-:Y:S02]  /*43780*/  FSEL R0, R238, -INF , P2 ;  /* 0xff800000ee007808 */ /* 0x000fe40001000000 */
[----:B------:R-:W-:Y:S01]  /*43790*/  FSEL R14, R240, -INF , P1 ;  /* 0xff800000f00e7808 */ /* 0x000fe20000800000 */
[----:B-1----:R-:W-:Y:S01]  /*437a0*/  FFMA R10, R9, 0.69314718246459960938, R243 ;  /* 0x3f317218090a7823 */ /* 0x002fe200000000f3 */
[----:B------:R-:W-:Y:S01]  /*437b0*/  BAR.SYNC.DEFER_BLOCKING 0x0 ;  /* 0x0000000000007b1d */ /* 0x000fe20000010000 */
[----:B------:R-:W-:Y:S01]  /*437c0*/  FFMA R11, R8, 0.69314718246459960938, R241 ;  /* 0x3f317218080b7823 */ /* 0x000fe200000000f1 */
[----:B0-----:R-:W-:Y:S01]  /*437d0*/  FFMA R4, R0, 0.69314718246459960938, R242 ;  /* 0x3f31721800047823 */ /* 0x001fe200000000f2 */
[----:B------:R-:W-:-:S05]  /*437e0*/  FFMA R5, R14, 0.69314718246459960938, R248 ;  /* 0x3f3172180e057823 */ /* 0x000fca00000000f8 */
[----:B------:R-:W0:Y:S08]  /*437f0*/  LDC R0, c[0x0][0x27c] ;  /* 0x00009f00ff007b82 */ /* 0x000e300000000800 */
[----:B--2---:R-:W1:Y:S01]  /*43800*/  LDC.64 R12, c[0x0][0x230] ;  /* 0x00008c00ff0c7b82 */ /* 0x004e620000000a00 */
[C---:B------:R-:W-:Y:S01]  /*43810*/  SHF.L.U32 R6, R252.reuse, 0x2, RZ ;  /* 0x00000002fc067819 */ /* 0x040fe200000006ff */
[----:B---3--:R-:W-:-:S04]  /*43820*/  IMAD.HI R3, R252, 0x4, RZ ;  /* 0x00000004fc037827 */ /* 0x008fc800078e02ff */
[----:B0-----:R-:W-:-:S05]  /*43830*/  IMAD R0, R250, R0, RZ ;  /* 0x00000000fa007224 */ /* 0x001fca00078e02ff */
[C---:B------:R-:W-:Y:S01]  /*43840*/  SHF.L.U32 R7, R0.reuse, 0x2, RZ ;  /* 0x0000000200077819 */ /* 0x040fe200000006ff */
[----:B------:R-:W-:-:S03]  /*43850*/  IMAD.HI R0, R0, 0x4, RZ ;  /* 0x0000000400007827 */ /* 0x000fc600078e02ff */
[----:B-1----:R-:W-:-:S04]  /*43860*/  IADD3 R2, P0, P1, R6, R12, R7 ;  /* 0x0000000c06027210 */ /* 0x002fc8000791e007 */
[----:B------:R-:W-:Y:S01]  /*43870*/  IADD3.X R3, R3, R13, R0, P0, P1 ;  /* 0x0000000d03037210 */ /* 0x000fe200007e2400 */
[----:B------:R-:W-:Y:S04]  /*43880*/  STS.64 [R251], R10 ;  /* 0x0000000afb007388 */ /* 0x000fe80000000a00 */
[----:B------:R-:W-:Y:S01]  /*43890*/  STS.64 [R251+0x100], R4 ;  /* 0x00010004fb007388 */ /* 0x000fe20000000a00 */
[----:B------:R-:W-:Y:S06]  /*438a0*/  BAR.SYNC.DEFER_BLOCKING 0x0 ;  /* 0x0000000000007b1d */ /* 0x000fec0000010000 */
[----:B------:R-:W0:Y:S04]  /*438b0*/  LDS R9, [R249] ;  /* 0x00000000f9097984 */ /* 0x000e280000000800 */
[----:B0-----:R-:W-:Y:S01]  /*438c0*/  STG.E desc[UR60][R2.64], R9 ;  /* 0x0000000902007986 */ /* 0x001fe2000c10193c */
[----:B------:R-:W-:Y:S05]  /*438d0*/  EXIT ;  /* 0x000000000000794d */ /* 0x000fea0003800000 */
.L_x_2:
[----:B------:R-:W-:-:S00]  /*438e0*/  BRA `(.L_x_2) ;  /* 0xfffffffc00fc7947 */ /* 0x000fc0000383ffff */
[----:B------:R-:W-:-:S00]  /*438f0*/  NOP ;  /* 0x0000000000007918 */ /* 0x000fc00000000000 */
        /* <DEDUP_REMOVED lines=8> */
.L_x_3:


//--------------------- .nv.global.init           --------------------------
	.section	.nv.global.init,"aw",@progbits
.nv.global.init:
	.type		_$_str,@object
	.size		_$_str,(.L_0 - _$_str)
_$_str:
        /*0000*/ 	.byte	0x5f, 0x5f, 0x43, 0x55, 0x44, 0x41, 0x5f, 0x46, 0x54, 0x5a, 0x00
.L_0:


//--------------------- .nv.shared.attn_fwd       --------------------------
	.section	.nv.shared.attn_fwd,"aw",@nobits
	.sectionflags	@""
	.align	16
	.zero		1024


//--------------------- .nv.shared.reserved.0     --------------------------
	.section	.nv.shared.reserved.0,"aw",@nobits
	.weak		__nv_reservedSMEM_offset_0_alias
	.size		__nv_reservedSMEM_offset_0_alias, 0, 0
	.other		__nv_reservedSMEM_offset_0_alias,@"STO_CUDA_RESERVED_SHARED STV_DEFAULT"
__nv_reservedSMEM_offset_0_alias:
	.zero		0


//--------------------- .nv.constant0.attn_fwd    --------------------------
	.section	.nv.constant0.attn_fwd,"a",@progbits
	.sectionflags	@""
	.align	4
.nv.constant0.attn_fwd:
	.zero		664


//--------------------- SYMBOLS --------------------------

	.type		.nv.reservedSmem.offset0,@object
	.size		.nv.reservedSmem.offset0,0x4
